	.target	sm_90a

	.elftype	@"ET_EXEC"


//--------------------- .note.nv.tkinfo           --------------------------
	.section	.note.nv.tkinfo,"",@"SHT_NOTE"
	.sectionflags	@"SHF_NOTE_NV_TKINFO"
	.tkinfo
        /*0018*/ 	.word	0x00000002
        /*0030*/ 	.string	""
        /*0030*/ 	.string	"ptxas"
        /*0030*/ 	.string	"Cuda compilation tools, release 13.0, V13.0.88"
        /*0030*/ 	.string	"Build cuda_13.0.r13.0/compiler.36424714_0"
        /*0030*/ 	.string	"-arch sm_90a -m 64 "



//--------------------- .note.nv.cuinfo           --------------------------
	.section	.note.nv.cuinfo,"",@"SHT_NOTE"
	.sectionflags	@"SHF_NOTE_NV_CUINFO"
        /*0018*/ 	.short	0x0002
        /*001a*/ 	.short	0x005a
        /*001c*/ 	.short	0x0082
	.zero		2


//--------------------- .nv.info                  --------------------------
	.section	.nv.info,"",@"SHT_CUDA_INFO"
	.align	4


	//----- nvinfo : EIATTR_REGCOUNT
	.align		4
        /*0000*/ 	.byte	0x04, 0x2f
        /*0002*/ 	.short	(.L_16 - .L_15)
	.align		4
.L_15:
        /*0004*/ 	.word	index@(_ZN7cutlass13device_kernelINS_4gemm6kernel13GemmUniversalIN4cute5tupleIJiiiiEEENS1_10collective13CollectiveMmaINS1_37MainloopSm90TmaGmmaWarpSpecializedFP8ILi6ENS5_IJNS4_1CILi1EEESB_SB_EEENS1_35KernelTmaWarpSpecializedCooperativeEEENS5_IJNSA_ILi256EEESF_NSA_ILi64EEEEEENS_12float_e4m3_tENS5_IJlSB_lEEESI_SJ_NS4_8TiledMMAINS4_8MMA_AtomIJNS4_4SM904GMMA31MMA_64x256x32_F32E4M3E4M3_SS_TNILNSN_7ScaleInE1ELSP_1EEEEEENS4_6LayoutINS5_IJNSA_ILi2EEESB_SB_EEENS5_IJSB_NSA_ILi0EEESV_EEEEENS5_IJNS4_10UnderscoreESY_SY_EEEEENS4_13SM90_TMA_LOADENS4_14ComposedLayoutINS4_7SwizzleILi2ELi4ELi3EEENS4_18smem_ptr_flag_bitsILi8EEENSS_INS5_IJNSA_ILi8EEESG_EEENS5_IJSG_SB_EEEEEEEvNS4_8identityES11_S1B_vS1C_EENS_8epilogue10collective18CollectiveEpilogueINS1E_22Sm90TmaWarpSpecializedILi4ELi2ELi16ELb0ELb0EEEJSH_NS5_IJNSA_ILi128EEENSA_ILi32EEEEEESI_SJ_SI_SJ_NS1E_6fusion15FusionCallbacksIS1I_NS1M_13LinCombEltActINS1E_6thread4ReLuESI_fSI_fLNS_15FloatRoundStyleE2EEESH_S1L_JEEES11_NS12_INS13_ILi1ELi4ELi3EEES16_NSS_INS5_IJS17_S1K_EEENS5_IJS1K_SB_EEEEEEENS4_39AutoVectorizingCopyWithAssumedAlignmentILi128EEENS4_14SM90_TMA_STOREES1Y_S20_NS4_9Copy_AtomIJNS4_17SM90_U32x4_STSM_NENS_6half_tEEEEvEEEvvEEEEvNT_6ParamsE)
        /*0008*/ 	.word	0x000000a8


	//----- nvinfo : EIATTR_FRAME_SIZE
	.align		4
.L_16:
        /*000c*/ 	.byte	0x04, 0x11
        /*000e*/ 	.short	(.L_18 - .L_17)
	.align		4
.L_17:
        /*0010*/ 	.word	index@(_ZN7cutlass13device_kernelINS_4gemm6kernel13GemmUniversalIN4cute5tupleIJiiiiEEENS1_10collective13CollectiveMmaINS1_37MainloopSm90TmaGmmaWarpSpecializedFP8ILi6ENS5_IJNS4_1CILi1EEESB_SB_EEENS1_35KernelTmaWarpSpecializedCooperativeEEENS5_IJNSA_ILi256EEESF_NSA_ILi64EEEEEENS_12float_e4m3_tENS5_IJlSB_lEEESI_SJ_NS4_8TiledMMAINS4_8MMA_AtomIJNS4_4SM904GMMA31MMA_64x256x32_F32E4M3E4M3_SS_TNILNSN_7ScaleInE1ELSP_1EEEEEENS4_6LayoutINS5_IJNSA_ILi2EEESB_SB_EEENS5_IJSB_NSA_ILi0EEESV_EEEEENS5_IJNS4_10UnderscoreESY_SY_EEEEENS4_13SM90_TMA_LOADENS4_14ComposedLayoutINS4_7SwizzleILi2ELi4ELi3EEENS4_18smem_ptr_flag_bitsILi8EEENSS_INS5_IJNSA_ILi8EEESG_EEENS5_IJSG_SB_EEEEEEEvNS4_8identityES11_S1B_vS1C_EENS_8epilogue10collective18CollectiveEpilogueINS1E_22Sm90TmaWarpSpecializedILi4ELi2ELi16ELb0ELb0EEEJSH_NS5_IJNSA_ILi128EEENSA_ILi32EEEEEESI_SJ_SI_SJ_NS1E_6fusion15FusionCallbacksIS1I_NS1M_13LinCombEltActINS1E_6thread4ReLuESI_fSI_fLNS_15FloatRoundStyleE2EEESH_S1L_JEEES11_NS12_INS13_ILi1ELi4ELi3EEES16_NSS_INS5_IJS17_S1K_EEENS5_IJS1K_SB_EEEEEEENS4_39AutoVectorizingCopyWithAssumedAlignmentILi128EEENS4_14SM90_TMA_STOREES1Y_S20_NS4_9Copy_AtomIJNS4_17SM90_U32x4_STSM_NENS_6half_tEEEEvEEEvvEEEEvNT_6ParamsE)
        /*0014*/ 	.word	0x000008b8


	//----- nvinfo : EIATTR_MIN_STACK_SIZE
	.align		4
.L_18:
        /*0018*/ 	.byte	0x04, 0x12
        /*001a*/ 	.short	(.L_20 - .L_19)
	.align		4
.L_19:
        /*001c*/ 	.word	index@(_ZN7cutlass13device_kernelINS_4gemm6kernel13GemmUniversalIN4cute5tupleIJiiiiEEENS1_10collective13CollectiveMmaINS1_37MainloopSm90TmaGmmaWarpSpecializedFP8ILi6ENS5_IJNS4_1CILi1EEESB_SB_EEENS1_35KernelTmaWarpSpecializedCooperativeEEENS5_IJNSA_ILi256EEESF_NSA_ILi64EEEEEENS_12float_e4m3_tENS5_IJlSB_lEEESI_SJ_NS4_8TiledMMAINS4_8MMA_AtomIJNS4_4SM904GMMA31MMA_64x256x32_F32E4M3E4M3_SS_TNILNSN_7ScaleInE1ELSP_1EEEEEENS4_6LayoutINS5_IJNSA_ILi2EEESB_SB_EEENS5_IJSB_NSA_ILi0EEESV_EEEEENS5_IJNS4_10UnderscoreESY_SY_EEEEENS4_13SM90_TMA_LOADENS4_14ComposedLayoutINS4_7SwizzleILi2ELi4ELi3EEENS4_18smem_ptr_flag_bitsILi8EEENSS_INS5_IJNSA_ILi8EEESG_EEENS5_IJSG_SB_EEEEEEEvNS4_8identityES11_S1B_vS1C_EENS_8epilogue10collective18CollectiveEpilogueINS1E_22Sm90TmaWarpSpecializedILi4ELi2ELi16ELb0ELb0EEEJSH_NS5_IJNSA_ILi128EEENSA_ILi32EEEEEESI_SJ_SI_SJ_NS1E_6fusion15FusionCallbacksIS1I_NS1M_13LinCombEltActINS1E_6thread4ReLuESI_fSI_fLNS_15FloatRoundStyleE2EEESH_S1L_JEEES11_NS12_INS13_ILi1ELi4ELi3EEES16_NSS_INS5_IJS17_S1K_EEENS5_IJS1K_SB_EEEEEEENS4_39AutoVectorizingCopyWithAssumedAlignmentILi128EEENS4_14SM90_TMA_STOREES1Y_S20_NS4_9Copy_AtomIJNS4_17SM90_U32x4_STSM_NENS_6half_tEEEEvEEEvvEEEEvNT_6ParamsE)
        /*0020*/ 	.word	0x000008b8
.L_20:


//--------------------- .nv.compat                --------------------------
	.section	.nv.compat,"",@"SHT_CUDA_COMPAT_INFO"
	.align	4
        /*0000*/ 	.byte	0x02, 0x09, 0x01, 0x00, 0x02, 0x02, 0x04, 0x00, 0x02, 0x05, 0x05, 0x00, 0x03, 0x07, 0x01, 0x01
        /*0010*/ 	.byte	0x02, 0x03, 0x01, 0x00, 0x02, 0x06, 0x01, 0x00, 0x04, 0x0b, 0x08, 0x00, 0x00, 0x00, 0x00, 0x00
        /*0020*/ 	.byte	0x00, 0x00, 0x00, 0x00


//--------------------- .nv.info._ZN7cutlass13device_kernelINS_4gemm6kernel13GemmUniversalIN4cute5tupleIJiiiiEEENS1_10collective13CollectiveMmaINS1_37MainloopSm90TmaGmmaWarpSpecializedFP8ILi6ENS5_IJNS4_1CILi1EEESB_SB_EEENS1_35KernelTmaWarpSpecializedCooperativeEEENS5_IJNSA_ILi256EEESF_NSA_ILi64EEEEEENS_12float_e4m3_tENS5_IJlSB_lEEESI_SJ_NS4_8TiledMMAINS4_8MMA_AtomIJNS4_4SM904GMMA31MMA_64x256x32_F32E4M3E4M3_SS_TNILNSN_7ScaleInE1ELSP_1EEEEEENS4_6LayoutINS5_IJNSA_ILi2EEESB_SB_EEENS5_IJSB_NSA_ILi0EEESV_EEEEENS5_IJNS4_10UnderscoreESY_SY_EEEEENS4_13SM90_TMA_LOADENS4_14ComposedLayoutINS4_7SwizzleILi2ELi4ELi3EEENS4_18smem_ptr_flag_bitsILi8EEENSS_INS5_IJNSA_ILi8EEESG_EEENS5_IJSG_SB_EEEEEEEvNS4_8identityES11_S1B_vS1C_EENS_8epilogue10collective18CollectiveEpilogueINS1E_22Sm90TmaWarpSpecializedILi4ELi2ELi16ELb0ELb0EEEJSH_NS5_IJNSA_ILi128EEENSA_ILi32EEEEEESI_SJ_SI_SJ_NS1E_6fusion15FusionCallbacksIS1I_NS1M_13LinCombEltActINS1E_6thread4ReLuESI_fSI_fLNS_15FloatRoundStyleE2EEESH_S1L_JEEES11_NS12_INS13_ILi1ELi4ELi3EEES16_NSS_INS5_IJS17_S1K_EEENS5_IJS1K_SB_EEEEEEENS4_39AutoVectorizingCopyWithAssumedAlignmentILi128EEENS4_14SM90_TMA_STOREES1Y_S20_NS4_9Copy_AtomIJNS4_17SM90_U32x4_STSM_NENS_6half_tEEEEvEEEvvEEEEvNT_6ParamsE --------------------------
	.section	.nv.info._ZN7cutlass13device_kernelINS_4gemm6kernel13GemmUniversalIN4cute5tupleIJiiiiEEENS1_10collective13CollectiveMmaINS1_37MainloopSm90TmaGmmaWarpSpecializedFP8ILi6ENS5_IJNS4_1CILi1EEESB_SB_EEENS1_35KernelTmaWarpSpecializedCooperativeEEENS5_IJNSA_ILi256EEESF_NSA_ILi64EEEEEENS_12float_e4m3_tENS5_IJlSB_lEEESI_SJ_NS4_8TiledMMAINS4_8MMA_AtomIJNS4_4SM904GMMA31MMA_64x256x32_F32E4M3E4M3_SS_TNILNSN_7ScaleInE1ELSP_1EEEEEENS4_6LayoutINS5_IJNSA_ILi2EEESB_SB_EEENS5_IJSB_NSA_ILi0EEESV_EEEEENS5_IJNS4_10UnderscoreESY_SY_EEEEENS4_13SM90_TMA_LOADENS4_14ComposedLayoutINS4_7SwizzleILi2ELi4ELi3EEENS4_18smem_ptr_flag_bitsILi8EEENSS_INS5_IJNSA_ILi8EEESG_EEENS5_IJSG_SB_EEEEEEEvNS4_8identityES11_S1B_vS1C_EENS_8epilogue10collective18CollectiveEpilogueINS1E_22Sm90TmaWarpSpecializedILi4ELi2ELi16ELb0ELb0EEEJSH_NS5_IJNSA_ILi128EEENSA_ILi32EEEEEESI_SJ_SI_SJ_NS1E_6fusion15FusionCallbacksIS1I_NS1M_13LinCombEltActINS1E_6thread4ReLuESI_fSI_fLNS_15FloatRoundStyleE2EEESH_S1L_JEEES11_NS12_INS13_ILi1ELi4ELi3EEES16_NSS_INS5_IJS17_S1K_EEENS5_IJS1K_SB_EEEEEEENS4_39AutoVectorizingCopyWithAssumedAlignmentILi128EEENS4_14SM90_TMA_STOREES1Y_S20_NS4_9Copy_AtomIJNS4_17SM90_U32x4_STSM_NENS_6half_tEEEEvEEEvvEEEEvNT_6ParamsE,"",@"SHT_CUDA_INFO"
	.sectionflags	@""
	.align	4


	//----- nvinfo : EIATTR_CUDA_API_VERSION
	.align		4
        /*0000*/ 	.byte	0x04, 0x37
        /*0002*/ 	.short	(.L_22 - .L_21)
.L_21:
        /*0004*/ 	.word	0x00000082


	//----- nvinfo : EIATTR_KPARAM_INFO
	.align		4
.L_22:
        /*0008*/ 	.byte	0x04, 0x17
        /*000a*/ 	.short	(.L_24 - .L_23)
.L_23:
        /*000c*/ 	.word	0x00000000
        /*0010*/ 	.short	0x0000
        /*0012*/ 	.short	0x0070
        /*0014*/ 	.byte	0x00, 0xf0, 0x01, 0x1c


	//----- nvinfo : EIATTR_SPARSE_MMA_MASK
	.align		4
.L_24:
        /*0018*/ 	.byte	0x03, 0x50
        /*001a*/ 	.short	0x0000


	//----- nvinfo : EIATTR_MAXREG_COUNT
	.align		4
        /*001c*/ 	.byte	0x03, 0x1b
        /*001e*/ 	.short	0x00a8


	//----- nvinfo : EIATTR_NUM_BARRIERS
	.align		4
        /*0020*/ 	.byte	0x02, 0x4c
        /*0022*/ 	.byte	0x02
	.zero		1


	//----- nvinfo : EIATTR_EXTERNS
	.align		4
        /*0024*/ 	.byte	0x04, 0x0f
        /*0026*/ 	.short	(.L_26 - .L_25)


	//   ....[0]....
	.align		4
.L_25:
        /*0028*/ 	.word	index@(__assertfail)


	//----- nvinfo : EIATTR_ANNOTATIONS
	.align		4
.L_26:
        /*002c*/ 	.byte	0x04, 0x55
        /*002e*/ 	.short	(.L_28 - .L_27)


	//   ....[0]....
.L_27:
        /*0030*/ 	.word	0x00000001
        /*0034*/ 	.byte	0x20, 0x0b, 0x00, 0x00, 0x01, 0x00, 0x00, 0x00, 0x50, 0x0b, 0x00, 0x00, 0x01, 0x00, 0x00, 0x00
        /* <DEDUP_REMOVED lines=1534> */
        /*6024*/ 	.byte	0x20, 0xf6, 0x01, 0x00


	//----- nvinfo : EIATTR_MERCURY_ISA_VERSION
	.align		4
.L_28:
        /*6028*/ 	.byte	0x03, 0x5f
        /*602a*/ 	.short	0x0101


	//----- nvinfo : EIATTR_INT_WARP_WIDE_INSTR_OFFSETS
	.align		4
        /*602c*/ 	.byte	0x04, 0x31
        /*602e*/ 	.short	(.L_30 - .L_29)


	//   ....[0]....
.L_29:
        /*6030*/ 	.word	0x000009f0


	//   ....[1]....
        /*6034*/ 	.word	0x00000a10


	//   ....[2]....
        /*6038*/ 	.word	0x00000a20


	//----- nvinfo : EIATTR_COOP_GROUP_MASK_REGIDS
	.align		4
.L_30:
        /*603c*/ 	.byte	0x04, 0x29
        /*603e*/ 	.short	(.L_32 - .L_31)


	//   ....[0]....
.L_31:
        /*6040*/ 	.word	0xffffffff


	//   ....[1]....
        /*6044*/ 	.word	0xffffffff


	//   ....[2]....
        /*6048*/ 	.word	0xffffffff


	//   ....[3]....
        /*604c*/ 	.word	0xffffffff


	//   ....[4]....
        /*6050*/ 	.word	0xffffffff


	//   ....[5]....
        /*6054*/ 	.word	0xffffffff


	//----- nvinfo : EIATTR_COOP_GROUP_INSTR_OFFSETS
	.align		4
.L_32:
        /*6058*/ 	.byte	0x04, 0x28
        /*605a*/ 	.short	(.L_34 - .L_33)


	//   ....[0]....
.L_33:
        /*605c*/ 	.word	0x00000060


	//   ....[1]....
        /*6060*/ 	.word	0x00000090


	//   ....[2]....
        /*6064*/ 	.word	0x000004e0


	//   ....[3]....
        /*6068*/ 	.word	0x00000710


	//   ....[4]....
        /*606c*/ 	.word	0x00000900


	//   ....[5]....
        /*6070*/ 	.word	0x00002d90


	//----- nvinfo : EIATTR_REG_RECONFIG
	.align		4
.L_34:
        /*6074*/ 	.byte	0x01, 0x54
	.zero		2


	//----- nvinfo : EIATTR_SYSCALL_OFFSETS
	.align		4
        /*6078*/ 	.byte	0x04, 0x46
        /*607a*/ 	.short	(.L_36 - .L_35)


	//   ....[0]....
.L_35:
        /*607c*/ 	.word	0x00011390


	//   ....[1]....
        /*6080*/ 	.word	0x000114d0


	//----- nvinfo : EIATTR_MBARRIER_INSTR_OFFSETS
	.align		4
.L_36:
        /*6084*/ 	.byte	0x04, 0x39
        /*6086*/ 	.short	(.L_38 - .L_37)


	//   ....[0]....
.L_37:
        /*6088*/ 	.word	0x00000640
        /*608c*/ 	.word	0x000000ff
        /*6090*/ 	.word	0x00000000
        /*6094*/ 	.short	0x0100
        /*6096*/ 	.byte	0x08
	.zero		1


	//   ....[1]....
        /*6098*/ 	.word	0x00000650
        /*609c*/ 	.word	0x000000ff
        /*60a0*/ 	.word	0x00000030
        /*60a4*/ 	.short	0x0100
        /*60a6*/ 	.byte	0x08
	.zero		1


	//   ....[2]....
        /*60a8*/ 	.word	0x00000660
        /*60ac*/ 	.word	0x000000ff
        /*60b0*/ 	.word	0x00000008
        /*60b4*/ 	.short	0x0100
        /*60b6*/ 	.byte	0x08
	.zero		1


	//   ....[3]....
        /*60b8*/ 	.word	0x00000670
        /*60bc*/ 	.word	0x000000ff
        /*60c0*/ 	.word	0x00000038
        /*60c4*/ 	.short	0x0100
        /*60c6*/ 	.byte	0x08
	.zero		1


	//   ....[4]....
        /*60c8*/ 	.word	0x00000680
        /*60cc*/ 	.word	0x000000ff
        /*60d0*/ 	.word	0x00000010
        /*60d4*/ 	.short	0x0100
        /*60d6*/ 	.byte	0x08
	.zero		1


	//   ....[5]....
        /*60d8*/ 	.word	0x00000690
        /*60dc*/ 	.word	0x000000ff
        /*60e0*/ 	.word	0x00000040
        /*60e4*/ 	.short	0x0100
        /*60e6*/ 	.byte	0x08
	.zero		1


	//   ....[6]....
        /*60e8*/ 	.word	0x000006a0
        /*60ec*/ 	.word	0x000000ff
        /*60f0*/ 	.word	0x00000018
        /*60f4*/ 	.short	0x0100
        /*60f6*/ 	.byte	0x08
	.zero		1


	//   ....[7]....
        /*60f8*/ 	.word	0x000006b0
        /*60fc*/ 	.word	0x000000ff
        /*6100*/ 	.word	0x00000048
        /*6104*/ 	.short	0x0100
        /*6106*/ 	.byte	0x08
	.zero		1


	//   ....[8]....
        /*6108*/ 	.word	0x000006c0
        /*610c*/ 	.word	0x000000ff
        /*6110*/ 	.word	0x00000020
        /*6114*/ 	.short	0x0100
        /*6116*/ 	.byte	0x08
	.zero		1


	//   ....[9]....
        /*6118*/ 	.word	0x000006d0
        /*611c*/ 	.word	0x000000ff
        /*6120*/ 	.word	0x00000050
        /*6124*/ 	.short	0x0100
        /*6126*/ 	.byte	0x08
	.zero		1


	//   ....[10]....
        /*6128*/ 	.word	0x000006e0
        /*612c*/ 	.word	0x000000ff
        /*6130*/ 	.word	0x00000028
        /*6134*/ 	.short	0x0100
        /*6136*/ 	.byte	0x08
	.zero		1


	//   ....[11]....
        /*6138*/ 	.word	0x000006f0
        /*613c*/ 	.word	0x000000ff
        /*6140*/ 	.word	0x00000058
        /*6144*/ 	.short	0x0100
        /*6146*/ 	.byte	0x08
	.zero		1


	//   ....[12]....
        /*6148*/ 	.word	0x00000830
        /*614c*/ 	.word	0x000000ff
        /*6150*/ 	.word	0x00000060
        /*6154*/ 	.short	0x0100
        /*6156*/ 	.byte	0x08
	.zero		1


	//   ....[13]....
        /*6158*/ 	.word	0x00000840
        /*615c*/ 	.word	0x000000ff
        /*6160*/ 	.word	0x00000080
        /*6164*/ 	.short	0x0100
        /*6166*/ 	.byte	0x08
	.zero		1


	//   ....[14]....
        /*6168*/ 	.word	0x00000850
        /*616c*/ 	.word	0x000000ff
        /*6170*/ 	.word	0x00000068
        /*6174*/ 	.short	0x0100
        /*6176*/ 	.byte	0x08
	.zero		1


	//   ....[15]....
        /*6178*/ 	.word	0x00000860
        /*617c*/ 	.word	0x000000ff
        /*6180*/ 	.word	0x00000088
        /*6184*/ 	.short	0x0100
        /*6186*/ 	.byte	0x08
	.zero		1


	//   ....[16]....
        /*6188*/ 	.word	0x00000870
        /*618c*/ 	.word	0x000000ff
        /*6190*/ 	.word	0x00000070
        /*6194*/ 	.short	0x0100
        /*6196*/ 	.byte	0x08
	.zero		1


	//   ....[17]....
        /*6198*/ 	.word	0x00000880
        /*619c*/ 	.word	0x000000ff
        /*61a0*/ 	.word	0x00000090
        /*61a4*/ 	.short	0x0100
        /*61a6*/ 	.byte	0x08
	.zero		1


	//   ....[18]....
        /*61a8*/ 	.word	0x00000890
        /*61ac*/ 	.word	0x000000ff
        /*61b0*/ 	.word	0x00000078
        /*61b4*/ 	.short	0x0100
        /*61b6*/ 	.byte	0x08
	.zero		1


	//   ....[19]....
        /*61b8*/ 	.word	0x000008a0
        /*61bc*/ 	.word	0x000000ff
        /*61c0*/ 	.word	0x00000098
        /*61c4*/ 	.short	0x0100
        /*61c6*/ 	.byte	0x08
	.zero		1


	//   ....[20]....
        /*61c8*/ 	.word	0x00000b70
        /*61cc*/ 	.word	0x000000ff
        /*61d0*/ 	.word	0x000000a0
        /*61d4*/ 	.short	0x0100
        /*61d6*/ 	.byte	0x08
	.zero		1


	//   ....[21]....
        /*61d8*/ 	.word	0x00000b80
        /*61dc*/ 	.word	0x000000ff
        /*61e0*/ 	.word	0x000000a8
        /*61e4*/ 	.short	0x0100
        /*61e6*/ 	.byte	0x08
	.zero		1


	//   ....[22]....
        /*61e8*/ 	.word	0x00003170
        /*61ec*/ 	.word	0x000000ff
        /*61f0*/ 	.word	0x00000000
        /*61f4*/ 	.short	0x010a
        /*61f6*/ 	.byte	0x04
	.zero		1


	//   ....[23]....
        /*61f8*/ 	.word	0x000031b0
        /*61fc*/ 	.word	0x000000ff
        /*6200*/ 	.word	0x00000000
        /*6204*/ 	.short	0x010a
        /*6206*/ 	.byte	0x04
	.zero		1


	//   ....[24]....
        /*6208*/ 	.word	0x00007760
        /*620c*/ 	.word	0x000000ff
        /*6210*/ 	.word	0x00000000
        /*6214*/ 	.short	0x010a
        /*6216*/ 	.byte	0x06
	.zero		1


	//   ....[25]....
        /*6218*/ 	.word	0x000077a0
        /*621c*/ 	.word	0x000000ff
        /*6220*/ 	.word	0x00000000
        /*6224*/ 	.short	0x010a
        /*6226*/ 	.byte	0x06
	.zero		1


	//   ....[26]....
        /*6228*/ 	.word	0x0000d520
        /*622c*/ 	.word	0x000000ff
        /*6230*/ 	.word	0x00000000
        /*6234*/ 	.short	0x0101
        /*6236*/ 	.byte	0x05
	.zero		1


	//   ....[27]....
        /*6238*/ 	.word	0x00011170
        /*623c*/ 	.word	0x000000ff
        /*6240*/ 	.word	0x00000000
        /*6244*/ 	.short	0x0101
        /*6246*/ 	.byte	0x06
	.zero		1


	//   ....[28]....
        /*6248*/ 	.word	0x000119a0
        /*624c*/ 	.word	0x00000006
        /*6250*/ 	.word	0x00000060
        /*6254*/ 	.short	0x010a
        /*6256*/ 	.byte	0x3f
	.zero		1


	//   ....[29]....
        /*6258*/ 	.word	0x00011c50
        /*625c*/ 	.word	0x00000006
        /*6260*/ 	.word	0x00000000
        /*6264*/ 	.short	0x0101
        /*6266*/ 	.byte	0x3f
	.zero		1


	//   ....[30]....
        /*6268*/ 	.word	0x00012380
        /*626c*/ 	.word	0x00000007
        /*6270*/ 	.word	0x00000060
        /*6274*/ 	.short	0x010a
        /*6276*/ 	.byte	0x3f
	.zero		1


	//   ....[31]....
        /*6278*/ 	.word	0x00012600
        /*627c*/ 	.word	0x00000007
        /*6280*/ 	.word	0x00000000
        /*6284*/ 	.short	0x0101
        /*6286*/ 	.byte	0x3f
	.zero		1


	//   ....[32]....
        /*6288*/ 	.word	0x00012dd0
        /*628c*/ 	.word	0x00000007
        /*6290*/ 	.word	0x00000060
        /*6294*/ 	.short	0x010a
        /*6296*/ 	.byte	0x3f
	.zero		1


	//   ....[33]....
        /*6298*/ 	.word	0x00013020
        /*629c*/ 	.word	0x00000007
        /*62a0*/ 	.word	0x00000000
        /*62a4*/ 	.short	0x0101
        /*62a6*/ 	.byte	0x3f
	.zero		1


	//   ....[34]....
        /*62a8*/ 	.word	0x00013720
        /*62ac*/ 	.word	0x00000009
        /*62b0*/ 	.word	0x00000060
        /*62b4*/ 	.short	0x010a
        /*62b6*/ 	.byte	0x3f
	.zero		1


	//   ....[35]....
        /*62b8*/ 	.word	0x000139f0
        /*62bc*/ 	.word	0x00000009
        /*62c0*/ 	.word	0x00000000
        /*62c4*/ 	.short	0x0101
        /*62c6*/ 	.byte	0x3f
	.zero		1


	//   ....[36]....
        /*62c8*/ 	.word	0x000141b0
        /*62cc*/ 	.word	0x00000009
        /*62d0*/ 	.word	0x00000060
        /*62d4*/ 	.short	0x010a
        /*62d6*/ 	.byte	0x3f
	.zero		1


	//   ....[37]....
        /*62d8*/ 	.word	0x00014480
        /*62dc*/ 	.word	0x00000009
        /*62e0*/ 	.word	0x00000000
        /*62e4*/ 	.short	0x0101
        /*62e6*/ 	.byte	0x3f
	.zero		1


	//   ....[38]....
        /*62e8*/ 	.word	0x00014b40
        /*62ec*/ 	.word	0x00000009
        /*62f0*/ 	.word	0x00000060
        /*62f4*/ 	.short	0x010a
        /*62f6*/ 	.byte	0x3f
	.zero		1


	//   ....[39]....
        /*62f8*/ 	.word	0x00014e10
        /*62fc*/ 	.word	0x00000009
        /*6300*/ 	.word	0x00000000
        /*6304*/ 	.short	0x0101
        /*6306*/ 	.byte	0x3f
	.zero		1


	//   ....[40]....
        /*6308*/ 	.word	0x000155d0
        /*630c*/ 	.word	0x00000009
        /*6310*/ 	.word	0x00000060
        /*6314*/ 	.short	0x010a
        /*6316*/ 	.byte	0x3f
	.zero		1


	//   ....[41]....
        /*6318*/ 	.word	0x000158a0
        /*631c*/ 	.word	0x00000009
        /*6320*/ 	.word	0x00000000
        /*6324*/ 	.short	0x0101
        /*6326*/ 	.byte	0x3f
	.zero		1


	//   ....[42]....
        /*6328*/ 	.word	0x00015f60
        /*632c*/ 	.word	0x00000009
        /*6330*/ 	.word	0x00000060
        /*6334*/ 	.short	0x010a
        /*6336*/ 	.byte	0x3f
	.zero		1


	//   ....[43]....
        /*6338*/ 	.word	0x00016230
        /*633c*/ 	.word	0x00000009
        /*6340*/ 	.word	0x00000000
        /*6344*/ 	.short	0x0101
        /*6346*/ 	.byte	0x3f
	.zero		1


	//   ....[44]....
        /*6348*/ 	.word	0x000169f0
        /*634c*/ 	.word	0x00000009
        /*6350*/ 	.word	0x00000060
        /*6354*/ 	.short	0x010a
        /*6356*/ 	.byte	0x3f
	.zero		1


	//   ....[45]....
        /*6358*/ 	.word	0x00016cc0
        /*635c*/ 	.word	0x00000009
        /*6360*/ 	.word	0x00000000
        /*6364*/ 	.short	0x0101
        /*6366*/ 	.byte	0x3f
	.zero		1


	//   ....[46]....
        /*6368*/ 	.word	0x00017380
        /*636c*/ 	.word	0x00000009
        /*6370*/ 	.word	0x00000060
        /*6374*/ 	.short	0x010a
        /*6376*/ 	.byte	0x3f
	.zero		1


	//   ....[47]....
        /*6378*/ 	.word	0x00017650
        /*637c*/ 	.word	0x00000009
        /*6380*/ 	.word	0x00000000
        /*6384*/ 	.short	0x0101
        /*6386*/ 	.byte	0x3f
	.zero		1


	//   ....[48]....
        /*6388*/ 	.word	0x00017e10
        /*638c*/ 	.word	0x00000009
        /*6390*/ 	.word	0x00000060
        /*6394*/ 	.short	0x010a
        /*6396*/ 	.byte	0x3f
	.zero		1


	//   ....[49]....
        /*6398*/ 	.word	0x000180e0
        /*639c*/ 	.word	0x00000009
        /*63a0*/ 	.word	0x00000000
        /*63a4*/ 	.short	0x0101
        /*63a6*/ 	.byte	0x3f
	.zero		1


	//   ....[50]....
        /*63a8*/ 	.word	0x00018820
        /*63ac*/ 	.word	0x00000009
        /*63b0*/ 	.word	0x00000060
        /*63b4*/ 	.short	0x010a
        /*63b6*/ 	.byte	0x3f
	.zero		1


	//   ....[51]....
        /*63b8*/ 	.word	0x00018af0
        /*63bc*/ 	.word	0x00000009
        /*63c0*/ 	.word	0x00000000
        /*63c4*/ 	.short	0x0101
        /*63c6*/ 	.byte	0x3f
	.zero		1


	//   ....[52]....
        /*63c8*/ 	.word	0x000192b0
        /*63cc*/ 	.word	0x00000009
        /*63d0*/ 	.word	0x00000060
        /*63d4*/ 	.short	0x010a
        /*63d6*/ 	.byte	0x3f
	.zero		1


	//   ....[53]....
        /*63d8*/ 	.word	0x00019580
        /*63dc*/ 	.word	0x00000009
        /*63e0*/ 	.word	0x00000000
        /*63e4*/ 	.short	0x0101
        /*63e6*/ 	.byte	0x3f
	.zero		1


	//   ....[54]....
        /*63e8*/ 	.word	0x00019d40
        /*63ec*/ 	.word	0x00000009
        /*63f0*/ 	.word	0x00000060
        /*63f4*/ 	.short	0x010a
        /*63f6*/ 	.byte	0x3f
	.zero		1


	//   ....[55]....
        /*63f8*/ 	.word	0x0001a010
        /*63fc*/ 	.word	0x00000009
        /*6400*/ 	.word	0x00000000
        /*6404*/ 	.short	0x0101
        /*6406*/ 	.byte	0x3f
	.zero		1


	//   ....[56]....
        /*6408*/ 	.word	0x0001a7d0
        /*640c*/ 	.word	0x00000009
        /*6410*/ 	.word	0x00000060
        /*6414*/ 	.short	0x010a
        /*6416*/ 	.byte	0x3f
	.zero		1


	//   ....[57]....
        /*6418*/ 	.word	0x0001aaa0
        /*641c*/ 	.word	0x00000009
        /*6420*/ 	.word	0x00000000
        /*6424*/ 	.short	0x0101
        /*6426*/ 	.byte	0x3f
	.zero		1


	//   ....[58]....
        /*6428*/ 	.word	0x0001b260
        /*642c*/ 	.word	0x0000000a
        /*6430*/ 	.word	0x00000060
        /*6434*/ 	.short	0x010a
        /*6436*/ 	.byte	0x3f
	.zero		1


	//   ....[59]....
        /*6438*/ 	.word	0x0001b4f0
        /*643c*/ 	.word	0x00000009
        /*6440*/ 	.word	0x00000000
        /*6444*/ 	.short	0x0101
        /*6446*/ 	.byte	0x3f
	.zero		1


	//   ....[60]....
        /*6448*/ 	.word	0x0001cab0
        /*644c*/ 	.word	0x000000ff
        /*6450*/ 	.word	0x000000a8
        /*6454*/ 	.short	0x010a
        /*6456*/ 	.byte	0x04
	.zero		1


	//   ....[61]....
        /*6458*/ 	.word	0x0001ced0
        /*645c*/ 	.word	0x000000ff
        /*6460*/ 	.word	0x00000080
        /*6464*/ 	.short	0x010a
        /*6466*/ 	.byte	0x0d
	.zero		1


	//   ....[62]....
        /*6468*/ 	.word	0x0001cfc0
        /*646c*/ 	.word	0x000000ff
        /*6470*/ 	.word	0x00000060
        /*6474*/ 	.short	0x010b
        /*6476*/ 	.byte	0x0d
	.zero		1


	//   ....[63]....
        /*6478*/ 	.word	0x0001d020
        /*647c*/ 	.word	0x000000ff
        /*6480*/ 	.word	0x00000000
        /*6484*/ 	.short	0x0101
        /*6486*/ 	.byte	0x1e
	.zero		1


	//   ....[64]....
        /*6488*/ 	.word	0x0001d050
        /*648c*/ 	.word	0x000000ff
        /*6490*/ 	.word	0x00000088
        /*6494*/ 	.short	0x010a
        /*6496*/ 	.byte	0x0d
	.zero		1


	//   ....[65]....
        /*6498*/ 	.word	0x0001d160
        /*649c*/ 	.word	0x000000ff
        /*64a0*/ 	.word	0x00000068
        /*64a4*/ 	.short	0x010b
        /*64a6*/ 	.byte	0x0d
	.zero		1


	//   ....[66]....
        /*64a8*/ 	.word	0x0001d1d0
        /*64ac*/ 	.word	0x000000ff
        /*64b0*/ 	.word	0x00000000
        /*64b4*/ 	.short	0x0101
        /*64b6*/ 	.byte	0x1d
	.zero		1


	//   ....[67]....
        /*64b8*/ 	.word	0x0001d200
        /*64bc*/ 	.word	0x000000ff
        /*64c0*/ 	.word	0x00000090
        /*64c4*/ 	.short	0x010a
        /*64c6*/ 	.byte	0x0d
	.zero		1


	//   ....[68]....
        /*64c8*/ 	.word	0x0001d300
        /*64cc*/ 	.word	0x000000ff
        /*64d0*/ 	.word	0x00000070
        /*64d4*/ 	.short	0x010b
        /*64d6*/ 	.byte	0x0d
	.zero		1


	//   ....[69]....
        /*64d8*/ 	.word	0x0001d360
        /*64dc*/ 	.word	0x000000ff
        /*64e0*/ 	.word	0x00000000
        /*64e4*/ 	.short	0x0101
        /*64e6*/ 	.byte	0x16
	.zero		1


	//   ....[70]....
        /*64e8*/ 	.word	0x0001d390
        /*64ec*/ 	.word	0x000000ff
        /*64f0*/ 	.word	0x00000098
        /*64f4*/ 	.short	0x010a
        /*64f6*/ 	.byte	0x0d
	.zero		1


	//   ....[71]....
        /*64f8*/ 	.word	0x0001d490
        /*64fc*/ 	.word	0x000000ff
        /*6500*/ 	.word	0x00000078
        /*6504*/ 	.short	0x010b
        /*6506*/ 	.byte	0x0d
	.zero		1


	//   ....[72]....
        /*6508*/ 	.word	0x0001d500
        /*650c*/ 	.word	0x000000ff
        /*6510*/ 	.word	0x00000000
        /*6514*/ 	.short	0x0101
        /*6516*/ 	.byte	0x17
	.zero		1


	//   ....[73]....
        /*6518*/ 	.word	0x0001d540
        /*651c*/ 	.word	0x000000ff
        /*6520*/ 	.word	0x00000080
        /*6524*/ 	.short	0x010a
        /*6526*/ 	.byte	0x0d
	.zero		1


	//   ....[74]....
        /*6528*/ 	.word	0x0001d630
        /*652c*/ 	.word	0x000000ff
        /*6530*/ 	.word	0x00000060
        /*6534*/ 	.short	0x010b
        /*6536*/ 	.byte	0x0d
	.zero		1


	//   ....[75]....
        /*6538*/ 	.word	0x0001d670
        /*653c*/ 	.word	0x000000ff
        /*6540*/ 	.word	0x00000000
        /*6544*/ 	.short	0x0101
        /*6546*/ 	.byte	0x1e
	.zero		1


	//   ....[76]....
        /*6548*/ 	.word	0x0001d6a0
        /*654c*/ 	.word	0x000000ff
        /*6550*/ 	.word	0x00000088
        /*6554*/ 	.short	0x010a
        /*6556*/ 	.byte	0x0d
	.zero		1


	//   ....[77]....
        /*6558*/ 	.word	0x0001d7a0
        /*655c*/ 	.word	0x000000ff
        /*6560*/ 	.word	0x00000068
        /*6564*/ 	.short	0x010b
        /*6566*/ 	.byte	0x0d
	.zero		1


	//   ....[78]....
        /*6568*/ 	.word	0x0001d7e0
        /*656c*/ 	.word	0x000000ff
        /*6570*/ 	.word	0x00000000
        /*6574*/ 	.short	0x0101
        /*6576*/ 	.byte	0x1d
	.zero		1


	//   ....[79]....
        /*6578*/ 	.word	0x0001d820
        /*657c*/ 	.word	0x000000ff
        /*6580*/ 	.word	0x00000090
        /*6584*/ 	.short	0x010a
        /*6586*/ 	.byte	0x0d
	.zero		1


	//   ....[80]....
        /*6588*/ 	.word	0x0001d910
        /*658c*/ 	.word	0x000000ff
        /*6590*/ 	.word	0x00000070
        /*6594*/ 	.short	0x010b
        /*6596*/ 	.byte	0x0d
	.zero		1


	//   ....[81]....
        /*6598*/ 	.word	0x0001d950
        /*659c*/ 	.word	0x000000ff
        /*65a0*/ 	.word	0x00000000
        /*65a4*/ 	.short	0x0101
        /*65a6*/ 	.byte	0x16
	.zero		1


	//   ....[82]....
        /*65a8*/ 	.word	0x0001d980
        /*65ac*/ 	.word	0x000000ff
        /*65b0*/ 	.word	0x00000098
        /*65b4*/ 	.short	0x010a
        /*65b6*/ 	.byte	0x0d
	.zero		1


	//   ....[83]....
        /*65b8*/ 	.word	0x0001da80
        /*65bc*/ 	.word	0x000000ff
        /*65c0*/ 	.word	0x00000078
        /*65c4*/ 	.short	0x010b
        /*65c6*/ 	.byte	0x0d
	.zero		1


	//   ....[84]....
        /*65c8*/ 	.word	0x0001dac0
        /*65cc*/ 	.word	0x000000ff
        /*65d0*/ 	.word	0x00000000
        /*65d4*/ 	.short	0x0101
        /*65d6*/ 	.byte	0x17
	.zero		1


	//   ....[85]....
        /*65d8*/ 	.word	0x0001db00
        /*65dc*/ 	.word	0x000000ff
        /*65e0*/ 	.word	0x00000080
        /*65e4*/ 	.short	0x010a
        /*65e6*/ 	.byte	0x0d
	.zero		1


	//   ....[86]....
        /*65e8*/ 	.word	0x0001dc00
        /*65ec*/ 	.word	0x000000ff
        /*65f0*/ 	.word	0x00000060
        /*65f4*/ 	.short	0x010b
        /*65f6*/ 	.byte	0x0d
	.zero		1


	//   ....[87]....
        /*65f8*/ 	.word	0x0001dc40
        /*65fc*/ 	.word	0x000000ff
        /*6600*/ 	.word	0x00000000
        /*6604*/ 	.short	0x0101
        /*6606*/ 	.byte	0x1e
	.zero		1


	//   ....[88]....
        /*6608*/ 	.word	0x0001dc70
        /*660c*/ 	.word	0x000000ff
        /*6610*/ 	.word	0x00000088
        /*6614*/ 	.short	0x010a
        /*6616*/ 	.byte	0x0d
	.zero		1


	//   ....[89]....
        /*6618*/ 	.word	0x0001dd70
        /*661c*/ 	.word	0x000000ff
        /*6620*/ 	.word	0x00000068
        /*6624*/ 	.short	0x010b
        /*6626*/ 	.byte	0x0d
	.zero		1


	//   ....[90]....
        /*6628*/ 	.word	0x0001ddb0
        /*662c*/ 	.word	0x000000ff
        /*6630*/ 	.word	0x00000000
        /*6634*/ 	.short	0x0101
        /*6636*/ 	.byte	0x1d
	.zero		1


	//   ....[91]....
        /*6638*/ 	.word	0x0001ddf0
        /*663c*/ 	.word	0x000000ff
        /*6640*/ 	.word	0x00000090
        /*6644*/ 	.short	0x010a
        /*6646*/ 	.byte	0x0d
	.zero		1


	//   ....[92]....
        /*6648*/ 	.word	0x0001def0
        /*664c*/ 	.word	0x000000ff
        /*6650*/ 	.word	0x00000070
        /*6654*/ 	.short	0x010b
        /*6656*/ 	.byte	0x0d
	.zero		1


	//   ....[93]....
        /*6658*/ 	.word	0x0001df30
        /*665c*/ 	.word	0x000000ff
        /*6660*/ 	.word	0x00000000
        /*6664*/ 	.short	0x0101
        /*6666*/ 	.byte	0x16
	.zero		1


	//   ....[94]....
        /*6668*/ 	.word	0x0001df60
        /*666c*/ 	.word	0x000000ff
        /*6670*/ 	.word	0x00000098
        /*6674*/ 	.short	0x010a
        /*6676*/ 	.byte	0x0d
	.zero		1


	//   ....[95]....
        /*6678*/ 	.word	0x0001e060
        /*667c*/ 	.word	0x000000ff
        /*6680*/ 	.word	0x00000078
        /*6684*/ 	.short	0x010b
        /*6686*/ 	.byte	0x0d
	.zero		1


	//   ....[96]....
        /*6688*/ 	.word	0x0001e0a0
        /*668c*/ 	.word	0x000000ff
        /*6690*/ 	.word	0x00000000
        /*6694*/ 	.short	0x0101
        /*6696*/ 	.byte	0x17
	.zero		1


	//   ....[97]....
        /*6698*/ 	.word	0x0001e0e0
        /*669c*/ 	.word	0x000000ff
        /*66a0*/ 	.word	0x00000080
        /*66a4*/ 	.short	0x010a
        /*66a6*/ 	.byte	0x0d
	.zero		1


	//   ....[98]....
        /*66a8*/ 	.word	0x0001e1e0
        /*66ac*/ 	.word	0x000000ff
        /*66b0*/ 	.word	0x00000060
        /*66b4*/ 	.short	0x010b
        /*66b6*/ 	.byte	0x0d
	.zero		1


	//   ....[99]....
        /*66b8*/ 	.word	0x0001e220
        /*66bc*/ 	.word	0x000000ff
        /*66c0*/ 	.word	0x00000000
        /*66c4*/ 	.short	0x0101
        /*66c6*/ 	.byte	0x1e
	.zero		1


	//   ....[100]....
        /*66c8*/ 	.word	0x0001e250
        /*66cc*/ 	.word	0x000000ff
        /*66d0*/ 	.word	0x00000088
        /*66d4*/ 	.short	0x010a
        /*66d6*/ 	.byte	0x0d
	.zero		1


	//   ....[101]....
        /*66d8*/ 	.word	0x0001e350
        /*66dc*/ 	.word	0x000000ff
        /*66e0*/ 	.word	0x00000068
        /*66e4*/ 	.short	0x010b
        /*66e6*/ 	.byte	0x0d
	.zero		1


	//   ....[102]....
        /*66e8*/ 	.word	0x0001e390
        /*66ec*/ 	.word	0x000000ff
        /*66f0*/ 	.word	0x00000000
        /*66f4*/ 	.short	0x0101
        /*66f6*/ 	.byte	0x1d
	.zero		1


	//   ....[103]....
        /*66f8*/ 	.word	0x0001e3d0
        /*66fc*/ 	.word	0x000000ff
        /*6700*/ 	.word	0x00000090
        /*6704*/ 	.short	0x010a
        /*6706*/ 	.byte	0x0d
	.zero		1


	//   ....[104]....
        /*6708*/ 	.word	0x0001e4d0
        /*670c*/ 	.word	0x000000ff
        /*6710*/ 	.word	0x00000070
        /*6714*/ 	.short	0x010b
        /*6716*/ 	.byte	0x0d
	.zero		1


	//   ....[105]....
        /*6718*/ 	.word	0x0001e510
        /*671c*/ 	.word	0x000000ff
        /*6720*/ 	.word	0x00000000
        /*6724*/ 	.short	0x0101
        /*6726*/ 	.byte	0x16
	.zero		1


	//   ....[106]....
        /*6728*/ 	.word	0x0001e540
        /*672c*/ 	.word	0x000000ff
        /*6730*/ 	.word	0x00000098
        /*6734*/ 	.short	0x010a
        /*6736*/ 	.byte	0x0d
	.zero		1


	//   ....[107]....
        /*6738*/ 	.word	0x0001e640
        /*673c*/ 	.word	0x000000ff
        /*6740*/ 	.word	0x00000078
        /*6744*/ 	.short	0x010b
        /*6746*/ 	.byte	0x0d
	.zero		1


	//   ....[108]....
        /*6748*/ 	.word	0x0001e690
        /*674c*/ 	.word	0x000000ff
        /*6750*/ 	.word	0x00000000
        /*6754*/ 	.short	0x0101
        /*6756*/ 	.byte	0x17
	.zero		1


	//   ....[109]....
        /*6758*/ 	.word	0x0001edb0
        /*675c*/ 	.word	0x00000000
        /*6760*/ 	.word	0x00000080
        /*6764*/ 	.short	0x010a
        /*6766*/ 	.byte	0x3f
	.zero		1


	//   ....[110]....
        /*6768*/ 	.word	0x0001edf0
        /*676c*/ 	.word	0x00000000
        /*6770*/ 	.word	0x00000088
        /*6774*/ 	.short	0x010a
        /*6776*/ 	.byte	0x3f
	.zero		1


	//   ....[111]....
        /*6778*/ 	.word	0x0001ee30
        /*677c*/ 	.word	0x00000000
        /*6780*/ 	.word	0x00000090
        /*6784*/ 	.short	0x010a
        /*6786*/ 	.byte	0x3f
	.zero		1


	//   ....[112]....
        /*6788*/ 	.word	0x0001ee90
        /*678c*/ 	.word	0x00000000
        /*6790*/ 	.word	0x00000098
        /*6794*/ 	.short	0x010a
        /*6796*/ 	.byte	0x3f
	.zero		1


	//   ....[113]....
        /*6798*/ 	.word	0x0001f1e0
        /*679c*/ 	.word	0x0000000e
        /*67a0*/ 	.word	0x00000030
        /*67a4*/ 	.short	0x010a
        /*67a6*/ 	.byte	0x3f
	.zero		1


	//   ....[114]....
        /*67a8*/ 	.word	0x0001f520
        /*67ac*/ 	.word	0x00000002
        /*67b0*/ 	.word	0x000000a8
        /*67b4*/ 	.short	0x0101
        /*67b6*/ 	.byte	0x3f
	.zero		1


	//   ....[115]....
        /*67b8*/ 	.word	0x0001fcf0
        /*67bc*/ 	.word	0x00000004
        /*67c0*/ 	.word	0x00000000
        /*67c4*/ 	.short	0x010a
        /*67c6*/ 	.byte	0x3f
	.zero		1


	//   ....[116]....
        /*67c8*/ 	.word	0x0001fd80
        /*67cc*/ 	.word	0x00000003
        /*67d0*/ 	.word	0x00000000
        /*67d4*/ 	.short	0x010a
        /*67d6*/ 	.byte	0x3f
	.zero		1


	//   ....[117]....
        /*67d8*/ 	.word	0x0001fe10
        /*67dc*/ 	.word	0x00000003
        /*67e0*/ 	.word	0x00000000
        /*67e4*/ 	.short	0x010a
        /*67e6*/ 	.byte	0x3f
	.zero		1


	//   ....[118]....
        /*67e8*/ 	.word	0x0001fea0
        /*67ec*/ 	.word	0x00000003
        /*67f0*/ 	.word	0x00000000
        /*67f4*/ 	.short	0x010a
        /*67f6*/ 	.byte	0x3f
	.zero		1


	//   ....[119]....
        /*67f8*/ 	.word	0x0001ff30
        /*67fc*/ 	.word	0x00000003
        /*6800*/ 	.word	0x00000000
        /*6804*/ 	.short	0x010a
        /*6806*/ 	.byte	0x3f
	.zero		1


	//   ....[120]....
        /*6808*/ 	.word	0x0001ffc0
        /*680c*/ 	.word	0x00000003
        /*6810*/ 	.word	0x00000000
        /*6814*/ 	.short	0x010a
        /*6816*/ 	.byte	0x3f
	.zero		1


	//   ....[121]....
        /*6818*/ 	.word	0x00020030
        /*681c*/ 	.word	0x00000005
        /*6820*/ 	.word	0x00000000
        /*6824*/ 	.short	0x010a
        /*6826*/ 	.byte	0x3f
	.zero		1


	//   ....[122]....
        /*6828*/ 	.word	0x00020090
        /*682c*/ 	.word	0x00000004
        /*6830*/ 	.word	0x00000000
        /*6834*/ 	.short	0x010a
        /*6836*/ 	.byte	0x3f
	.zero		1


	//   ....[123]....
        /*6838*/ 	.word	0x000200e0
        /*683c*/ 	.word	0x00000006
        /*6840*/ 	.word	0x00000060
        /*6844*/ 	.short	0x010a
        /*6846*/ 	.byte	0x3f
	.zero		1


	//   ....[124]....
        /*6848*/ 	.word	0x00020130
        /*684c*/ 	.word	0x00000007
        /*6850*/ 	.word	0x00000060
        /*6854*/ 	.short	0x010a
        /*6856*/ 	.byte	0x3f
	.zero		1


	//   ....[125]....
        /*6858*/ 	.word	0x00020180
        /*685c*/ 	.word	0x00000007
        /*6860*/ 	.word	0x00000060
        /*6864*/ 	.short	0x010a
        /*6866*/ 	.byte	0x3f
	.zero		1


	//   ....[126]....
        /*6868*/ 	.word	0x000201d0
        /*686c*/ 	.word	0x00000009
        /*6870*/ 	.word	0x00000060
        /*6874*/ 	.short	0x010a
        /*6876*/ 	.byte	0x3f
	.zero		1


	//   ....[127]....
        /*6878*/ 	.word	0x00020220
        /*687c*/ 	.word	0x00000009
        /*6880*/ 	.word	0x00000060
        /*6884*/ 	.short	0x010a
        /*6886*/ 	.byte	0x3f
	.zero		1


	//   ....[128]....
        /*6888*/ 	.word	0x00020270
        /*688c*/ 	.word	0x00000009
        /*6890*/ 	.word	0x00000060
        /*6894*/ 	.short	0x010a
        /*6896*/ 	.byte	0x3f
	.zero		1


	//   ....[129]....
        /*6898*/ 	.word	0x000202c0
        /*689c*/ 	.word	0x00000009
        /*68a0*/ 	.word	0x00000060
        /*68a4*/ 	.short	0x010a
        /*68a6*/ 	.byte	0x3f
	.zero		1


	//   ....[130]....
        /*68a8*/ 	.word	0x00020310
        /*68ac*/ 	.word	0x00000009
        /*68b0*/ 	.word	0x00000060
        /*68b4*/ 	.short	0x010a
        /*68b6*/ 	.byte	0x3f
	.zero		1


	//   ....[131]....
        /*68b8*/ 	.word	0x00020360
        /*68bc*/ 	.word	0x00000009
        /*68c0*/ 	.word	0x00000060
        /*68c4*/ 	.short	0x010a
        /*68c6*/ 	.byte	0x3f
	.zero		1


	//   ....[132]....
        /*68c8*/ 	.word	0x000203b0
        /*68cc*/ 	.word	0x00000009
        /*68d0*/ 	.word	0x00000060
        /*68d4*/ 	.short	0x010a
        /*68d6*/ 	.byte	0x3f
	.zero		1


	//   ....[133]....
        /*68d8*/ 	.word	0x00020400
        /*68dc*/ 	.word	0x00000009
        /*68e0*/ 	.word	0x00000060
        /*68e4*/ 	.short	0x010a
        /*68e6*/ 	.byte	0x3f
	.zero		1


	//   ....[134]....
        /*68e8*/ 	.word	0x00020450
        /*68ec*/ 	.word	0x00000009
        /*68f0*/ 	.word	0x00000060
        /*68f4*/ 	.short	0x010a
        /*68f6*/ 	.byte	0x3f
	.zero		1


	//   ....[135]....
        /*68f8*/ 	.word	0x000204a0
        /*68fc*/ 	.word	0x00000009
        /*6900*/ 	.word	0x00000060
        /*6904*/ 	.short	0x010a
        /*6906*/ 	.byte	0x3f
	.zero		1


	//   ....[136]....
        /*6908*/ 	.word	0x000204f0
        /*690c*/ 	.word	0x00000009
        /*6910*/ 	.word	0x00000060
        /*6914*/ 	.short	0x010a
        /*6916*/ 	.byte	0x3f
	.zero		1


	//   ....[137]....
        /*6918*/ 	.word	0x00020540
        /*691c*/ 	.word	0x00000009
        /*6920*/ 	.word	0x00000060
        /*6924*/ 	.short	0x010a
        /*6926*/ 	.byte	0x3f
	.zero		1


	//   ....[138]....
        /*6928*/ 	.word	0x00020590
        /*692c*/ 	.word	0x0000000a
        /*6930*/ 	.word	0x00000060
        /*6934*/ 	.short	0x010a
        /*6936*/ 	.byte	0x3f
	.zero		1


	//   ....[139]....
        /*6938*/ 	.word	0x000205f0
        /*693c*/ 	.word	0x00000005
        /*6940*/ 	.word	0x000000a8
        /*6944*/ 	.short	0x010a
        /*6946*/ 	.byte	0x3f
	.zero		1


	//   ....[140]....
        /*6948*/ 	.word	0x00020650
        /*694c*/ 	.word	0x00000003
        /*6950*/ 	.word	0x00000080
        /*6954*/ 	.short	0x010a
        /*6956*/ 	.byte	0x3f
	.zero		1


	//   ....[141]....
        /*6958*/ 	.word	0x000206b0
        /*695c*/ 	.word	0x00000003
        /*6960*/ 	.word	0x00000088
        /*6964*/ 	.short	0x010a
        /*6966*/ 	.byte	0x3f
	.zero		1


	//   ....[142]....
        /*6968*/ 	.word	0x00020710
        /*696c*/ 	.word	0x00000003
        /*6970*/ 	.word	0x00000090
        /*6974*/ 	.short	0x010a
        /*6976*/ 	.byte	0x3f
	.zero		1


	//   ....[143]....
        /*6978*/ 	.word	0x00020770
        /*697c*/ 	.word	0x00000003
        /*6980*/ 	.word	0x00000098
        /*6984*/ 	.short	0x010a
        /*6986*/ 	.byte	0x3f
	.zero		1


	//   ....[144]....
        /*6988*/ 	.word	0x000207d0
        /*698c*/ 	.word	0x00000004
        /*6990*/ 	.word	0x00000080
        /*6994*/ 	.short	0x010a
        /*6996*/ 	.byte	0x3f
	.zero		1


	//   ....[145]....
        /*6998*/ 	.word	0x00020830
        /*699c*/ 	.word	0x00000004
        /*69a0*/ 	.word	0x00000088
        /*69a4*/ 	.short	0x010a
        /*69a6*/ 	.byte	0x3f
	.zero		1


	//   ....[146]....
        /*69a8*/ 	.word	0x00020890
        /*69ac*/ 	.word	0x00000004
        /*69b0*/ 	.word	0x00000090
        /*69b4*/ 	.short	0x010a
        /*69b6*/ 	.byte	0x3f
	.zero		1


	//   ....[147]....
        /*69b8*/ 	.word	0x000208f0
        /*69bc*/ 	.word	0x00000004
        /*69c0*/ 	.word	0x00000098
        /*69c4*/ 	.short	0x010a
        /*69c6*/ 	.byte	0x3f
	.zero		1


	//   ....[148]....
        /*69c8*/ 	.word	0x00020950
        /*69cc*/ 	.word	0x00000005
        /*69d0*/ 	.word	0x00000080
        /*69d4*/ 	.short	0x010a
        /*69d6*/ 	.byte	0x3f
	.zero		1


	//   ....[149]....
        /*69d8*/ 	.word	0x000209b0
        /*69dc*/ 	.word	0x00000005
        /*69e0*/ 	.word	0x00000088
        /*69e4*/ 	.short	0x010a
        /*69e6*/ 	.byte	0x3f
	.zero		1


	//   ....[150]....
        /*69e8*/ 	.word	0x00020a10
        /*69ec*/ 	.word	0x00000005
        /*69f0*/ 	.word	0x00000090
        /*69f4*/ 	.short	0x010a
        /*69f6*/ 	.byte	0x3f
	.zero		1


	//   ....[151]....
        /*69f8*/ 	.word	0x00020a70
        /*69fc*/ 	.word	0x00000005
        /*6a00*/ 	.word	0x00000098
        /*6a04*/ 	.short	0x010a
        /*6a06*/ 	.byte	0x3f
	.zero		1


	//   ....[152]....
        /*6a08*/ 	.word	0x00020ad0
        /*6a0c*/ 	.word	0x00000002
        /*6a10*/ 	.word	0x00000080
        /*6a14*/ 	.short	0x010a
        /*6a16*/ 	.byte	0x3f
	.zero		1


	//   ....[153]....
        /*6a18*/ 	.word	0x00020b30
        /*6a1c*/ 	.word	0x00000002
        /*6a20*/ 	.word	0x00000088
        /*6a24*/ 	.short	0x010a
        /*6a26*/ 	.byte	0x3f
	.zero		1


	//   ....[154]....
        /*6a28*/ 	.word	0x00020b90
        /*6a2c*/ 	.word	0x00000002
        /*6a30*/ 	.word	0x00000090
        /*6a34*/ 	.short	0x010a
        /*6a36*/ 	.byte	0x3f
	.zero		1


	//   ....[155]....
        /*6a38*/ 	.word	0x00020bf0
        /*6a3c*/ 	.word	0x00000002
        /*6a40*/ 	.word	0x00000098
        /*6a44*/ 	.short	0x010a
        /*6a46*/ 	.byte	0x3f
	.zero		1


	//   ....[156]....
        /*6a48*/ 	.word	0x00020c40
        /*6a4c*/ 	.word	0x00000000
        /*6a50*/ 	.word	0x00000080
        /*6a54*/ 	.short	0x010a
        /*6a56*/ 	.byte	0x3f
	.zero		1


	//   ....[157]....
        /*6a58*/ 	.word	0x00020c90
        /*6a5c*/ 	.word	0x00000000
        /*6a60*/ 	.word	0x00000088
        /*6a64*/ 	.short	0x010a
        /*6a66*/ 	.byte	0x3f
	.zero		1


	//   ....[158]....
        /*6a68*/ 	.word	0x00020ce0
        /*6a6c*/ 	.word	0x00000000
        /*6a70*/ 	.word	0x00000090
        /*6a74*/ 	.short	0x010a
        /*6a76*/ 	.byte	0x3f
	.zero		1


	//   ....[159]....
        /*6a78*/ 	.word	0x00020dc0
        /*6a7c*/ 	.word	0x0000000e
        /*6a80*/ 	.word	0x00000030
        /*6a84*/ 	.short	0x010a
        /*6a86*/ 	.byte	0x3f
	.zero		1


	//   ....[160]....
        /*6a88*/ 	.word	0x00020ea0
        /*6a8c*/ 	.word	0x00000004
        /*6a90*/ 	.word	0x00000000
        /*6a94*/ 	.short	0x010a
        /*6a96*/ 	.byte	0x3f
	.zero		1


	//   ....[161]....
        /*6a98*/ 	.word	0x00020ef0
        /*6a9c*/ 	.word	0x00000003
        /*6aa0*/ 	.word	0x00000000
        /*6aa4*/ 	.short	0x010a
        /*6aa6*/ 	.byte	0x3f
	.zero		1


	//   ....[162]....
        /*6aa8*/ 	.word	0x00020f40
        /*6aac*/ 	.word	0x00000003
        /*6ab0*/ 	.word	0x00000000
        /*6ab4*/ 	.short	0x010a
        /*6ab6*/ 	.byte	0x3f
	.zero		1


	//   ....[163]....
        /*6ab8*/ 	.word	0x00020f90
        /*6abc*/ 	.word	0x00000003
        /*6ac0*/ 	.word	0x00000000
        /*6ac4*/ 	.short	0x010a
        /*6ac6*/ 	.byte	0x3f
	.zero		1


	//   ....[164]....
        /*6ac8*/ 	.word	0x00020fe0
        /*6acc*/ 	.word	0x00000003
        /*6ad0*/ 	.word	0x00000000
        /*6ad4*/ 	.short	0x010a
        /*6ad6*/ 	.byte	0x3f
	.zero		1


	//----- nvinfo : EIATTR_NUM_MBARRIERS
	.align		4
.L_38:
        /*6ad8*/ 	.byte	0x03, 0x38
        /*6ada*/ 	.short	0x0016


	//----- nvinfo : EIATTR_EXIT_INSTR_OFFSETS
	.align		4
        /*6adc*/ 	.byte	0x04, 0x1c
        /*6ade*/ 	.short	(.L_40 - .L_39)


	//   ....[0]....
.L_39:
        /*6ae0*/ 	.word	0x00000c30


	//   ....[1]....
        /*6ae4*/ 	.word	0x000014b0


	//   ....[2]....
        /*6ae8*/ 	.word	0x0001c350


	//   ....[3]....
        /*6aec*/ 	.word	0x0001c9d0


	//   ....[4]....
        /*6af0*/ 	.word	0x0001ca40


	//   ....[5]....
        /*6af4*/ 	.word	0x0001eee0


	//   ....[6]....
        /*6af8*/ 	.word	0x00020010


	//----- nvinfo : EIATTR_MAX_THREADS
	.align		4
.L_40:
        /*6afc*/ 	.byte	0x04, 0x05
        /*6afe*/ 	.short	(.L_42 - .L_41)
.L_41:
        /*6b00*/ 	.word	0x00000180
        /*6b04*/ 	.word	0x00000001
        /*6b08*/ 	.word	0x00000001


	//----- nvinfo : EIATTR_CRS_STACK_SIZE
	.align		4
.L_42:
        /*6b0c*/ 	.byte	0x04, 0x1e
        /*6b0e*/ 	.short	(.L_44 - .L_43)
.L_43:
        /*6b10*/ 	.word	0x00000000


	//----- nvinfo : EIATTR_CBANK_PARAM_SIZE
	.align		4
.L_44:
        /*6b14*/ 	.byte	0x03, 0x19
        /*6b16*/ 	.short	0x0770


	//----- nvinfo : EIATTR_PARAM_CBANK
	.align		4
        /*6b18*/ 	.byte	0x04, 0x0a
        /*6b1a*/ 	.short	(.L_46 - .L_45)
	.align		4
.L_45:
        /*6b1c*/ 	.word	index@(.nv.constant0._ZN7cutlass13device_kernelINS_4gemm6kernel13GemmUniversalIN4cute5tupleIJiiiiEEENS1_10collective13CollectiveMmaINS1_37MainloopSm90TmaGmmaWarpSpecializedFP8ILi6ENS5_IJNS4_1CILi1EEESB_SB_EEENS1_35KernelTmaWarpSpecializedCooperativeEEENS5_IJNSA_ILi256EEESF_NSA_ILi64EEEEEENS_12float_e4m3_tENS5_IJlSB_lEEESI_SJ_NS4_8TiledMMAINS4_8MMA_AtomIJNS4_4SM904GMMA31MMA_64x256x32_F32E4M3E4M3_SS_TNILNSN_7ScaleInE1ELSP_1EEEEEENS4_6LayoutINS5_IJNSA_ILi2EEESB_SB_EEENS5_IJSB_NSA_ILi0EEESV_EEEEENS5_IJNS4_10UnderscoreESY_SY_EEEEENS4_13SM90_TMA_LOADENS4_14ComposedLayoutINS4_7SwizzleILi2ELi4ELi3EEENS4_18smem_ptr_flag_bitsILi8EEENSS_INS5_IJNSA_ILi8EEESG_EEENS5_IJSG_SB_EEEEEEEvNS4_8identityES11_S1B_vS1C_EENS_8epilogue10collective18CollectiveEpilogueINS1E_22Sm90TmaWarpSpecializedILi4ELi2ELi16ELb0ELb0EEEJSH_NS5_IJNSA_ILi128EEENSA_ILi32EEEEEESI_SJ_SI_SJ_NS1E_6fusion15FusionCallbacksIS1I_NS1M_13LinCombEltActINS1E_6thread4ReLuESI_fSI_fLNS_15FloatRoundStyleE2EEESH_S1L_JEEES11_NS12_INS13_ILi1ELi4ELi3EEES16_NSS_INS5_IJS17_S1K_EEENS5_IJS1K_SB_EEEEEEENS4_39AutoVectorizingCopyWithAssumedAlignmentILi128EEENS4_14SM90_TMA_STOREES1Y_S20_NS4_9Copy_AtomIJNS4_17SM90_U32x4_STSM_NENS_6half_tEEEEvEEEvvEEEEvNT_6ParamsE)
        /*6b20*/ 	.short	0x0210
        /*6b22*/ 	.short	0x0770


	//----- nvinfo : EIATTR_SW_WAR
	.align		4
.L_46:
        /*6b24*/ 	.byte	0x04, 0x36
        /*6b26*/ 	.short	(.L_48 - .L_47)
.L_47:
        /*6b28*/ 	.word	0x00000008
.L_48:


//--------------------- .nv.callgraph             --------------------------
	.section	.nv.callgraph,"",@"SHT_CUDA_CALLGRAPH"
	.align	4
	.sectionentsize	8
	.align		4
        /*0000*/ 	.word	0x00000000
	.align		4
        /*0004*/ 	.word	0xffffffff
	.align		4
        /*0008*/ 	.word	index@(_ZN7cutlass13device_kernelINS_4gemm6kernel13GemmUniversalIN4cute5tupleIJiiiiEEENS1_10collective13CollectiveMmaINS1_37MainloopSm90TmaGmmaWarpSpecializedFP8ILi6ENS5_IJNS4_1CILi1EEESB_SB_EEENS1_35KernelTmaWarpSpecializedCooperativeEEENS5_IJNSA_ILi256EEESF_NSA_ILi64EEEEEENS_12float_e4m3_tENS5_IJlSB_lEEESI_SJ_NS4_8TiledMMAINS4_8MMA_AtomIJNS4_4SM904GMMA31MMA_64x256x32_F32E4M3E4M3_SS_TNILNSN_7ScaleInE1ELSP_1EEEEEENS4_6LayoutINS5_IJNSA_ILi2EEESB_SB_EEENS5_IJSB_NSA_ILi0EEESV_EEEEENS5_IJNS4_10UnderscoreESY_SY_EEEEENS4_13SM90_TMA_LOADENS4_14ComposedLayoutINS4_7SwizzleILi2ELi4ELi3EEENS4_18smem_ptr_flag_bitsILi8EEENSS_INS5_IJNSA_ILi8EEESG_EEENS5_IJSG_SB_EEEEEEEvNS4_8identityES11_S1B_vS1C_EENS_8epilogue10collective18CollectiveEpilogueINS1E_22Sm90TmaWarpSpecializedILi4ELi2ELi16ELb0ELb0EEEJSH_NS5_IJNSA_ILi128EEENSA_ILi32EEEEEESI_SJ_SI_SJ_NS1E_6fusion15FusionCallbacksIS1I_NS1M_13LinCombEltActINS1E_6thread4ReLuESI_fSI_fLNS_15FloatRoundStyleE2EEESH_S1L_JEEES11_NS12_INS13_ILi1ELi4ELi3EEES16_NSS_INS5_IJS17_S1K_EEENS5_IJS1K_SB_EEEEEEENS4_39AutoVectorizingCopyWithAssumedAlignmentILi128EEENS4_14SM90_TMA_STOREES1Y_S20_NS4_9Copy_AtomIJNS4_17SM90_U32x4_STSM_NENS_6half_tEEEEvEEEvvEEEEvNT_6ParamsE)
	.align		4
        /*000c*/ 	.word	index@(__assertfail)
	.align		4
        /*0010*/ 	.word	0x00000000
	.align		4
        /*0014*/ 	.word	0xfffffffe
	.align		4
        /*0018*/ 	.word	0x00000000
	.align		4
        /*001c*/ 	.word	0xfffffffd
	.align		4
        /*0020*/ 	.word	0x00000000
	.align		4
        /*0024*/ 	.word	0xfffffffc


//--------------------- .nv.constant4             --------------------------
	.section	.nv.constant4,"a",@progbits
	.align	8
	.align		8
.nv.constant4:
        /*0000*/ 	.dword	__assertfail
	.align		8
        /*0008*/ 	.dword	__unnamed_1
	.align		8
        /*0010*/ 	.dword	__unnamed_2
	.align		8
        /*0018*/ 	.dword	_ZN39_INTERNAL_be713f7e_4_k_cu_8cff3c3f_27824cuda3std3__45__cpo5beginE
	.align		8
        /*0020*/ 	.dword	_ZN39_INTERNAL_be713f7e_4_k_cu_8cff3c3f_27824cuda3std3__45__cpo3endE
	.align		8
        /*0028*/ 	.dword	_ZN39_INTERNAL_be713f7e_4_k_cu_8cff3c3f_27824cuda3std3__45__cpo6cbeginE
	.align		8
        /*0030*/ 	.dword	_ZN39_INTERNAL_be713f7e_4_k_cu_8cff3c3f_27824cuda3std3__45__cpo4cendE
	.align		8
        /*0038*/ 	.dword	_ZN39_INTERNAL_be713f7e_4_k_cu_8cff3c3f_27824cuda3std3__441_GLOBAL__N__be713f7e_4_k_cu_8cff3c3f_27826ignoreE
	.align		8
        /*0040*/ 	.dword	_ZN39_INTERNAL_be713f7e_4_k_cu_8cff3c3f_27824cuda3std3__419piecewise_constructE
	.align		8
        /*0048*/ 	.dword	_ZN39_INTERNAL_be713f7e_4_k_cu_8cff3c3f_27824cuda3std3__48in_placeE
	.align		8
        /*0050*/ 	.dword	_ZN39_INTERNAL_be713f7e_4_k_cu_8cff3c3f_27824cuda3std6ranges3__45__cpo4swapE
	.align		8
        /*0058*/ 	.dword	_ZN39_INTERNAL_be713f7e_4_k_cu_8cff3c3f_27824cuda3std6ranges3__45__cpo9iter_moveE
	.align		8
        /*0060*/ 	.dword	_ZN39_INTERNAL_be713f7e_4_k_cu_8cff3c3f_27824cute7productE
	.align		8
        /*0068*/ 	.dword	_ZN39_INTERNAL_be713f7e_4_k_cu_8cff3c3f_27824cute1_E
	.align		8
        /*0070*/ 	.dword	$str$24
	.align		8
        /*0078*/ 	.dword	$str$25


//--------------------- .text._ZN7cutlass13device_kernelINS_4gemm6kernel13GemmUniversalIN4cute5tupleIJiiiiEEENS1_10collective13CollectiveMmaINS1_37MainloopSm90TmaGmmaWarpSpecializedFP8ILi6ENS5_IJNS4_1CILi1EEESB_SB_EEENS1_35KernelTmaWarpSpecializedCooperativeEEENS5_IJNSA_ILi256EEESF_NSA_ILi64EEEEEENS_12float_e4m3_tENS5_IJlSB_lEEESI_SJ_NS4_8TiledMMAINS4_8MMA_AtomIJNS4_4SM904GMMA31MMA_64x256x32_F32E4M3E4M3_SS_TNILNSN_7ScaleInE1ELSP_1EEEEEENS4_6LayoutINS5_IJNSA_ILi2EEESB_SB_EEENS5_IJSB_NSA_ILi0EEESV_EEEEENS5_IJNS4_10UnderscoreESY_SY_EEEEENS4_13SM90_TMA_LOADENS4_14ComposedLayoutINS4_7SwizzleILi2ELi4ELi3EEENS4_18smem_ptr_flag_bitsILi8EEENSS_INS5_IJNSA_ILi8EEESG_EEENS5_IJSG_SB_EEEEEEEvNS4_8identityES11_S1B_vS1C_EENS_8epilogue10collective18CollectiveEpilogueINS1E_22Sm90TmaWarpSpecializedILi4ELi2ELi16ELb0ELb0EEEJSH_NS5_IJNSA_ILi128EEENSA_ILi32EEEEEESI_SJ_SI_SJ_NS1E_6fusion15FusionCallbacksIS1I_NS1M_13LinCombEltActINS1E_6thread4ReLuESI_fSI_fLNS_15FloatRoundStyleE2EEESH_S1L_JEEES11_NS12_INS13_ILi1ELi4ELi3EEES16_NSS_INS5_IJS17_S1K_EEENS5_IJS1K_SB_EEEEEEENS4_39AutoVectorizingCopyWithAssumedAlignmentILi128EEENS4_14SM90_TMA_STOREES1Y_S20_NS4_9Copy_AtomIJNS4_17SM90_U32x4_STSM_NENS_6half_tEEEEvEEEvvEEEEvNT_6ParamsE --------------------------
	.section	.text._ZN7cutlass13device_kernelINS_4gemm6kernel13GemmUniversalIN4cute5tupleIJiiiiEEENS1_10collective13CollectiveMmaINS1_37MainloopSm90TmaGmmaWarpSpecializedFP8ILi6ENS5_IJNS4_1CILi1EEESB_SB_EEENS1_35KernelTmaWarpSpecializedCooperativeEEENS5_IJNSA_ILi256EEESF_NSA_ILi64EEEEEENS_12float_e4m3_tENS5_IJlSB_lEEESI_SJ_NS4_8TiledMMAINS4_8MMA_AtomIJNS4_4SM904GMMA31MMA_64x256x32_F32E4M3E4M3_SS_TNILNSN_7ScaleInE1ELSP_1EEEEEENS4_6LayoutINS5_IJNSA_ILi2EEESB_SB_EEENS5_IJSB_NSA_ILi0EEESV_EEEEENS5_IJNS4_10UnderscoreESY_SY_EEEEENS4_13SM90_TMA_LOADENS4_14ComposedLayoutINS4_7SwizzleILi2ELi4ELi3EEENS4_18smem_ptr_flag_bitsILi8EEENSS_INS5_IJNSA_ILi8EEESG_EEENS5_IJSG_SB_EEEEEEEvNS4_8identityES11_S1B_vS1C_EENS_8epilogue10collective18CollectiveEpilogueINS1E_22Sm90TmaWarpSpecializedILi4ELi2ELi16ELb0ELb0EEEJSH_NS5_IJNSA_ILi128EEENSA_ILi32EEEEEESI_SJ_SI_SJ_NS1E_6fusion15FusionCallbacksIS1I_NS1M_13LinCombEltActINS1E_6thread4ReLuESI_fSI_fLNS_15FloatRoundStyleE2EEESH_S1L_JEEES11_NS12_INS13_ILi1ELi4ELi3EEES16_NSS_INS5_IJS17_S1K_EEENS5_IJS1K_SB_EEEEEEENS4_39AutoVectorizingCopyWithAssumedAlignmentILi128EEENS4_14SM90_TMA_STOREES1Y_S20_NS4_9Copy_AtomIJNS4_17SM90_U32x4_STSM_NENS_6half_tEEEEvEEEvvEEEEvNT_6ParamsE,"ax",@progbits
	.align	128
.text._ZN7cutlass13device_kernelINS_4gemm6kernel13GemmUniversalIN4cute5tupleIJiiiiEEENS1_10collective13CollectiveMmaINS1_37MainloopSm90TmaGmmaWarpSpecializedFP8ILi6ENS5_IJNS4_1CILi1EEESB_SB_EEENS1_35KernelTmaWarpSpecializedCooperativeEEENS5_IJNSA_ILi256EEESF_NSA_ILi64EEEEEENS_12float_e4m3_tENS5_IJlSB_lEEESI_SJ_NS4_8TiledMMAINS4_8MMA_AtomIJNS4_4SM904GMMA31MMA_64x256x32_F32E4M3E4M3_SS_TNILNSN_7ScaleInE1ELSP_1EEEEEENS4_6LayoutINS5_IJNSA_ILi2EEESB_SB_EEENS5_IJSB_NSA_ILi0EEESV_EEEEENS5_IJNS4_10UnderscoreESY_SY_EEEEENS4_13SM90_TMA_LOADENS4_14ComposedLayoutINS4_7SwizzleILi2ELi4ELi3EEENS4_18smem_ptr_flag_bitsILi8EEENSS_INS5_IJNSA_ILi8EEESG_EEENS5_IJSG_SB_EEEEEEEvNS4_8identityES11_S1B_vS1C_EENS_8epilogue10collective18CollectiveEpilogueINS1E_22Sm90TmaWarpSpecializedILi4ELi2ELi16ELb0ELb0EEEJSH_NS5_IJNSA_ILi128EEENSA_ILi32EEEEEESI_SJ_SI_SJ_NS1E_6fusion15FusionCallbacksIS1I_NS1M_13LinCombEltActINS1E_6thread4ReLuESI_fSI_fLNS_15FloatRoundStyleE2EEESH_S1L_JEEES11_NS12_INS13_ILi1ELi4ELi3EEES16_NSS_INS5_IJS17_S1K_EEENS5_IJS1K_SB_EEEEEEENS4_39AutoVectorizingCopyWithAssumedAlignmentILi128EEENS4_14SM90_TMA_STOREES1Y_S20_NS4_9Copy_AtomIJNS4_17SM90_U32x4_STSM_NENS_6half_tEEEEvEEEvvEEEEvNT_6ParamsE:
        .type           _ZN7cutlass13device_kernelINS_4gemm6kernel13GemmUniversalIN4cute5tupleIJiiiiEEENS1_10collective13CollectiveMmaINS1_37MainloopSm90TmaGmmaWarpSpecializedFP8ILi6ENS5_IJNS4_1CILi1EEESB_SB_EEENS1_35KernelTmaWarpSpecializedCooperativeEEENS5_IJNSA_ILi256EEESF_NSA_ILi64EEEEEENS_12float_e4m3_tENS5_IJlSB_lEEESI_SJ_NS4_8TiledMMAINS4_8MMA_AtomIJNS4_4SM904GMMA31MMA_64x256x32_F32E4M3E4M3_SS_TNILNSN_7ScaleInE1ELSP_1EEEEEENS4_6LayoutINS5_IJNSA_ILi2EEESB_SB_EEENS5_IJSB_NSA_ILi0EEESV_EEEEENS5_IJNS4_10UnderscoreESY_SY_EEEEENS4_13SM90_TMA_LOADENS4_14ComposedLayoutINS4_7SwizzleILi2ELi4ELi3EEENS4_18smem_ptr_flag_bitsILi8EEENSS_INS5_IJNSA_ILi8EEESG_EEENS5_IJSG_SB_EEEEEEEvNS4_8identityES11_S1B_vS1C_EENS_8epilogue10collective18CollectiveEpilogueINS1E_22Sm90TmaWarpSpecializedILi4ELi2ELi16ELb0ELb0EEEJSH_NS5_IJNSA_ILi128EEENSA_ILi32EEEEEESI_SJ_SI_SJ_NS1E_6fusion15FusionCallbacksIS1I_NS1M_13LinCombEltActINS1E_6thread4ReLuESI_fSI_fLNS_15FloatRoundStyleE2EEESH_S1L_JEEES11_NS12_INS13_ILi1ELi4ELi3EEES16_NSS_INS5_IJS17_S1K_EEENS5_IJS1K_SB_EEEEEEENS4_39AutoVectorizingCopyWithAssumedAlignmentILi128EEENS4_14SM90_TMA_STOREES1Y_S20_NS4_9Copy_AtomIJNS4_17SM90_U32x4_STSM_NENS_6half_tEEEEvEEEvvEEEEvNT_6ParamsE,@function
        .size           _ZN7cutlass13device_kernelINS_4gemm6kernel13GemmUniversalIN4cute5tupleIJiiiiEEENS1_10collective13CollectiveMmaINS1_37MainloopSm90TmaGmmaWarpSpecializedFP8ILi6ENS5_IJNS4_1CILi1EEESB_SB_EEENS1_35KernelTmaWarpSpecializedCooperativeEEENS5_IJNSA_ILi256EEESF_NSA_ILi64EEEEEENS_12float_e4m3_tENS5_IJlSB_lEEESI_SJ_NS4_8TiledMMAINS4_8MMA_AtomIJNS4_4SM904GMMA31MMA_64x256x32_F32E4M3E4M3_SS_TNILNSN_7ScaleInE1ELSP_1EEEEEENS4_6LayoutINS5_IJNSA_ILi2EEESB_SB_EEENS5_IJSB_NSA_ILi0EEESV_EEEEENS5_IJNS4_10UnderscoreESY_SY_EEEEENS4_13SM90_TMA_LOADENS4_14ComposedLayoutINS4_7SwizzleILi2ELi4ELi3EEENS4_18smem_ptr_flag_bitsILi8EEENSS_INS5_IJNSA_ILi8EEESG_EEENS5_IJSG_SB_EEEEEEEvNS4_8identityES11_S1B_vS1C_EENS_8epilogue10collective18CollectiveEpilogueINS1E_22Sm90TmaWarpSpecializedILi4ELi2ELi16ELb0ELb0EEEJSH_NS5_IJNSA_ILi128EEENSA_ILi32EEEEEESI_SJ_SI_SJ_NS1E_6fusion15FusionCallbacksIS1I_NS1M_13LinCombEltActINS1E_6thread4ReLuESI_fSI_fLNS_15FloatRoundStyleE2EEESH_S1L_JEEES11_NS12_INS13_ILi1ELi4ELi3EEES16_NSS_INS5_IJS17_S1K_EEENS5_IJS1K_SB_EEEEEEENS4_39AutoVectorizingCopyWithAssumedAlignmentILi128EEENS4_14SM90_TMA_STOREES1Y_S20_NS4_9Copy_AtomIJNS4_17SM90_U32x4_STSM_NENS_6half_tEEEEvEEEvvEEEEvNT_6ParamsE,(.L_x_420 - _ZN7cutlass13device_kernelINS_4gemm6kernel13GemmUniversalIN4cute5tupleIJiiiiEEENS1_10collective13CollectiveMmaINS1_37MainloopSm90TmaGmmaWarpSpecializedFP8ILi6ENS5_IJNS4_1CILi1EEESB_SB_EEENS1_35KernelTmaWarpSpecializedCooperativeEEENS5_IJNSA_ILi256EEESF_NSA_ILi64EEEEEENS_12float_e4m3_tENS5_IJlSB_lEEESI_SJ_NS4_8TiledMMAINS4_8MMA_AtomIJNS4_4SM904GMMA31MMA_64x256x32_F32E4M3E4M3_SS_TNILNSN_7ScaleInE1ELSP_1EEEEEENS4_6LayoutINS5_IJNSA_ILi2EEESB_SB_EEENS5_IJSB_NSA_ILi0EEESV_EEEEENS5_IJNS4_10UnderscoreESY_SY_EEEEENS4_13SM90_TMA_LOADENS4_14ComposedLayoutINS4_7SwizzleILi2ELi4ELi3EEENS4_18smem_ptr_flag_bitsILi8EEENSS_INS5_IJNSA_ILi8EEESG_EEENS5_IJSG_SB_EEEEEEEvNS4_8identityES11_S1B_vS1C_EENS_8epilogue10collective18CollectiveEpilogueINS1E_22Sm90TmaWarpSpecializedILi4ELi2ELi16ELb0ELb0EEEJSH_NS5_IJNSA_ILi128EEENSA_ILi32EEEEEESI_SJ_SI_SJ_NS1E_6fusion15FusionCallbacksIS1I_NS1M_13LinCombEltActINS1E_6thread4ReLuESI_fSI_fLNS_15FloatRoundStyleE2EEESH_S1L_JEEES11_NS12_INS13_ILi1ELi4ELi3EEES16_NSS_INS5_IJS17_S1K_EEENS5_IJS1K_SB_EEEEEEENS4_39AutoVectorizingCopyWithAssumedAlignmentILi128EEENS4_14SM90_TMA_STOREES1Y_S20_NS4_9Copy_AtomIJNS4_17SM90_U32x4_STSM_NENS_6half_tEEEEvEEEvvEEEEvNT_6ParamsE)
        .other          _ZN7cutlass13device_kernelINS_4gemm6kernel13GemmUniversalIN4cute5tupleIJiiiiEEENS1_10collective13CollectiveMmaINS1_37MainloopSm90TmaGmmaWarpSpecializedFP8ILi6ENS5_IJNS4_1CILi1EEESB_SB_EEENS1_35KernelTmaWarpSpecializedCooperativeEEENS5_IJNSA_ILi256EEESF_NSA_ILi64EEEEEENS_12float_e4m3_tENS5_IJlSB_lEEESI_SJ_NS4_8TiledMMAINS4_8MMA_AtomIJNS4_4SM904GMMA31MMA_64x256x32_F32E4M3E4M3_SS_TNILNSN_7ScaleInE1ELSP_1EEEEEENS4_6LayoutINS5_IJNSA_ILi2EEESB_SB_EEENS5_IJSB_NSA_ILi0EEESV_EEEEENS5_IJNS4_10UnderscoreESY_SY_EEEEENS4_13SM90_TMA_LOADENS4_14ComposedLayoutINS4_7SwizzleILi2ELi4ELi3EEENS4_18smem_ptr_flag_bitsILi8EEENSS_INS5_IJNSA_ILi8EEESG_EEENS5_IJSG_SB_EEEEEEEvNS4_8identityES11_S1B_vS1C_EENS_8epilogue10collective18CollectiveEpilogueINS1E_22Sm90TmaWarpSpecializedILi4ELi2ELi16ELb0ELb0EEEJSH_NS5_IJNSA_ILi128EEENSA_ILi32EEEEEESI_SJ_SI_SJ_NS1E_6fusion15FusionCallbacksIS1I_NS1M_13LinCombEltActINS1E_6thread4ReLuESI_fSI_fLNS_15FloatRoundStyleE2EEESH_S1L_JEEES11_NS12_INS13_ILi1ELi4ELi3EEES16_NSS_INS5_IJS17_S1K_EEENS5_IJS1K_SB_EEEEEEENS4_39AutoVectorizingCopyWithAssumedAlignmentILi128EEENS4_14SM90_TMA_STOREES1Y_S20_NS4_9Copy_AtomIJNS4_17SM90_U32x4_STSM_NENS_6half_tEEEEvEEEvvEEEEvNT_6ParamsE,@"STO_CUDA_ENTRY STV_DEFAULT"
_ZN7cutlass13device_kernelINS_4gemm6kernel13GemmUniversalIN4cute5tupleIJiiiiEEENS1_10collective13CollectiveMmaINS1_37MainloopSm90TmaGmmaWarpSpecializedFP8ILi6ENS5_IJNS4_1CILi1EEESB_SB_EEENS1_35KernelTmaWarpSpecializedCooperativeEEENS5_IJNSA_ILi256EEESF_NSA_ILi64EEEEEENS_12float_e4m3_tENS5_IJlSB_lEEESI_SJ_NS4_8TiledMMAINS4_8MMA_AtomIJNS4_4SM904GMMA31MMA_64x256x32_F32E4M3E4M3_SS_TNILNSN_7ScaleInE1ELSP_1EEEEEENS4_6LayoutINS5_IJNSA_ILi2EEESB_SB_EEENS5_IJSB_NSA_ILi0EEESV_EEEEENS5_IJNS4_10UnderscoreESY_SY_EEEEENS4_13SM90_TMA_LOADENS4_14ComposedLayoutINS4_7SwizzleILi2ELi4ELi3EEENS4_18smem_ptr_flag_bitsILi8EEENSS_INS5_IJNSA_ILi8EEESG_EEENS5_IJSG_SB_EEEEEEEvNS4_8identityES11_S1B_vS1C_EENS_8epilogue10collective18CollectiveEpilogueINS1E_22Sm90TmaWarpSpecializedILi4ELi2ELi16ELb0ELb0EEEJSH_NS5_IJNSA_ILi128EEENSA_ILi32EEEEEESI_SJ_SI_SJ_NS1E_6fusion15FusionCallbacksIS1I_NS1M_13LinCombEltActINS1E_6thread4ReLuESI_fSI_fLNS_15FloatRoundStyleE2EEESH_S1L_JEEES11_NS12_INS13_ILi1ELi4ELi3EEES16_NSS_INS5_IJS17_S1K_EEENS5_IJS1K_SB_EEEEEEENS4_39AutoVectorizingCopyWithAssumedAlignmentILi128EEENS4_14SM90_TMA_STOREES1Y_S20_NS4_9Copy_AtomIJNS4_17SM90_U32x4_STSM_NENS_6half_tEEEEvEEEvvEEEEvNT_6ParamsE:
[----:B------:R-:W1:Y:S02]  /*0000*/  LDC R1, c[0x0][0x28] ;  /* 0x00000a00ff017b82 */ /* 0x000e640000000800 */
[----:B-1----:R-:W-:Y:S01]  /*0010*/  IADD3 R1, R1, -0x8b8, RZ ;  /* 0xfffff74801017810 */ /* 0x002fe20007ffe0ff */
[----:B------:R-:W1:Y:S01]  /*0020*/  S2R R3, SR_TID.X ;  /* 0x0000000000037919 */ /* 0x000e620000002100 */
[----:B------:R-:W-:Y:S01]  /*0030*/  ELECT P0, URZ, PT ;  /* 0x00000000003f782f */ /* 0x000fe20003800000 */
[----:B------:R-:W-:Y:S01]  /*0040*/  BSSY B0, `(.L_x_0) ;  /* 0x000001a000007945 */ /* 0x000fe20003800000 */
[----:B-1----:R-:W-:-:S05]  /*0050*/  SHF.R.U32.HI R0, RZ, 0x5, R3 ;  /* 0x00000005ff007819 */ /* 0x002fca0000011603 */
[----:B------:R-:W1:Y:S02]  /*0060*/  SHFL.IDX PT, R2, R0, RZ, 0x1f ;  /* 0x00001fff00027589 */ /* 0x000e6400000e0000 */
[----:B-1----:R-:W-:Y:S02]  /*0070*/  R2UR UR46, R2 ;  /* 0x00000000022e72ca */ /* 0x002fe400000e0000 */
[----:B------:R-:W-:-:S06]  /*0080*/  SHF.R.U32.HI R2, RZ, 0x7, R3 ;  /* 0x00000007ff027819 */ /* 0x000fcc0000011603 */
[----:B------:R-:W1:Y:S05]  /*0090*/  SHFL.IDX PT, R2, R2, RZ, 0x1f ;  /* 0x00001fff02027589 */ /* 0x000e6a00000e0000 */
[----:B------:R-:W-:Y:S02]  /*00a0*/  USHF.R.S32.HI UR4, URZ, 0x1f, UR46 ;  /* 0x0000001f3f047899 */ /* 0x000fe4000801142e */
[----:B------:R-:W-:Y:S02]  /*00b0*/  ISETP.NE.OR P0, PT, RZ, UR46, !P0 ;  /* 0x0000002eff007c0c */ /* 0x000fe4000c705670 */
[----:B------:R-:W-:-:S04]  /*00c0*/  ULEA.HI UR4, UR4, UR46, URZ, 0x2 ;  /* 0x0000002e04047291 */ /* 0x000fc8000f8f103f */
[----:B------:R-:W-:-:S04]  /*00d0*/  ULOP3.LUT UR4, UR4, 0xfffffffc, URZ, 0xc0, !UPT ;  /* 0xfffffffc04047892 */ /* 0x000fc8000f8ec03f */
[----:B------:R-:W-:-:S03]  /*00e0*/  UIADD3 UR46, UR46, -UR4, URZ ;  /* 0x800000042e2e7290 */ /* 0x000fc6000fffe03f */
[----:B------:R-:W-:Y:S09]  /*00f0*/  @P0 BRA `(.L_x_1) ;  /* 0x0000000000380947 */ /* 0x000ff20003800000 */
[----:B------:R-:W-:Y:S02]  /*0100*/  ULDC.64 UR4, c[0x0][0x198] ;  /* 0x0000660000047ab9 */ /* 0x000fe40000000a00 */
[----:B------:R-:W-:Y:S02]  /*0110*/  UIADD3 UR6, UP0, UR4, 0xf0, URZ ;  /* 0x000000f004067890 */ /* 0x000fe4000ff1e03f */
[----:B------:R-:W-:Y:S02]  /*0120*/  UIADD3 UR8, UP1, UR4, 0x1f0, URZ ;  /* 0x000001f004087890 */ /* 0x000fe4000ff3e03f */
[----:B------:R-:W-:Y:S02]  /*0130*/  UIADD3 UR10, UP2, UR4, 0x3f0, URZ ;  /* 0x000003f0040a7890 */ /* 0x000fe4000ff5e03f */
[----:B------:R-:W-:Y:S02]  /*0140*/  UIADD3 UR4, UP3, UR4, 0x4f0, URZ ;  /* 0x000004f004047890 */ /* 0x000fe4000ff7e03f */
[----:B------:R-:W-:-:S02]  /*0150*/  UIADD3.X UR7, URZ, UR5, URZ, UP0, !UPT ;  /* 0x000000053f077290 */ /* 0x000fc400087fe43f */
[----:B------:R-:W-:Y:S02]  /*0160*/  UIADD3.X UR9, URZ, UR5, URZ, UP1, !UPT ;  /* 0x000000053f097290 */ /* 0x000fe40008ffe43f */
[----:B------:R-:W-:Y:S02]  /*0170*/  UIADD3.X UR11, URZ, UR5, URZ, UP2, !UPT ;  /* 0x000000053f0b7290 */ /* 0x000fe400097fe43f */
[----:B------:R-:W-:-:S03]  /*0180*/  UIADD3.X UR5, URZ, UR5, URZ, UP3, !UPT ;  /* 0x000000053f057290 */ /* 0x000fc60009ffe43f */
[----:B------:R2:W-:Y:S02]  /*0190*/  UTMACCTL.PF [UR6] ;  /* 0x00000000060079b9 */ /* 0x0005e40008040000 */
[----:B------:R2:W-:Y:S02]  /*01a0*/  UTMACCTL.PF [UR8] ;  /* 0x00000000080079b9 */ /* 0x0005e40008040000 */
[----:B------:R2:W-:Y:S02]  /*01b0*/  UTMACCTL.PF [UR10] ;  /* 0x000000000a0079b9 */ /* 0x0005e40008040000 */
[----:B------:R2:W-:Y:S02]  /*01c0*/  UTMACCTL.PF [UR4] ;  /* 0x00000000040079b9 */ /* 0x0005e40008040000 */
[----:B--2---:R-:W-:Y:S01]  /*01d0*/  NOP ;  /* 0x0000000000007918 */ /* 0x004fe20000000000 */
.L_x_1:
[----:B------:R-:W-:Y:S05]  /*01e0*/  BSYNC B0 ;  /* 0x0000000000007941 */ /* 0x000fea0003800000 */
.L_x_0:
[----:B------:R-:W-:Y:S01]  /*01f0*/  ULDC.64 UR8, c[0x0][0x590] ;  /* 0x0001640000087ab9 */ /* 0x000fe20000000a00 */
[----:B-1----:R-:W-:Y:S01]  /*0200*/  R2UR UR6, R2 ;  /* 0x00000000020672ca */ /* 0x002fe200000e0000 */
[----:B------:R-:W-:Y:S01]  /*0210*/  ULDC.64 UR4, c[0x0][0x588] ;  /* 0x0001620000047ab9 */ /* 0x000fe20000000a00 */
[----:B------:R-:W-:Y:S01]  /*0220*/  ISETP.NE.U32.AND P0, PT, RZ, UR8, PT ;  /* 0x00000008ff007c0c */ /* 0x000fe2000bf05070 */
[----:B------:R-:W-:Y:S01]  /*0230*/  ULDC.64 UR56, c[0x0][0x208] ;  /* 0x0000820000387ab9 */ /* 0x000fe20000000a00 */
[----:B------:R-:W-:Y:S02]  /*0240*/  PRMT R4, RZ, 0x7610, R4 ;  /* 0x00007610ff047816 */ /* 0x000fe40000000004 */
[----:B------:R-:W-:-:S13]  /*0250*/  ISETP.NE.AND.EX P1, PT, RZ, UR9, PT, P0 ;  /* 0x00000009ff007c0c */ /* 0x000fda000bf25300 */
[----:B------:R-:W-:Y:S05]  /*0260*/  @P1 BRA `(.L_x_2) ;  /* 0x0000000000441947 */ /* 0x000fea0003800000 */
[----:B------:R-:W-:Y:S02]  /*0270*/  ULDC.64 UR10, c[0x0][0x588] ;  /* 0x00016200000a7ab9 */ /* 0x000fe40000000a00 */
[----:B------:R-:W-:-:S04]  /*0280*/  ISETP.NE.U32.AND P2, PT, RZ, UR10, PT ;  /* 0x0000000aff007c0c */ /* 0x000fc8000bf45070 */
[----:B------:R-:W-:-:S13]  /*0290*/  ISETP.NE.AND.EX P2, PT, RZ, UR11, PT, P2 ;  /* 0x0000000bff007c0c */ /* 0x000fda000bf45320 */
[----:B------:R-:W-:Y:S05]  /*02a0*/  @!P2 BRA `(.L_x_3) ;  /* 0x00000000001ca947 */ /* 0x000fea0003800000 */
[----:B------:R-:W-:Y:S02]  /*02b0*/  MOV R2, UR4 ;  /* 0x0000000400027c02 */ /* 0x000fe40008000f00 */
[----:B------:R-:W-:-:S05]  /*02c0*/  MOV R3, UR5 ;  /* 0x0000000500037c02 */ /* 0x000fca0008000f00 */
[----:B------:R-:W2:Y:S01]  /*02d0*/  LDG.E R2, desc[UR56][R2.64] ;  /* 0x0000003802027981 */ /* 0x000ea2000c1e1900 */
[----:B------:R-:W-:Y:S02]  /*02e0*/  MOV R4, 0x1 ;  /* 0x0000000100047802 */ /* 0x000fe40000000f00 */
[----:B--2---:R-:W-:-:S13]  /*02f0*/  FSETP.NEU.AND P2, PT, R2, RZ, PT ;  /* 0x000000ff0200720b */ /* 0x004fda0003f4d000 */
[----:B------:R-:W-:Y:S01]  /*0300*/  VOTEU.ANY UP0, P2 ;  /* 0x00000000003f7886 */ /* 0x000fe20001000100 */
[----:B------:R-:W-:Y:S05]  /*0310*/  BRA `(.L_x_2) ;  /* 0x0000000000187947 */ /* 0x000fea0003800000 */
.L_x_3:
[----:B------:R-:W-:Y:S01]  /*0320*/  ULDC UR4, c[0x0][0x580] ;  /* 0x0001600000047ab9 */ /* 0x000fe20000000800 */
[----:B------:R-:W-:Y:S01]  /*0330*/  MOV R4, 0x1 ;  /* 0x0000000100047802 */ /* 0x000fe20000000f00 */
[----:B------:R-:W-:Y:S01]  /*0340*/  UMOV UR5, URZ ;  /* 0x0000003f00057c82 */ /* 0x000fe20008000000 */
[----:B------:R-:W-:Y:S01]  /*0350*/  FSETP.NEU.AND P2, PT, RZ, UR4, PT ;  /* 0x00000004ff007c0b */ /* 0x000fe2000bf4d000 */
[----:B------:R-:W-:-:S12]  /*0360*/  UMOV UR4, URZ ;  /* 0x0000003f00047c82 */ /* 0x000fd80008000000 */
[----:B------:R-:W-:-:S05]  /*0370*/  VOTEU.ANY UP0, P2 ;  /* 0x00000000003f7886 */ /* 0x000fca0001000100 */
.L_x_2:
[----:B------:R-:W-:Y:S01]  /*0380*/  ISETP.NE.U32.AND P2, PT, RZ, UR4, PT ;  /* 0x00000004ff007c0c */ /* 0x000fe2000bf45070 */
[----:B------:R-:W-:Y:S01]  /*0390*/  UPLOP3.LUT UP1, UPT, UPT, UPT, UPT, 0x40, 0x0 ;  /* 0x000000000000789c */ /* 0x000fe20003f2e870 */
[----:B------:R-:W-:Y:S02]  /*03a0*/  ISETP.NE.AND.EX P3, PT, RZ, UR9, PT, P0 ;  /* 0x00000009ff007c0c */ /* 0x000fe4000bf65300 */
[----:B------:R-:W-:Y:S01]  /*03b0*/  ISETP.NE.AND.EX P0, PT, RZ, UR5, PT, P2 ;  /* 0x00000005ff007c0c */ /* 0x000fe2000bf05320 */
[----:B------:R-:W-:-:S12]  /*03c0*/  UP2UR UR53, UPR, URZ, 0x2 ;  /* 0x000000023f357883 */ /* 0x000fd80008000000 */
[----:B------:R-:W-:Y:S05]  /*03d0*/  @P0 BRA P3, `(.L_x_4) ;  /* 0x0000000000400947 */ /* 0x000fea0001800000 */
[----:B------:R-:W-:-:S04]  /*03e0*/  ISETP.NE.U32.AND P0, PT, RZ, UR8, PT ;  /* 0x00000008ff007c0c */ /* 0x000fc8000bf05070 */
[----:B------:R-:W-:-:S13]  /*03f0*/  ISETP.NE.AND.EX P0, PT, RZ, UR9, PT, P0 ;  /* 0x00000009ff007c0c */ /* 0x000fda000bf05300 */
[----:B------:R-:W-:Y:S05]  /*0400*/  @!P0 BRA `(.L_x_5) ;  /* 0x00000000002c8947 */ /* 0x000fea0003800000 */
[----:B------:R-:W-:Y:S01]  /*0410*/  PRMT R2, R4, 0x9910, RZ ;  /* 0x0000991004027816 */ /* 0x000fe200000000ff */
[----:B------:R-:W-:Y:S02]  /*0420*/  UISETP.NE.U32.AND UP1, UPT, UR4, URZ, UPT ;  /* 0x0000003f0400728c */ /* 0x000fe4000bf25070 */
[----:B------:R-:W-:Y:S01]  /*0430*/  USEL UR4, URZ, 0xffffffff, UP0 ;  /* 0xffffffff3f047887 */ /* 0x000fe20008000000 */
[----:B------:R-:W-:Y:S01]  /*0440*/  R2UR UR7, R2 ;  /* 0x00000000020772ca */ /* 0x000fe200000e0000 */
[----:B------:R-:W-:-:S12]  /*0450*/  UISETP.NE.AND.EX UP0, UPT, UR5, URZ, UPT, UP1 ;  /* 0x0000003f0500728c */ /* 0x000fd8000bf05310 */
[----:B------:R-:W-:-:S11]  /*0460*/  UISETP.NE.AND UP2, UPT, UR7, URZ, UPT ;  /* 0x0000003f0700728c */ /* 0x000fd6000bf45270 */
[----:B------:R-:W-:-:S04]  /*0470*/  @!UP2 USEL UR4, URZ, 0xffffffff, UP0 ;  /* 0xffffffff3f04a887 */ /* 0x000fc80008000000 */
[----:B------:R-:W-:-:S04]  /*0480*/  ULOP3.LUT UR4, UR4, 0x1, URZ, 0xc0, !UPT ;  /* 0x0000000104047892 */ /* 0x000fc8000f8ec03f */
[----:B------:R-:W-:-:S04]  /*0490*/  UISETP.EQ.U32.AND UP0, UPT, UR4, 0x1, UPT ;  /* 0x000000010400788c */ /* 0x000fc8000bf02070 */
[----:B------:R-:W-:Y:S01]  /*04a0*/  UP2UR UR53, UPR, URZ, 0x1 ;  /* 0x000000013f357883 */ /* 0x000fe20008000000 */
[----:B------:R-:W-:Y:S11]  /*04b0*/  BRA `(.L_x_4) ;  /* 0x0000000000087947 */ /* 0x000ff60003800000 */
.L_x_5:
[----:B------:R-:W-:-:S04]  /*04c0*/  UPLOP3.LUT UP0, UPT, UPT, UPT, UP0, 0x40, 0x0 ;  /* 0x000000000000789c */ /* 0x000fc80003f0e800 */
[----:B------:R-:W-:-:S12]  /*04d0*/  UP2UR UR53, UPR, URZ, 0x1 ;  /* 0x000000013f357883 */ /* 0x000fd80008000000 */
.L_x_4:
[----:B------:R-:W1:Y:S01]  /*04e0*/  SHFL.IDX PT, R2, R0, RZ, 0x1f ;  /* 0x00001fff00027589 */ /* 0x000e6200000e0000 */
[----:B------:R-:W-:Y:S02]  /*04f0*/  UISETP.NE.AND UP0, UPT, UR46, URZ, UPT ;  /* 0x0000003f2e00728c */ /* 0x000fe4000bf05270 */
[----:B------:R-:W-:Y:S02]  /*0500*/  UISETP.NE.AND UP1, UPT, UR6, URZ, UPT ;  /* 0x0000003f0600728c */ /* 0x000fe4000bf25270 */
[----:B------:R-:W-:Y:S02]  /*0510*/  UP2UR UR47, UPR, URZ, 0x1 ;  /* 0x000000013f2f7883 */ /* 0x000fe40008000000 */
[----:B------:R-:W-:Y:S02]  /*0520*/  UISETP.EQ.OR UP0, UPT, UR46, 0x3, !UP0 ;  /* 0x000000032e00788c */ /* 0x000fe4000c702670 */
[----:B------:R-:W-:Y:S02]  /*0530*/  UIADD3 UR9, UR6, -0x1, URZ ;  /* 0xffffffff06097890 */ /* 0x000fe4000fffe03f */
[----:B------:R-:W-:Y:S01]  /*0540*/  UISETP.EQ.AND UP0, UPT, UR6, URZ, UP0 ;  /* 0x0000003f0600728c */ /* 0x000fe20008702270 */
[----:B-1----:R-:W-:-:S13]  /*0550*/  ISETP.NE.AND P0, PT, R2, RZ, PT ;  /* 0x000000ff0200720c */ /* 0x002fda0003f05270 */
[----:B------:R-:W-:Y:S05]  /*0560*/  @P0 BRA `(.L_x_6) ;  /* 0x0000000000680947 */ /* 0x000fea0003800000 */
[----:B------:R-:W1:Y:S01]  /*0570*/  S2UR UR8, SR_CgaCtaId ;  /* 0x00000000000879c3 */ /* 0x000e620000008800 */
[----:B------:R-:W-:Y:S01]  /*0580*/  UMOV UR4, 0x400 ;  /* 0x0000040000047882 */ /* 0x000fe20000000000 */
[----:B------:R-:W-:Y:S01]  /*0590*/  UMOV UR5, 0x1 ;  /* 0x0000000100057882 */ /* 0x000fe20000000000 */
[----:B------:R-:W-:Y:S01]  /*05a0*/  UMOV UR6, 0x100 ;  /* 0x0000010000067882 */ /* 0x000fe20000000000 */
[----:B------:R-:W-:Y:S01]  /*05b0*/  ELECT P0, URZ, PT ;  /* 0x00000000003f782f */ /* 0x000fe20003800000 */
[----:B------:R-:W-:-:S04]  /*05c0*/  UIADD3 UR6, -UR6, 0x100000, URZ ;  /* 0x0010000006067890 */ /* 0x000fc8000fffe13f */
[----:B------:R-:W-:Y:S02]  /*05d0*/  USHF.L.U32 UR7, UR6, 0xb, URZ ;  /* 0x0000000b06077899 */ /* 0x000fe4000800063f */
[----:B------:R-:W-:Y:S02]  /*05e0*/  USHF.L.U32 UR6, UR6, 0x1, URZ ;  /* 0x0000000106067899 */ /* 0x000fe4000800063f */
[----:B-1----:R-:W-:Y:S02]  /*05f0*/  ULEA UR8, UR8, UR4, 0x18 ;  /* 0x0000000408087291 */ /* 0x002fe4000f8ec03f */
[----:B------:R-:W-:-:S04]  /*0600*/  UIADD3 UR4, -UR5, 0x100000, URZ ;  /* 0x0010000005047890 */ /* 0x000fc8000fffe13f */
[----:B------:R-:W-:Y:S02]  /*0610*/  USHF.L.U32 UR5, UR4, 0xb, URZ ;  /* 0x0000000b04057899 */ /* 0x000fe4000800063f */
[----:B------:R-:W-:Y:S01]  /*0620*/  USHF.L.U32 UR4, UR4, 0x1, URZ ;  /* 0x0000000104047899 */ /* 0x000fe2000800063f */
[----:B------:R-:W1:Y:S11]  /*0630*/  FENCE.VIEW.ASYNC.S ;  /* 0x00000000000073c6 */ /* 0x000e760000000000 */
[----:B-1----:R1:W2:Y:S01]  /*0640*/  SYNCS.EXCH.64 URZ, [UR8], UR4 ;  /* 0x00000004083f75b2 */ /* 0x0022a20008000100 */
[----:B------:R1:W3:Y:S01]  /*0650*/  SYNCS.EXCH.64 URZ, [UR8+0x30], UR6 ;  /* 0x00003006083f75b2 */ /* 0x0002e20008000100 */
[----:B------:R1:W4:Y:S01]  /*0660*/  SYNCS.EXCH.64 URZ, [UR8+0x8], UR4 ;  /* 0x00000804083f75b2 */ /* 0x0003220008000100 */
[----:B------:R1:W1:Y:S01]  /*0670*/  SYNCS.EXCH.64 URZ, [UR8+0x38], UR6 ;  /* 0x00003806083f75b2 */ /* 0x0002620008000100 */
        /* <DEDUP_REMOVED lines=8> */
[----:B------:R-:W-:Y:S01]  /*0700*/  NOP ;  /* 0x0000000000007918 */ /* 0x000fe20000000000 */
.L_x_6:
[----:B------:R-:W5:Y:S01]  /*0710*/  SHFL.IDX PT, R2, R0, RZ, 0x1f ;  /* 0x00001fff00027589 */ /* 0x000f6200000e0000 */
[----:B------:R-:W1:Y:S01]  /*0720*/  LDC R3, c[0x0][0x904] ;  /* 0x00024100ff037b82 */ /* 0x000e620000000800 */
[----:B------:R-:W-:Y:S01]  /*0730*/  NOP ;  /* 0x0000000000007918 */ /* 0x000fe20000000000 */
[----:B-----5:R-:W-:-:S13]  /*0740*/  ISETP.NE.AND P0, PT, R2, RZ, PT ;  /* 0x000000ff0200720c */ /* 0x020fda0003f05270 */
[----:B------:R-:W-:Y:S05]  /*0750*/  @P0 BRA `(.L_x_7) ;  /* 0x0000000000580947 */ /* 0x000fea0003800000 */
[----:B-1----:R-:W1:Y:S01]  /*0760*/  S2UR UR5, SR_CgaCtaId ;  /* 0x00000000000579c3 */ /* 0x002e620000008800 */
[----:B------:R-:W-:Y:S01]  /*0770*/  UMOV UR4, 0x400 ;  /* 0x0000040000047882 */ /* 0x000fe20000000000 */
[----:B------:R-:W-:Y:S01]  /*0780*/  UMOV UR6, 0x20 ;  /* 0x0000002000067882 */ /* 0x000fe20000000000 */
[----:B------:R-:W-:Y:S01]  /*0790*/  UMOV UR7, 0x100 ;  /* 0x0000010000077882 */ /* 0x000fe20000000000 */
[----:B------:R-:W-:Y:S01]  /*07a0*/  ELECT P0, URZ, PT ;  /* 0x00000000003f782f */ /* 0x000fe20003800000 */
[----:B-1----:R-:W-:Y:S02]  /*07b0*/  ULEA UR8, UR5, UR4, 0x18 ;  /* 0x0000000405087291 */ /* 0x002fe4000f8ec03f */
[----:B------:R-:W-:-:S04]  /*07c0*/  UIADD3 UR4, -UR6, 0x100000, URZ ;  /* 0x0010000006047890 */ /* 0x000fc8000fffe13f */
[----:B------:R-:W-:Y:S02]  /*07d0*/  USHF.L.U32 UR5, UR4, 0xb, URZ ;  /* 0x0000000b04057899 */ /* 0x000fe4000800063f */
[----:B------:R-:W-:Y:S02]  /*07e0*/  USHF.L.U32 UR4, UR4, 0x1, URZ ;  /* 0x0000000104047899 */ /* 0x000fe4000800063f */
[----:B------:R-:W-:-:S04]  /*07f0*/  UIADD3 UR6, -UR7, 0x100000, URZ ;  /* 0x0010000007067890 */ /* 0x000fc8000fffe13f */
[----:B------:R-:W-:Y:S02]  /*0800*/  USHF.L.U32 UR7, UR6, 0xb, URZ ;  /* 0x0000000b06077899 */ /* 0x000fe4000800063f */
[----:B------:R-:W-:Y:S01]  /*0810*/  USHF.L.U32 UR6, UR6, 0x1, URZ ;  /* 0x0000000106067899 */ /* 0x000fe2000800063f */
[----:B------:R-:W1:Y:S03]  /*0820*/  FENCE.VIEW.ASYNC.S ;  /* 0x00000000000073c6 */ /* 0x000e660000000000 */
[----:B-1----:R1:W1:Y:S08]  /*0830*/  SYNCS.EXCH.64 URZ, [UR8+0x60], UR4 ;  /* 0x00006004083f75b2 */ /* 0x0022700008000100 */
        /* <DEDUP_REMOVED lines=8> */
.L_x_7:
[----:B------:R-:W5:Y:S01]  /*08c0*/  S2R R5, SR_CTAID.Y ;  /* 0x0000000000057919 */ /* 0x000f620000002600 */
[----:B-1----:R-:W-:Y:S01]  /*08d0*/  ISETP.NE.AND P2, PT, R3, 0x1, PT ;  /* 0x000000010300780c */ /* 0x002fe20003f45270 */
[----:B------:R-:W1:Y:S01]  /*08e0*/  S2UR UR37, SR_CgaCtaId ;  /* 0x00000000002579c3 */ /* 0x000e620000008800 */
[----:B------:R-:W-:Y:S01]  /*08f0*/  ELECT P0, URZ, PT ;  /* 0x00000000003f782f */ /* 0x000fe20003800000 */
[----:B------:R-:W2:Y:S01]  /*0900*/  SHFL.IDX PT, R0, R0, RZ, 0x1f ;  /* 0x00001fff00007589 */ /* 0x000ea200000e0000 */
[----:B------:R-:W-:Y:S01]  /*0910*/  UMOV UR4, 0x20 ;  /* 0x0000002000047882 */ /* 0x000fe20000000000 */
[----:B------:R-:W-:Y:S01]  /*0920*/  UISETP.EQ.AND UP2, UPT, UR46, 0x2, !UP1 ;  /* 0x000000022e00788c */ /* 0x000fe2000cf42270 */
[----:B------:R-:W-:Y:S01]  /*0930*/  NOP ;  /* 0x0000000000007918 */ /* 0x000fe20000000000 */
[----:B------:R-:W3:Y:S01]  /*0940*/  S2R R4, SR_CTAID.X ;  /* 0x0000000000047919 */ /* 0x000ee20000002500 */
[----:B------:R-:W-:Y:S02]  /*0950*/  USEL UR45, URZ, 0x1, !UP0 ;  /* 0x000000013f2d7887 */ /* 0x000fe4000c000000 */
[----:B------:R-:W-:-:S03]  /*0960*/  USEL UR39, URZ, 0x1, !UP2 ;  /* 0x000000013f277887 */ /* 0x000fc6000d000000 */
[----:B------:R-:W3:Y:S01]  /*0970*/  @P2 LDC R7, c[0x0][0x10] ;  /* 0x00000400ff072b82 */ /* 0x000ee20000000800 */
[----:B------:R-:W-:-:S07]  /*0980*/  @P2 MOV R3, RZ ;  /* 0x000000ff00032202 */ /* 0x000fce0000000f00 */
[----:B------:R-:W4:Y:S01]  /*0990*/  @!P2 LDC R9, c[0x0][0xc] ;  /* 0x00000300ff09ab82 */ /* 0x000f220000000800 */
[----:B--2---:R-:W-:Y:S02]  /*09a0*/  ISETP.NE.OR P0, PT, R0, RZ, !P0 ;  /* 0x000000ff0000720c */ /* 0x004fe40004705670 */
[----:B-----5:R-:W-:-:S04]  /*09b0*/  @P2 MOV R0, R5 ;  /* 0x0000000500002202 */ /* 0x020fc80000000f00 */
[----:B------:R-:W-:Y:S02]  /*09c0*/  @P2 MOV R2, R0 ;  /* 0x0000000000022202 */ /* 0x000fe40000000f00 */
[----:B------:R-:W-:Y:S02]  /*09d0*/  @!P2 MOV R0, R5 ;  /* 0x000000050000a202 */ /* 0x000fe40000000f00 */
[----:B------:R-:W-:-:S03]  /*09e0*/  MOV R5, RZ ;  /* 0x000000ff00057202 */ /* 0x000fc60000000f00 */
[----:B------:R-:W-:Y:S01]  /*09f0*/  VOTEU.ALL UP3, P0 ;  /* 0x00000000003f7886 */ /* 0x000fe20000060000 */
[----:B---3--:R-:W-:Y:S01]  /*0a00*/  @P2 IMAD.WIDE.U32 R6, R4, R7, R2 ;  /* 0x0000000704062225 */ /* 0x008fe200078e0002 */
[----:B------:R-:W-:Y:S01]  /*0a10*/  VOTEU.ALL UP0, P0 ;  /* 0x00000000003f7886 */ /* 0x000fe20000000000 */
[----:B------:R-:W-:Y:S01]  /*0a20*/  VOTEU.ALL UP2, P0 ;  /* 0x00000000003f7886 */ /* 0x000fe20000040000 */
[----:B------:R-:W-:Y:S01]  /*0a30*/  PLOP3.LUT P0, PT, PT, PT, UP1, 0x80, 0x0 ;  /* 0x000000000000781c */ /* 0x000fe20003f0f018 */
[----:B----4-:R-:W-:Y:S01]  /*0a40*/  @!P2 IMAD.WIDE.U32 R2, R9, R0, R4 ;  /* 0x000000000902a225 */ /* 0x010fe200078e0004 */
[----:B------:R-:W-:Y:S01]  /*0a50*/  @P2 MOV R9, RZ ;  /* 0x000000ff00092202 */ /* 0x000fe20000000f00 */
[----:B------:R-:W-:Y:S01]  /*0a60*/  @!UP3 UMOV UR6, 0x400 ;  /* 0x000004000006b882 */ /* 0x000fe20000000000 */
[----:B------:R-:W-:Y:S01]  /*0a70*/  @P2 MOV R16, R6 ;  /* 0x0000000600102202 */ /* 0x000fe20000000f00 */
[----:B------:R-:W-:-:S04]  /*0a80*/  @!UP3 UIADD3 UR4, -UR4, 0x100000, URZ ;  /* 0x001000000404b890 */ /* 0x000fc8000fffe13f */
[----:B------:R-:W-:Y:S02]  /*0a90*/  @!UP3 USHF.L.U32 UR5, UR4, 0xb, URZ ;  /* 0x0000000b0405b899 */ /* 0x000fe4000800063f */
[----:B------:R-:W-:Y:S01]  /*0aa0*/  @!UP3 USHF.L.U32 UR4, UR4, 0x1, URZ ;  /* 0x000000010404b899 */ /* 0x000fe2000800063f */
[----:B------:R-:W-:Y:S01]  /*0ab0*/  @P2 IADD3 R17, R7, R9, RZ ;  /* 0x0000000907112210 */ /* 0x000fe20007ffe0ff */
[----:B-1----:R-:W-:Y:S01]  /*0ac0*/  @!UP3 ULEA UR8, UR37, UR6, 0x18 ;  /* 0x000000062508b291 */ /* 0x002fe2000f8ec03f */
[----:B------:R-:W-:Y:S01]  /*0ad0*/  @!P2 MOV R16, R2 ;  /* 0x000000020010a202 */ /* 0x000fe20000000f00 */
[----:B------:R-:W-:Y:S01]  /*0ae0*/  UISETP.GE.U32.AND UP3, UPT, UR9, 0x2, UPT ;  /* 0x000000020900788c */ /* 0x000fe2000bf66070 */
[----:B------:R-:W-:Y:S01]  /*0af0*/  @!P2 MOV R17, R3 ;  /* 0x000000030011a202 */ /* 0x000fe20000000f00 */
[----:B------:R-:W-:Y:S01]  /*0b00*/  ULDC UR6, c[0x0][0xc] ;  /* 0x0000030000067ab9 */ /* 0x000fe20000000800 */
[----:B------:R-:W-:Y:S01]  /*0b10*/  ULDC UR7, c[0x0][0x10] ;  /* 0x0000040000077ab9 */ /* 0x000fe20000000800 */
[----:B------:R1:W-:Y:S01]  /*0b20*/  STL [R1+0x4a4], R16 ;  /* 0x0004a41001007387 */ /* 0x0003e20000100800 */
[----:B------:R-:W-:-:S02]  /*0b30*/  USEL UR39, UR39, 0x2, UP3 ;  /* 0x0000000227277887 */ /* 0x000fc40009800000 */
[----:B------:R-:W-:Y:S01]  /*0b40*/  USEL UR45, UR45, 0x2, UP3 ;  /* 0x000000022d2d7887 */ /* 0x000fe20009800000 */
[----:B------:R1:W-:Y:S04]  /*0b50*/  STL [R1+0x4a8], R17 ;  /* 0x0004a81101007387 */ /* 0x0003e80000100800 */
[----:B------:R-:W2:Y:S02]  /*0b60*/  FENCE.VIEW.ASYNC.S ;  /* 0x00000000000073c6 */ /* 0x000ea40000000000 */
[----:B--2---:R-:W2:Y:S01]  /*0b70*/  @!UP0 SYNCS.EXCH.64 URZ, [UR8+0xa0], UR4 ;  /* 0x0000a004083f85b2 */ /* 0x004ea20008000100 */
[----:B------:R3:W2:Y:S01]  /*0b80*/  @!UP2 SYNCS.EXCH.64 URZ, [UR8+0xa8], UR4 ;  /* 0x0000a804083fa5b2 */ /* 0x0006a20008000100 */
[----:B------:R-:W-:Y:S01]  /*0b90*/  NOP ;  /* 0x0000000000007918 */ /* 0x000fe20000000000 */
[----:B---3--:R-:W-:-:S03]  /*0ba0*/  UIMAD.WIDE.U32 UR4, UR6, UR7, URZ ;  /* 0x00000007060472a5 */ /* 0x008fc6000f8e003f */
[----:B------:R-:W-:Y:S02]  /*0bb0*/  ULDC UR6, c[0x0][0x14] ;  /* 0x0000050000067ab9 */ /* 0x000fe40000000800 */
[----:B------:R-:W-:Y:S02]  /*0bc0*/  UIMAD.WIDE.U32 UR54, UR4, UR6, URZ ;  /* 0x00000006043672a5 */ /* 0x000fe4000f8e003f */
[----:B------:R-:W-:-:S04]  /*0bd0*/  UIMAD UR38, UR5, UR6, URZ ;  /* 0x00000006052672a4 */ /* 0x000fc8000f8e023f */
[----:B------:R-:W-:Y:S01]  /*0be0*/  UIADD3 UR38, UR55, UR38, URZ ;  /* 0x0000002637267290 */ /* 0x000fe2000fffe03f */
[----:B--2---:R-:W-:Y:S06]  /*0bf0*/  BAR.SYNC.DEFER_BLOCKING 0x0 ;  /* 0x0000000000007b1d */ /* 0x004fec0000010000 */
[----:B-1----:R-:W-:Y:S05]  /*0c00*/  @!P0 BRA `(.L_x_8) ;  /* 0x000001b400d48947 */ /* 0x002fea0003800000 */
[----:B------:R-:W-:-:S06]  /*0c10*/  UISETP.GT.U32.AND UP0, UPT, UR9, 0x1, UPT ;  /* 0x000000010900788c */ /* 0x000fcc000bf04070 */
[----:B------:R-:W-:-:S13]  /*0c20*/  PLOP3.LUT P0, PT, PT, PT, UP0, 0x80, 0x0 ;  /* 0x000000000000781c */ /* 0x000fda0003f0f008 */
[----:B------:R-:W-:Y:S05]  /*0c30*/  @P0 EXIT ;  /* 0x000000000000094d */ /* 0x000fea0003800000 */
[----:B------:R-:W-:Y:S01]  /*0c40*/  PRMT R2, RZ, 0x7610, R2 ;  /* 0x00007610ff027816 */ /* 0x000fe20000000002 */
[----:B------:R-:W-:Y:S01]  /*0c50*/  ULDC.64 UR4, c[0x0][0x8f8] ;  /* 0x00023e0000047ab9 */ /* 0x000fe20000000a00 */
[----:B------:R-:W-:Y:S01]  /*0c60*/  UMOV UR41, 0xffffffff ;  /* 0xffffffff00297882 */ /* 0x000fe20000000000 */
[----:B------:R-:W-:Y:S01]  /*0c70*/  ISETP.GE.U32.AND P0, PT, R16, UR4, PT ;  /* 0x0000000410007c0c */ /* 0x000fe2000bf06070 */
[----:B------:R-:W-:Y:S01]  /*0c80*/  UMOV UR43, 0xffffffff ;  /* 0xffffffff002b7882 */ /* 0x000fe20000000000 */
[----:B------:R1:W-:Y:S01]  /*0c90*/  STL.S16 [R1+0x4b0], R2 ;  /* 0x0004b00201007387 */ /* 0x0003e20000100600 */
[----:B------:R-:W-:Y:S02]  /*0ca0*/  MOV R3, 0xffffffff ;  /* 0xffffffff00037802 */ /* 0x000fe40000000f00 */
[----:B------:R-:W-:Y:S02]  /*0cb0*/  ISETP.GE.U32.AND.EX P0, PT, R17, UR5, PT, P0 ;  /* 0x0000000511007c0c */ /* 0x000fe4000bf06100 */
[----:B------:R-:W-:-:S11]  /*0cc0*/  PRMT R6, RZ, 0x7610, R6 ;  /* 0x00007610ff067816 */ /* 0x000fd60000000006 */
[----:B-1----:R-:W-:Y:S05]  /*0cd0*/  @P0 BRA `(.L_x_9) ;  /* 0x0000000400680947 */ /* 0x002fea0003800000 */
[----:B------:R-:W1:Y:S01]  /*0ce0*/  LDC.64 R12, c[0x0][0x8d0] ;  /* 0x00023400ff0c7b82 */ /* 0x000e620000000a00 */
[----:B------:R-:W-:Y:S02]  /*0cf0*/  MOV R2, R16 ;  /* 0x0000001000027202 */ /* 0x000fe40000000f00 */
[----:B------:R-:W-:-:S05]  /*0d00*/  MOV R3, R17 ;  /* 0x0000001100037202 */ /* 0x000fca0000000f00 */
[----:B------:R-:W2:Y:S08]  /*0d10*/  LDC R10, c[0x0][0x8d8] ;  /* 0x00023600ff0a7b82 */ /* 0x000eb00000000800 */
[----:B------:R-:W3:Y:S01]  /*0d20*/  LDC.64 R14, c[0x0][0x8c8] ;  /* 0x00023200ff0e7b82 */ /* 0x000ee20000000a00 */
[----:B-1----:R-:W-:-:S04]  /*0d30*/  ISETP.NE.U32.AND P0, PT, R12, RZ, PT ;  /* 0x000000ff0c00720c */ /* 0x002fc80003f05070 */
[----:B------:R-:W-:-:S13]  /*0d40*/  ISETP.NE.AND.EX P0, PT, R13, RZ, PT, P0 ;  /* 0x000000ff0d00720c */ /* 0x000fda0003f05300 */
[----:B--23--:R-:W-:Y:S05]  /*0d50*/  @!P0 BRA `(.L_x_10) ;  /* 0x0000000000288947 */ /* 0x00cfea0003800000 */
[----:B------:R-:W1:Y:S02]  /*0d60*/  LDC R9, c[0x0][0x8dc] ;  /* 0x00023700ff097b82 */ /* 0x000e640000000800 */
[----:B-1----:R-:W-:-:S04]  /*0d70*/  IADD3 R9, P0, R16, R9, RZ ;  /* 0x0000000910097210 */ /* 0x002fc80007f1e0ff */
[----:B------:R-:W-:-:S05]  /*0d80*/  IADD3.X R11, RZ, R17, RZ, P0, !PT ;  /* 0x00000011ff0b7210 */ /* 0x000fca00007fe4ff */
[----:B------:R-:W-:-:S04]  /*0d90*/  IMAD.WIDE.U32 R2, R11, R12, RZ ;  /* 0x0000000c0b027225 */ /* 0x000fc800078e00ff */
[----:B------:R-:W-:-:S04]  /*0da0*/  IMAD.WIDE.U32 R6, P0, R9, R13, R2 ;  /* 0x0000000d09067225 */ /* 0x000fc80007800002 */
[----:B------:R-:W-:Y:S01]  /*0db0*/  IMAD.WIDE.U32 R2, R9, R12, RZ ;  /* 0x0000000c09027225 */ /* 0x000fe200078e00ff */
[----:B------:R-:W-:Y:S02]  /*0dc0*/  IADD3.X R9, RZ, RZ, RZ, P0, !PT ;  /* 0x000000ffff097210 */ /* 0x000fe400007fe4ff */
[----:B------:R-:W-:Y:S02]  /*0dd0*/  MOV R8, R7 ;  /* 0x0000000700087202 */ /* 0x000fe40000000f00 */
[----:B------:R-:W-:-:S05]  /*0de0*/  IADD3 RZ, P0, R3, R6, RZ ;  /* 0x0000000603ff7210 */ /* 0x000fca0007f1e0ff */
[----:B------:R-:W-:-:S08]  /*0df0*/  IMAD.WIDE.U32.X R2, R11, R13, R8, P0 ;  /* 0x0000000d0b027225 */ /* 0x000fd000000e0408 */
.L_x_10:
[-CC-:B------:R-:W-:Y:S01]  /*0e00*/  SHF.R.U64 R22, R2, R10.reuse, R3.reuse ;  /* 0x0000000a02167219 */ /* 0x180fe20000001203 */
[----:B------:R-:W1:Y:S01]  /*0e10*/  LDC.64 R18, c[0x0][0x8e8] ;  /* 0x00023a00ff127b82 */ /* 0x000e620000000a00 */
[----:B------:R-:W-:Y:S01]  /*0e20*/  SHF.R.U32.HI R2, RZ, R10, R3 ;  /* 0x0000000aff027219 */ /* 0x000fe20000011603 */
[----:B------:R-:W-:Y:S01]  /*0e30*/  ULDC UR4, c[0x0][0x150] ;  /* 0x0000540000047ab9 */ /* 0x000fe20000000800 */
[----:B------:R-:W-:Y:S02]  /*0e40*/  IADD3 R9, P0, RZ, -R22, RZ ;  /* 0x80000016ff097210 */ /* 0x000fe40007f1e0ff */
[----:B------:R-:W-:Y:S02]  /*0e50*/  I2FP.F32.U32 R5, R4 ;  /* 0x0000000400057245 */ /* 0x000fe40000201000 */
[----:B------:R-:W-:Y:S01]  /*0e60*/  IADD3.X R11, RZ, ~R2, RZ, P0, !PT ;  /* 0x80000002ff0b7210 */ /* 0x000fe200007fe4ff */
[----:B------:R-:W2:Y:S01]  /*0e70*/  LDC R8, c[0x0][0x8c0] ;  /* 0x00023000ff087b82 */ /* 0x000ea20000000800 */
[----:B------:R-:W-:Y:S01]  /*0e80*/  MOV R2, R16 ;  /* 0x0000001000027202 */ /* 0x000fe20000000f00 */
[----:B------:R-:W-:Y:S01]  /*0e90*/  FMUL R5, R5, UR4 ;  /* 0x0000000405057c20 */ /* 0x000fe20008400000 */
[----:B------:R-:W-:Y:S01]  /*0ea0*/  MOV R3, R17 ;  /* 0x0000001100037202 */ /* 0x000fe20000000f00 */
[----:B------:R-:W-:Y:S01]  /*0eb0*/  IMAD R6, R11, R14, RZ ;  /* 0x0000000e0b067224 */ /* 0x000fe200078e02ff */
[----:B------:R-:W-:-:S03]  /*0ec0*/  ULDC UR4, c[0x0][0x154] ;  /* 0x0000550000047ab9 */ /* 0x000fc60000000800 */
[----:B------:R-:W3:Y:S01]  /*0ed0*/  LDC R7, c[0x0][0x144] ;  /* 0x00005100ff077b82 */ /* 0x000ee20000000800 */
[C---:B------:R-:W-:Y:S01]  /*0ee0*/  IMAD.WIDE.U32 R2, R9.reuse, R14, R2 ;  /* 0x0000000e09027225 */ /* 0x040fe200078e0002 */
[----:B------:R-:W4:Y:S03]  /*0ef0*/  F2I.U32.TRUNC.NTZ R5, R5 ;  /* 0x0000000500057305 */ /* 0x000f26000020f000 */
[----:B------:R-:W-:-:S03]  /*0f00*/  IMAD R9, R9, R15, R6 ;  /* 0x0000000f09097224 */ /* 0x000fc600078e0206 */
[----:B------:R-:W5:Y:S01]  /*0f10*/  LDC R10, c[0x0][0x8b0] ;  /* 0x00022c00ff0a7b82 */ /* 0x000f620000000800 */
[----:B-1----:R-:W-:Y:S02]  /*0f20*/  ISETP.NE.U32.AND P0, PT, R18, RZ, PT ;  /* 0x000000ff1200720c */ /* 0x002fe40003f05070 */
[----:B------:R-:W-:Y:S02]  /*0f30*/  IADD3 R3, R3, R9, RZ ;  /* 0x0000000903037210 */ /* 0x000fe40007ffe0ff */
[----:B------:R-:W-:-:S03]  /*0f40*/  ISETP.NE.AND.EX P0, PT, R19, RZ, PT, P0 ;  /* 0x000000ff1300720c */ /* 0x000fc60003f05300 */
[----:B------:R-:W1:Y:S01]  /*0f50*/  LDC R15, c[0x0][0x900] ;  /* 0x00024000ff0f7b82 */ /* 0x000e620000000800 */
[--C-:B--2---:R-:W-:Y:S02]  /*0f60*/  SHF.R.U64 R12, R2, R8, R3.reuse ;  /* 0x00000008020c7219 */ /* 0x104fe40000001203 */
[----:B------:R-:W-:Y:S02]  /*0f70*/  I2FP.F32.U32 R2, R0 ;  /* 0x0000000000027245 */ /* 0x000fe40000201000 */
[----:B----4-:R-:W-:Y:S02]  /*0f80*/  IADD3 R6, -R5, RZ, RZ ;  /* 0x000000ff05067210 */ /* 0x010fe40007ffe1ff */
[----:B------:R-:W-:Y:S01]  /*0f90*/  SHF.R.U32.HI R5, RZ, R8, R3 ;  /* 0x00000008ff057219 */ /* 0x000fe20000011603 */
[----:B------:R-:W2:Y:S01]  /*0fa0*/  LDC R13, c[0x0][0x148] ;  /* 0x00005200ff0d7b82 */ /* 0x000ea20000000800 */
[----:B------:R-:W-:Y:S01]  /*0fb0*/  FMUL R3, R2, UR4 ;  /* 0x0000000402037c20 */ /* 0x000fe20008400000 */
[----:B---3--:R-:W-:Y:S01]  /*0fc0*/  IMAD R8, R7, R6, R4 ;  /* 0x0000000607087224 */ /* 0x008fe200078e0204 */
[----:B------:R-:W-:-:S02]  /*0fd0*/  MOV R2, 0xffffffff ;  /* 0xffffffff00027802 */ /* 0x000fc40000000f00 */
[----:B------:R-:W-:Y:S01]  /*0fe0*/  MOV R6, 0x1 ;  /* 0x0000000100067802 */ /* 0x000fe20000000f00 */
[----:B------:R3:W4:Y:S02]  /*0ff0*/  F2I.U32.TRUNC.NTZ R11, R3 ;  /* 0x00000003000b7305 */ /* 0x000724000020f000 */
[----:B------:R-:W2:Y:S01]  /*1000*/  LDC R17, c[0x0][0x8a8] ;  /* 0x00022a00ff117b82 */ /* 0x000ea20000000800 */
[-CC-:B-----5:R-:W-:Y:S02]  /*1010*/  SHF.R.U64 R23, R12, R10.reuse, R5.reuse ;  /* 0x0000000a0c177219 */ /* 0x1a0fe40000001205 */
[----:B------:R-:W-:-:S05]  /*1020*/  SHF.R.U32.HI R4, RZ, R10, R5 ;  /* 0x0000000aff047219 */ /* 0x000fca0000011605 */
[----:B------:R-:W2:Y:S01]  /*1030*/  LDC R14, c[0x0][0x8f0] ;  /* 0x00023c00ff0e7b82 */ /* 0x000ea20000000800 */
[-C--:B-1----:R-:W-:Y:S02]  /*1040*/  SHF.L.U32 R2, R2, R15.reuse, RZ ;  /* 0x0000000f02027219 */ /* 0x082fe400000006ff */
[-CC-:B------:R-:W-:Y:S02]  /*1050*/  SHF.R.U64 R20, R23, R15.reuse, R4.reuse ;  /* 0x0000000f17147219 */ /* 0x180fe40000001204 */
[-C--:B------:R-:W-:Y:S02]  /*1060*/  SHF.R.U32.HI R4, RZ, R15.reuse, R4 ;  /* 0x0000000fff047219 */ /* 0x080fe40000011604 */
[----:B------:R-:W-:Y:S01]  /*1070*/  LOP3.LUT R10, RZ, R2, RZ, 0x33, !PT ;  /* 0x00000002ff0a7212 */ /* 0x000fe200078e33ff */
[----:B------:R-:W1:Y:S01]  /*1080*/  LDC R21, c[0x0][0x8e0] ;  /* 0x00023800ff157b82 */ /* 0x000e620000000800 */
[----:B------:R-:W-:Y:S02]  /*1090*/  SHF.L.U32 R9, R6, R15, RZ ;  /* 0x0000000f06097219 */ /* 0x000fe400000006ff */
[----:B------:R-:W-:-:S02]  /*10a0*/  MOV R2, R20 ;  /* 0x0000001400027202 */ /* 0x000fc40000000f00 */
[----:B---3--:R-:W-:-:S03]  /*10b0*/  MOV R3, R4 ;  /* 0x0000000400037202 */ /* 0x008fc60000000f00 */
[----:B------:R-:W3:Y:S01]  /*10c0*/  LDC R16, c[0x0][0x8b8] ;  /* 0x00022e00ff107b82 */ /* 0x000ee20000000800 */
[----:B----4-:R-:W-:Y:S05]  /*10d0*/  @!P0 BRA `(.L_x_11) ;  /* 0x0000000000288947 */ /* 0x010fea0003800000 */
[----:B------:R-:W4:Y:S02]  /*10e0*/  LDC R7, c[0x0][0x8f4] ;  /* 0x00023d00ff077b82 */ /* 0x000f240000000800 */
[----:B----4-:R-:W-:-:S04]  /*10f0*/  IADD3 R7, P0, R20, R7, RZ ;  /* 0x0000000714077210 */ /* 0x010fc80007f1e0ff */
        /* <DEDUP_REMOVED lines=8> */
.L_x_11:
[----:B--2---:R-:W-:Y:S02]  /*1180*/  SHF.R.U64 R2, R2, R14, R3 ;  /* 0x0000000e02027219 */ /* 0x004fe40000001203 */
[----:B------:R-:W-:Y:S02]  /*1190*/  IADD3 R11, -R11, RZ, RZ ;  /* 0x000000ff0b0b7210 */ /* 0x000fe40007ffe1ff */
[----:B------:R-:W-:Y:S02]  /*11a0*/  LOP3.LUT R10, R23, R10, RZ, 0xc0, !PT ;  /* 0x0000000a170a7212 */ /* 0x000fe400078ec0ff */
[----:B------:R-:W-:Y:S01]  /*11b0*/  IADD3 R3, R17, -0x1, RZ ;  /* 0xffffffff11037810 */ /* 0x000fe20007ffe0ff */
[----:B------:R-:W-:Y:S01]  /*11c0*/  @P2 IMAD R8, R13, R11, R0 ;  /* 0x0000000b0d082224 */ /* 0x000fe200078e0200 */
[----:B------:R-:W-:Y:S01]  /*11d0*/  IADD3 R4, -R2, RZ, RZ ;  /* 0x000000ff02047210 */ /* 0x000fe20007ffe1ff */
[----:B------:R-:W-:Y:S01]  /*11e0*/  IMAD R9, R9, R2, R10 ;  /* 0x0000000209097224 */ /* 0x000fe200078e020a */
[----:B------:R-:W-:-:S02]  /*11f0*/  LOP3.LUT R3, R12, R3, RZ, 0xc0, !PT ;  /* 0x000000030c037212 */ /* 0x000fc400078ec0ff */
[----:B------:R-:W-:Y:S01]  /*1200*/  R2UR UR43, R22 ;  /* 0x00000000162b72ca */ /* 0x000fe200000e0000 */
[----:B-1----:R-:W-:Y:S01]  /*1210*/  IMAD R0, R4, R21, R20 ;  /* 0x0000001504007224 */ /* 0x002fe200078e0214 */
[----:B------:R-:W-:Y:S01]  /*1220*/  MOV R6, 0x1 ;  /* 0x0000000100067802 */ /* 0x000fe20000000f00 */
[----:B---3--:R-:W-:Y:S02]  /*1230*/  IMAD R8, R9, R16, R8 ;  /* 0x0000001009087224 */ /* 0x008fe400078e0208 */
[----:B------:R-:W-:-:S05]  /*1240*/  IMAD R3, R0, R17, R3 ;  /* 0x0000001100037224 */ /* 0x000fca00078e0203 */
[----:B------:R-:W-:Y:S02]  /*1250*/  SEL R0, R3, R8, !P2 ;  /* 0x0000000803007207 */ /* 0x000fe40005000000 */
[----:B------:R-:W-:Y:S02]  /*1260*/  SEL R3, R8, R3, !P2 ;  /* 0x0000000308037207 */ /* 0x000fe40005000000 */
[----:B------:R-:W-:-:S15]  /*1270*/  R2UR UR41, R0 ;  /* 0x00000000002972ca */ /* 0x000fde00000e0000 */
.L_x_9:
[----:B------:R-:W-:-:S08]  /*1280*/  NOP ;  /* 0x0000000000007918 */ /* 0x000fd00000000000 */
[----:B------:R-:W1:Y:S02]  /*1290*/  USETMAXREG.TRY_ALLOC.CTAPOOL UP0, 0xf0 ;  /* 0x000000f0000079c8 */ /* 0x000e640008000600 */
[----:B-1----:R-:W-:-:S13]  /*12a0*/  PLOP3.LUT P0, PT, PT, PT, UP0, 0x80, 0x0 ;  /* 0x000000000000781c */ /* 0x002fda0003f0f008 */
[----:B------:R-:W-:Y:S05]  /*12b0*/  @!P0 BRA `(.L_x_9) ;  /* 0xfffffffc00f08947 */ /* 0x000fea000383ffff */
[----:B------:R-:W-:Y:S02]  /*12c0*/  ULDC.64 UR4, c[0x0][0x590] ;  /* 0x0001640000047ab9 */ /* 0x000fe40000000a00 */
[----:B------:R-:W-:-:S04]  /*12d0*/  ISETP.NE.U32.AND P0, PT, RZ, UR4, PT ;  /* 0x00000004ff007c0c */ /* 0x000fc8000bf05070 */
[----:B------:R-:W-:-:S13]  /*12e0*/  ISETP.NE.AND.EX P0, PT, RZ, UR5, PT, P0 ;  /* 0x00000005ff007c0c */ /* 0x000fda000bf05300 */
[----:B------:R-:W-:Y:S05]  /*12f0*/  @P0 BRA `(.L_x_12) ;  /* 0x0000000000340947 */ /* 0x000fea0003800000 */
[----:B------:R-:W-:Y:S02]  /*1300*/  ULDC.64 UR4, c[0x0][0x588] ;  /* 0x0001620000047ab9 */ /* 0x000fe40000000a00 */
[----:B------:R-:W-:-:S04]  /*1310*/  ISETP.NE.U32.AND P0, PT, RZ, UR4, PT ;  /* 0x00000004ff007c0c */ /* 0x000fc8000bf05070 */
[----:B------:R-:W-:-:S13]  /*1320*/  ISETP.NE.AND.EX P0, PT, RZ, UR5, PT, P0 ;  /* 0x00000005ff007c0c */ /* 0x000fda000bf05300 */
[----:B------:R-:W-:Y:S05]  /*1330*/  @!P0 BRA `(.L_x_13) ;  /* 0x0000000000148947 */ /* 0x000fea0003800000 */
[----:B------:R-:W1:Y:S02]  /*1340*/  LDC.64 R4, c[0x0][0x588] ;  /* 0x00016200ff047b82 */ /* 0x000e640000000a00 */
[----:B-1----:R1:W5:Y:S01]  /*1350*/  LDG.E R2, desc[UR56][R4.64] ;  /* 0x0000003804027981 */ /* 0x002362000c1e1900 */
[----:B------:R-:W-:-:S05]  /*1360*/  MOV R0, 0x1 ;  /* 0x0000000100007802 */ /* 0x000fca0000000f00 */
[----:B------:R1:W-:Y:S01]  /*1370*/  STL.S16 [R1+0x4b0], R0 ;  /* 0x0004b00001007387 */ /* 0x0003e20000100600 */
[----:B------:R-:W-:Y:S05]  /*1380*/  BRA `(.L_x_12) ;  /* 0x0000000000107947 */ /* 0x000fea0003800000 */
.L_x_13:
[----:B------:R-:W-:Y:S01]  /*1390*/  MOV R0, 0x1 ;  /* 0x0000000100007802 */ /* 0x000fe20000000f00 */
[----:B------:R-:W-:Y:S02]  /*13a0*/  ULDC UR4, c[0x0][0x580] ;  /* 0x0001600000047ab9 */ /* 0x000fe40000000800 */
[----:B------:R-:W-:Y:S02]  /*13b0*/  MOV R2, UR4 ;  /* 0x0000000400027c02 */ /* 0x000fe40008000f00 */
[----:B------:R2:W-:Y:S05]  /*13c0*/  STL.S16 [R1+0x4b0], R0 ;  /* 0x0004b00001007387 */ /* 0x0005ea0000100600 */
.L_x_12:
        /* <DEDUP_REMOVED lines=8> */
[----:B------:R-:W3:Y:S02]  /*1450*/  LDC.64 R16, c[0x0][0x5a8] ;  /* 0x00016a00ff107b82 */ /* 0x000ee40000000a00 */
[----:B---3--:R3:W5:Y:S01]  /*1460*/  LDG.E R16, desc[UR56][R16.64] ;  /* 0x0000003810107981 */ /* 0x008762000c1e1900 */
[----:B------:R-:W-:Y:S05]  /*1470*/  BRA `(.L_x_14) ;  /* 0x0000000000087947 */ /* 0x000fea0003800000 */
.L_x_15:
[----:B------:R-:W-:Y:S02]  /*1480*/  ULDC UR4, c[0x0][0x5a0] ;  /* 0x0001680000047ab9 */ /* 0x000fe40000000800 */
[----:B------:R-:W-:-:S07]  /*1490*/  MOV R16, UR4 ;  /* 0x0000000400107c02 */ /* 0x000fce0008000f00 */
.L_x_14:
[----:B------:R-:W-:-:S13]  /*14a0*/  LOP3.LUT P0, RZ, R6, 0xff, RZ, 0xc0, !PT ;  /* 0x000000ff06ff7812 */ /* 0x000fda000780c0ff */
[----:B------:R-:W-:Y:S05]  /*14b0*/  @!P0 EXIT ;  /* 0x000000000000894d */ /* 0x000fea0003800000 */
[----:B------:R-:W1:Y:S01]  /*14c0*/  S2R R7, SR_TID.X ;  /* 0x0000000000077919 */ /* 0x000e620000002100 */
[----:B------:R-:W-:Y:S01]  /*14d0*/  ULDC UR4, c[0x0][0x28c] ;  /* 0x0000a30000047ab9 */ /* 0x000fe20000000800 */
[----:B------:R-:W-:Y:S01]  /*14e0*/  CS2R R18, SRZ ;  /* 0x0000000000127805 */ /* 0x000fe2000001ff00 */
[----:B------:R-:W-:Y:S02]  /*14f0*/  UIADD3 UR4, UR4, 0x3f, URZ ;  /* 0x0000003f04047890 */ /* 0x000fe4000fffe03f */
[----:B------:R-:W-:Y:S02]  /*1500*/  ULOP3.LUT UR49, UR45, 0x1, URZ, 0xfc, !UPT ;  /* 0x000000012d317892 */ /* 0x000fe4000f8efc3f */
[----:B------:R-:W-:Y:S02]  /*1510*/  USHF.R.S32.HI UR5, URZ, 0x1f, UR4 ;  /* 0x0000001f3f057899 */ /* 0x000fe40008011404 */
[----:B------:R-:W-:Y:S02]  /*1520*/  ULOP3.LUT UR44, UR39, 0x1, URZ, 0xfc, !UPT ;  /* 0x00000001272c7892 */ /* 0x000fe4000f8efc3f */
[----:B------:R-:W-:Y:S01]  /*1530*/  ULEA.HI UR5, UR5, UR4, URZ, 0x6 ;  /* 0x0000000405057291 */ /* 0x000fe2000f8f303f */
[----:B------:R-:W-:Y:S01]  /*1540*/  ULDC.64 UR58, c[0x0][0x198] ;  /* 0x00006600003a7ab9 */ /* 0x000fe20000000a00 */
[----:B------:R-:W-:-:S02]  /*1550*/  UMOV UR36, URZ ;  /* 0x0000003f00247c82 */ /* 0x000fc40008000000 */
[----:B------:R-:W-:Y:S01]  /*1560*/  USHF.R.S32.HI UR50, URZ, 0x6, UR5 ;  /* 0x000000063f327899 */ /* 0x000fe20008011405 */
[----:B------:R-:W-:Y:S01]  /*1570*/  UMOV UR51, URZ ;  /* 0x0000003f00337c82 */ /* 0x000fe20008000000 */
[C---:B-12---:R-:W-:Y:S02]  /*1580*/  SHF.L.U32 R0, R7.reuse, 0x4, RZ ;  /* 0x0000000407007819 */ /* 0x046fe400000006ff */
[C---:B------:R-:W-:Y:S02]  /*1590*/  SHF.L.U32 R4, R7.reuse, 0x1, RZ ;  /* 0x0000000107047819 */ /* 0x040fe400000006ff */
[----:B------:R-:W-:Y:S02]  /*15a0*/  LOP3.LUT R5, R0, 0xe00, RZ, 0xc0, !PT ;  /* 0x00000e0000057812 */ /* 0x000fe400078ec0ff */
[----:B------:R-:W-:Y:S02]  /*15b0*/  SHF.L.U32 R0, R7, 0x3, RZ ;  /* 0x0000000307007819 */ /* 0x000fe400000006ff */
[----:B------:R-:W-:-:S02]  /*15c0*/  LOP3.LUT R5, R5, 0x6, R4, 0xf8, !PT ;  /* 0x0000000605057812 */ /* 0x000fc400078ef804 */
[----:B------:R-:W-:Y:S02]  /*15d0*/  LOP3.LUT R4, R0, 0x80, RZ, 0xc0, !PT ;  /* 0x0000008000047812 */ /* 0x000fe400078ec0ff */
[----:B------:R-:W-:Y:S02]  /*15e0*/  LOP3.LUT R5, R5, 0x60, R0, 0xf8, !PT ;  /* 0x0000006005057812 */ /* 0x000fe400078ef800 */
[--C-:B------:R-:W-:Y:S02]  /*15f0*/  LOP3.LUT R4, R4, 0x10, R7.reuse, 0xf8, !PT ;  /* 0x0000001004047812 */ /* 0x100fe400078ef807 */
[----:B------:R-:W-:Y:S02]  /*1600*/  SHF.R.U32.HI R0, RZ, 0x4, R7 ;  /* 0x00000004ff007819 */ /* 0x000fe40000011607 */
[----:B---3--:R-:W-:Y:S02]  /*1610*/  LOP3.LUT R17, R5, R4, RZ, 0xfc, !PT ;  /* 0x0000000405117212 */ /* 0x008fe400078efcff */
[----:B------:R-:W-:-:S02]  /*1620*/  LOP3.LUT P0, RZ, R0, 0x1, RZ, 0xc0, !PT ;  /* 0x0000000100ff7812 */ /* 0x000fc4000780c0ff */
[----:B------:R-:W-:-:S04]  /*1630*/  MOV R4, 0x8 ;  /* 0x0000000800047802 */ /* 0x000fc80000000f00 */
[----:B------:R-:W-:-:S07]  /*1640*/  SEL R0, R4, 0xfffffff8, !P0 ;  /* 0xfffffff804007807 */ /* 0x000fce0004000000 */
.L_x_225:
[----:B------:R-:W-:Y:S01]  /*1650*/  STL [R1+0x49c], RZ ;  /* 0x00049cff01007387 */ /* 0x000fe20000100800 */
[----:B------:R-:W1:Y:S01]  /*1660*/  S2UR UR9, SR_CgaCtaId ;  /* 0x00000000000979c3 */ /* 0x000e620000008800 */
[----:B------:R-:W-:Y:S01]  /*1670*/  UMOV UR48, 0x400 ;  /* 0x0000040000307882 */ /* 0x000fe20000000000 */
[----:B------:R-:W-:Y:S01]  /*1680*/  UMOV UR4, URZ ;  /* 0x0000003f00047c82 */ /* 0x000fe20008000000 */
[----:B------:R-:W-:Y:S01]  /*1690*/  STL [R1+0x498], RZ ;  /* 0x000498ff01007387 */ /* 0x000fe20000100800 */
[----:B------:R-:W-:Y:S01]  /*16a0*/  UMOV UR8, URZ ;  /* 0x0000003f00087c82 */ /* 0x000fe20008000000 */
[----:B------:R-:W-:Y:S01]  /*16b0*/  UMOV UR5, URZ ;  /* 0x0000003f00057c82 */ /* 0x000fe20008000000 */
[----:B------:R-:W-:Y:S01]  /*16c0*/  UMOV UR10, UR51 ;  /* 0x00000033000a7c82 */ /* 0x000fe20008000000 */
[----:B------:R-:W-:Y:S01]  /*16d0*/  STL [R1+0x494], RZ ;  /* 0x000494ff01007387 */ /* 0x000fe20000100800 */
[----:B------:R-:W2:Y:S01]  /*16e0*/  LDC R4, c[0x0][0x28c] ;  /* 0x0000a300ff047b82 */ /* 0x000ea20000000800 */
[----:B------:R-:W-:Y:S01]  /*16f0*/  UMOV UR11, UR36 ;  /* 0x00000024000b7c82 */ /* 0x000fe20008000000 */
[----:B------:R-:W-:Y:S01]  /*1700*/  CS2R R236, SRZ ;  /* 0x0000000000ec7805 */ /* 0x000fe2000001ff00 */
[----:B------:R-:W-:Y:S01]  /*1710*/  STL [R1+0x490], RZ ;  /* 0x000490ff01007387 */ /* 0x000fe20000100800 */
[----:B------:R-:W-:-:S02]  /*1720*/  CS2R R234, SRZ ;  /* 0x0000000000ea7805 */ /* 0x000fc4000001ff00 */
[----:B------:R-:W-:Y:S02]  /*1730*/  CS2R R232, SRZ ;  /* 0x0000000000e87805 */ /* 0x000fe4000001ff00 */
[----:B------:R-:W-:Y:S01]  /*1740*/  CS2R R230, SRZ ;  /* 0x0000000000e67805 */ /* 0x000fe2000001ff00 */
[----:B------:R-:W-:Y:S01]  /*1750*/  STL [R1+0x48c], RZ ;  /* 0x00048cff01007387 */ /* 0x000fe20000100800 */
[----:B------:R-:W-:Y:S02]  /*1760*/  CS2R R228, SRZ ;  /* 0x0000000000e47805 */ /* 0x000fe4000001ff00 */
[----:B------:R-:W-:Y:S02]  /*1770*/  CS2R R226, SRZ ;  /* 0x0000000000e27805 */ /* 0x000fe4000001ff00 */
[----:B------:R-:W-:Y:S01]  /*1780*/  CS2R R224, SRZ ;  /* 0x0000000000e07805 */ /* 0x000fe2000001ff00 */
[----:B------:R-:W-:Y:S01]  /*1790*/  STL [R1+0x488], RZ ;  /* 0x000488ff01007387 */ /* 0x000fe20000100800 */
[----:B------:R-:W-:-:S02]  /*17a0*/  CS2R R222, SRZ ;  /* 0x0000000000de7805 */ /* 0x000fc4000001ff00 */
[----:B------:R-:W-:Y:S02]  /*17b0*/  CS2R R220, SRZ ;  /* 0x0000000000dc7805 */ /* 0x000fe4000001ff00 */
[----:B------:R-:W-:Y:S01]  /*17c0*/  CS2R R218, SRZ ;  /* 0x0000000000da7805 */ /* 0x000fe2000001ff00 */
[----:B------:R-:W-:Y:S01]  /*17d0*/  STL [R1+0x484], RZ ;  /* 0x000484ff01007387 */ /* 0x000fe20000100800 */
[----:B-1----:R-:W-:Y:S01]  /*17e0*/  ULEA UR48, UR9, UR48, 0x18 ;  /* 0x0000003009307291 */ /* 0x002fe2000f8ec03f */
[----:B------:R-:W-:Y:S02]  /*17f0*/  CS2R R216, SRZ ;  /* 0x0000000000d87805 */ /* 0x000fe4000001ff00 */
[----:B------:R-:W-:Y:S01]  /*1800*/  CS2R R214, SRZ ;  /* 0x0000000000d67805 */ /* 0x000fe2000001ff00 */
[----:B------:R-:W-:Y:S01]  /*1810*/  STL [R1+0x480], RZ ;  /* 0x000480ff01007387 */ /* 0x000fe20000100800 */
[----:B------:R-:W-:Y:S02]  /*1820*/  CS2R R212, SRZ ;  /* 0x0000000000d47805 */ /* 0x000fe4000001ff00 */
[----:B------:R-:W-:-:S02]  /*1830*/  CS2R R210, SRZ ;  /* 0x0000000000d27805 */ /* 0x000fc4000001ff00 */
[----:B------:R-:W-:Y:S01]  /*1840*/  CS2R R208, SRZ ;  /* 0x0000000000d07805 */ /* 0x000fe2000001ff00 */
[----:B------:R-:W-:Y:S01]  /*1850*/  STL [R1+0x47c], RZ ;  /* 0x00047cff01007387 */ /* 0x000fe20000100800 */
[----:B--2---:R-:W-:Y:S02]  /*1860*/  ISETP.GE.AND P0, PT, R4, 0x1, PT ;  /* 0x000000010400780c */ /* 0x004fe40003f06270 */
[----:B------:R-:W-:Y:S02]  /*1870*/  CS2R R206, SRZ ;  /* 0x0000000000ce7805 */ /* 0x000fe4000001ff00 */
[----:B------:R-:W-:Y:S01]  /*1880*/  CS2R R204, SRZ ;  /* 0x0000000000cc7805 */ /* 0x000fe2000001ff00 */
[----:B------:R-:W-:Y:S01]  /*1890*/  STL [R1+0x478], RZ ;  /* 0x000478ff01007387 */ /* 0x000fe20000100800 */
[----:B------:R-:W-:Y:S02]  /*18a0*/  CS2R R202, SRZ ;  /* 0x0000000000ca7805 */ /* 0x000fe4000001ff00 */
[----:B------:R-:W-:-:S02]  /*18b0*/  CS2R R200, SRZ ;  /* 0x0000000000c87805 */ /* 0x000fc4000001ff00 */
[----:B------:R-:W-:Y:S01]  /*18c0*/  CS2R R198, SRZ ;  /* 0x0000000000c67805 */ /* 0x000fe2000001ff00 */
[----:B------:R-:W-:Y:S01]  /*18d0*/  STL [R1+0x474], RZ ;  /* 0x000474ff01007387 */ /* 0x000fe20000100800 */
[----:B------:R-:W-:Y:S02]  /*18e0*/  CS2R R196, SRZ ;  /* 0x0000000000c47805 */ /* 0x000fe4000001ff00 */
        /* <DEDUP_REMOVED lines=115> */
[----:B------:R-:W-:-:S03]  /*2020*/  CS2R R150, SRZ ;  /* 0x0000000000967805 */ /* 0x000fc6000001ff00 */
[----:B------:R-:W-:Y:S04]  /*2030*/  STL [R1+0x3fc], RZ ;  /* 0x0003fcff01007387 */ /* 0x000fe80000100800 */
        /* <DEDUP_REMOVED lines=127> */
[----:B------:R-:W-:Y:S04]  /*2830*/  STL [R1], RZ ;  /* 0x000000ff01007387 */ /* 0x000fe80000100800 */
        /* <DEDUP_REMOVED lines=39> */
[----:B------:R-:W-:Y:S01]  /*2ab0*/  STL [R1+0xa0], RZ ;  /* 0x0000a0ff01007387 */ /* 0x000fe20000100800 */
[----:B------:R-:W1:Y:S03]  /*2ac0*/  S2R R0, SR_TID.X ;  /* 0x0000000000007919 */ /* 0x000e660000002100 */
        /* <DEDUP_REMOVED lines=8> */
[----:B-1----:R-:W-:-:S03]  /*2b50*/  LOP3.LUT R0, R0, 0x80, RZ, 0xc0, !PT ;  /* 0x0000008000007812 */ /* 0x002fc600078ec0ff */
[----:B------:R-:W-:Y:S01]  /*2b60*/  STL [R1+0xc4], RZ ;  /* 0x0000c4ff01007387 */ /* 0x000fe20000100800 */
[----:B------:R-:W-:-:S03]  /*2b70*/  SHF.R.U32.HI R0, RZ, 0x7, R0 ;  /* 0x00000007ff007819 */ /* 0x000fc60000011600 */
        /* <DEDUP_REMOVED lines=33> */
[----:B------:R-:W1:Y:S04]  /*2d90*/  SHFL.IDX PT, R0, R0, RZ, 0x1f ;  /* 0x00001fff00007589 */ /* 0x000e6800000e0000 */
[----:B------:R2:W-:Y:S04]  /*2da0*/  STL [R1+0x14c], RZ ;  /* 0x00014cff01007387 */ /* 0x0005e80000100800 */
[----:B------:R2:W-:Y:S04]  /*2db0*/  STL [R1+0x150], RZ ;  /* 0x000150ff01007387 */ /* 0x0005e80000100800 */
[----:B------:R2:W-:Y:S04]  /*2dc0*/  STL [R1+0x154], RZ ;  /* 0x000154ff01007387 */ /* 0x0005e80000100800 */
[----:B------:R2:W-:Y:S04]  /*2dd0*/  STL [R1+0x158], RZ ;  /* 0x000158ff01007387 */ /* 0x0005e80000100800 */
[----:B------:R2:W-:Y:S04]  /*2de0*/  STL [R1+0x15c], RZ ;  /* 0x00015cff01007387 */ /* 0x0005e80000100800 */
[----:B------:R2:W-:Y:S01]  /*2df0*/  STL [R1+0x160], RZ ;  /* 0x000160ff01007387 */ /* 0x0005e20000100800 */
[----:B-1----:R-:W-:-:S03]  /*2e00*/  R2UR UR6, R0 ;  /* 0x00000000000672ca */ /* 0x002fc600000e0000 */
[----:B------:R2:W-:Y:S04]  /*2e10*/  STL [R1+0x164], RZ ;  /* 0x000164ff01007387 */ /* 0x0005e80000100800 */
[----:B------:R2:W-:Y:S04]  /*2e20*/  STL [R1+0x168], RZ ;  /* 0x000168ff01007387 */ /* 0x0005e80000100800 */
[----:B------:R2:W-:Y:S02]  /*2e30*/  STL [R1+0x16c], RZ ;  /* 0x00016cff01007387 */ /* 0x0005e40000100800 */
[----:B------:R-:W-:-:S02]  /*2e40*/  ULEA.HI UR7, UR6, UR6, URZ, 0x1 ;  /* 0x0000000606077291 */ /* 0x000fc4000f8f083f */
[----:B------:R2:W-:Y:S02]  /*2e50*/  STL [R1+0x170], RZ ;  /* 0x000170ff01007387 */ /* 0x0005e40000100800 */
[----:B------:R-:W-:Y:S02]  /*2e60*/  ULOP3.LUT UR7, UR7, 0xffffe, URZ, 0xc0, !UPT ;  /* 0x000ffffe07077892 */ /* 0x000fe4000f8ec03f */
[----:B------:R2:W-:Y:S02]  /*2e70*/  STL [R1+0x174], RZ ;  /* 0x000174ff01007387 */ /* 0x0005e40000100800 */
[----:B------:R-:W-:Y:S02]  /*2e80*/  UIADD3 UR7, UR6, -UR7, URZ ;  /* 0x8000000706077290 */ /* 0x000fe4000fffe03f */
[----:B------:R2:W-:Y:S02]  /*2e90*/  STL [R1+0x178], RZ ;  /* 0x000178ff01007387 */ /* 0x0005e40000100800 */
[----:B------:R-:W-:-:S02]  /*2ea0*/  ULEA UR7, UR7, UR48, 0xc ;  /* 0x0000003007077291 */ /* 0x000fc4000f8e603f */
[----:B------:R2:W-:Y:S02]  /*2eb0*/  STL [R1+0x17c], RZ ;  /* 0x00017cff01007387 */ /* 0x0005e40000100800 */
[----:B------:R-:W-:Y:S02]  /*2ec0*/  UIADD3 UR7, UR7, 0x6200, URZ ;  /* 0x0000620007077890 */ /* 0x000fe4000fffe03f */
[----:B------:R2:W-:Y:S02]  /*2ed0*/  STL [R1+0x180], RZ ;  /* 0x000180ff01007387 */ /* 0x0005e40000100800 */
[----:B------:R-:W-:Y:S02]  /*2ee0*/  USHF.R.U32.HI UR7, URZ, 0x4, UR7 ;  /* 0x000000043f077899 */ /* 0x000fe40008011607 */
[----:B------:R2:W-:Y:S02]  /*2ef0*/  STL [R1+0x184], RZ ;  /* 0x000184ff01007387 */ /* 0x0005e40000100800 */
[----:B------:R-:W-:-:S02]  /*2f00*/  ULOP3.LUT UR9, UR7, 0x3fff, URZ, 0xc0, !UPT ;  /* 0x00003fff07097892 */ /* 0x000fc4000f8ec03f */
[----:B------:R2:W-:Y:S04]  /*2f10*/  STL [R1+0x188], RZ ;  /* 0x000188ff01007387 */ /* 0x0005e80000100800 */
        /* <DEDUP_REMOVED lines=28> */
[----:B------:R2:W-:Y:S01]  /*30e0*/  STL [R1+0x1fc], RZ ;  /* 0x0001fcff01007387 */ /* 0x0005e20000100800 */
[----:B------:R-:W-:Y:S05]  /*30f0*/  @!P0 BRA `(.L_x_16) ;  /* 0x00000044005c8947 */ /* 0x000fea0003800000 */
[----:B------:R-:W-:-:S06]  /*3100*/  UISETP.NE.AND UP0, UPT, UR49, 0x3, UPT ;  /* 0x000000033100788c */ /* 0x000fcc000bf05270 */
[----:B------:R-:W-:-:S13]  /*3110*/  PLOP3.LUT P1, PT, PT, PT, UP0, 0x80, 0x0 ;  /* 0x000000000000781c */ /* 0x000fda0003f2f008 */
[----:B------:R-:W-:Y:S05]  /*3120*/  @!P1 BRA `(.L_x_17) ;  /* 0x0000000000049947 */ /* 0x000fea0003800000 */
[----:B------:R-:W-:Y:S01]  /*3130*/  BPT.TRAP 0x1 ;  /* 0x000000040000795c */ /* 0x000fe20000300000 */
.L_x_17:
[----:B------:R-:W-:Y:S01]  /*3140*/  ULEA UR4, UR51, UR48, 0x3 ;  /* 0x0000003033047291 */ /* 0x000fe2000f8e183f */
[----:B------:R-:W-:-:S04]  /*3150*/  MOV R0, UR36 ;  /* 0x0000002400007c02 */ /* 0x000fc80008000f00 */
[----:B------:R-:W-:-:S04]  /*3160*/  SHF.L.U32 R0, R0, 0x1f, RZ ;  /* 0x0000001f00007819 */ /* 0x000fc800000006ff */
[----:B------:R1:W3:Y:S01]  /*3170*/  SYNCS.PHASECHK.TRANS64.TRYWAIT P0, [UR4], R0 ;  /* 0x00000000ff0075a7 */ /* 0x0002e20008000144 */
[----:B------:R-:W-:Y:S05]  /*3180*/  @!P1 BRA `(.L_x_18) ;  /* 0x0000000000049947 */ /* 0x000fea0003800000 */
[----:B------:R-:W-:Y:S01]  /*3190*/  BPT.TRAP 0x1 ;  /* 0x000000040000795c */ /* 0x000fe20000300000 */
.L_x_18:
[----:B---3--:R-:W-:Y:S05]  /*31a0*/  @P0 BRA `(.L_x_19) ;  /* 0x0000000000080947 */ /* 0x008fea0003800000 */
[----:B------:R-:W3:Y:S02]  /*31b0*/  SYNCS.PHASECHK.TRANS64.TRYWAIT P0, [UR4], R0 ;  /* 0x00000000ff0075a7 */ /* 0x000ee40008000144 */
[----:B---3--:R-:W-:Y:S05]  /*31c0*/  @!P0 BRA `(.L_x_20) ;  /* 0x000001cc00948947 */ /* 0x008fea0003800000 */
.L_x_19:
[----:B------:R-:W-:Y:S01]  /*31d0*/  UIADD3 UR4, UR48, 0x1e200, URZ ;  /* 0x0001e20030047890 */ /* 0x000fe2000fffe03f */
[----:B------:R-:W-:Y:S01]  /*31e0*/  WARPGROUP.ARRIVE ;  /* 0x00000000000079c5 */ /* 0x000fe20000000000 */
[----:B------:R-:W-:Y:S02]  /*31f0*/  ULOP3.LUT UR10, UR9, 0x10000, URZ, 0xfc, !UPT ;  /* 0x00010000090a7892 */ /* 0x000fe4000f8efc3f */
[----:B------:R-:W-:Y:S02]  /*3200*/  USHF.R.U32.HI UR4, URZ, 0x4, UR4 ;  /* 0x000000043f047899 */ /* 0x000fe40008011604 */
[----:B------:R-:W-:Y:S02]  /*3210*/  ULEA UR10, UR51, UR10, 0xa ;  /* 0x0000000a330a7291 */ /* 0x000fe4000f8e503f */
[----:B------:R-:W-:Y:S01]  /*3220*/  ULOP3.LUT UR4, UR4, 0x3fff, URZ, 0xc0, !UPT ;  /* 0x00003fff04047892 */ /* 0x000fe2000f8ec03f */
[----:B------:R-:W-:Y:S01]  /*3230*/  UMOV UR5, 0x80000020 ;  /* 0x8000002000057882 */ /* 0x000fe20000000000 */
[----:B------:R-:W-:-:S02]  /*3240*/  UMOV UR7, 0x80000020 ;  /* 0x8000002000077882 */ /* 0x000fc40000000000 */
[----:B------:R-:W-:Y:S01]  /*3250*/  ULOP3.LUT UR4, UR4, 0x10000, URZ, 0xfc, !UPT ;  /* 0x0001000004047892 */ /* 0x000fe2000f8efc3f */
[----:B------:R-:W-:-:S03]  /*3260*/  UMOV UR8, 0x2 ;  /* 0x0000000200087882 */ /* 0x000fc60000000000 */
[----:B------:R-:W-:-:S03]  /*3270*/  ULEA UR11, UR51, UR4, 0xa ;  /* 0x00000004330b7291 */ /* 0x000fc6000f8e503f */
[----:B------:R-:W-:-:S04]  /*3280*/  UMOV UR4, UR10 ;  /* 0x0000000a00047c82 */ /* 0x000fc80008000000 */
[----:B------:R-:W-:Y:S02]  /*3290*/  UMOV UR6, UR11 ;  /* 0x0000000b00067c82 */ /* 0x000fe40008000000 */
[----:B------:R-:W-:Y:S01]  /*32a0*/  QGMMA.64x256x32.F32.E4M3.E4M3 R24, gdesc[UR4], RZ, !UPT, gsb0 ;  /* 0x03e00000041879f3 */ /* 0x000fe2000c0008ff */
[----:B------:R-:W-:Y:S01]  /*32b0*/  UIADD3 UR4, UR10, 0x200, URZ ;  /* 0x000002000a047890 */ /* 0x000fe2000fffe03f */
[----:B------:R-:W-:Y:S01]  /*32c0*/  UMOV UR5, 0x80000020 ;  /* 0x8000002000057882 */ /* 0x000fe20000000000 */
[----:B------:R-:W-:Y:S02]  /*32d0*/  WARPGROUP.DEPBAR.LE gsb0, 0x0 ;  /* 0x00008000000079c5 */ /* 0x000fe40000010000 */
[----:B------:R-:W-:Y:S04]  /*32e0*/  STL.64 [R1], R24 ;  /* 0x0000001801007387 */ /* 0x000fe80000100a00 */
[----:B------:R-:W-:Y:S04]  /*32f0*/  STL.64 [R1+0x8], R26 ;  /* 0x0000081a01007387 */ /* 0x000fe80000100a00 */
        /* <DEDUP_REMOVED lines=61> */
[----:B------:R4:W-:Y:S02]  /*36d0*/  STL.64 [R1+0x1f8], R150 ;  /* 0x0001f89601007387 */ /* 0x0009e40000100a00 */
[----:B----4-:R-:W-:-:S06]  /*36e0*/  WARPGROUP.ARRIVE ;  /* 0x00000000000079c5 */ /* 0x010fcc0000000000 */
[----:B------:R-:W-:Y:S03]  /*36f0*/  QGMMA.64x256x32.F32.E4M3.E4M3 R24, gdesc[UR4], RZ, !UPT, gsb0 ;  /* 0x03e00000041879f3 */ /* 0x000fe6000c0008ff */
[----:B------:R-:W-:Y:S02]  /*3700*/  WARPGROUP.DEPBAR.LE gsb0, 0x0 ;  /* 0x00008000000079c5 */ /* 0x000fe40000010000 */
        /* <DEDUP_REMOVED lines=21> */
[----:B------:R4:W-:Y:S04]  /*3860*/  STL.64 [R1+0x4b8], R108 ;  /* 0x0004b86c01007387 */ /* 0x0009e80000100a00 */
        /* <DEDUP_REMOVED lines=69> */
[----:B----4-:R-:W4:Y:S04]  /*3cc0*/  LDL.LU.64 R108, [R1] ;  /* 0x00000000016c7983 */ /* 0x010f280000300a00 */
[----:B------:R-:W4:Y:S04]  /*3cd0*/  LDL.LU.64 R110, [R1+0x8] ;  /* 0x00000800016e7983 */ /* 0x000f280000300a00 */
        /* <DEDUP_REMOVED lines=61> */
[----:B------:R-:W4:Y:S01]  /*40b0*/  LDL.LU.64 R234, [R1+0x1f8] ;  /* 0x0001f80001ea7983 */ /* 0x000f220000300a00 */
[----:B------:R-:W-:-:S02]  /*40c0*/  UIADD3 UR4, UR10, 0x2, URZ ;  /* 0x000000020a047890 */ /* 0x000fc4000fffe03f */
[----:B------:R-:W-:Y:S01]  /*40d0*/  UIADD3 UR6, UR11, 0x2, URZ ;  /* 0x000000020b067890 */ /* 0x000fe2000fffe03f */
[----:B------:R-:W-:Y:S01]  /*40e0*/  STL [R1+0x388], RZ ;  /* 0x000388ff01007387 */ /* 0x000fe20000100800 */
[----:B------:R-:W-:Y:S01]  /*40f0*/  UMOV UR5, 0x80000020 ;  /* 0x8000002000057882 */ /* 0x000fe20000000000 */
[----:B------:R-:W-:Y:S02]  /*4100*/  UMOV UR7, 0x80000020 ;  /* 0x8000002000077882 */ /* 0x000fe40000000000 */
        /* <DEDUP_REMOVED lines=25> */
[----:B----4-:R-:W-:-:S06]  /*42a0*/  WARPGROUP.ARRIVE ;  /* 0x00000000000079c5 */ /* 0x010fcc0000000000 */
[----:B------:R-:W-:Y:S03]  /*42b0*/  QGMMA.64x256x32.F32.E4M3.E4M3 R108, gdesc[UR4], R108, gsb0 ;  /* 0x03e00000046c79f3 */ /* 0x000fe6000800086c */
[----:B------:R-:W-:Y:S02]  /*42c0*/  WARPGROUP.DEPBAR.LE gsb0, 0x0 ;  /* 0x00008000000079c5 */ /* 0x000fe40000010000 */
[----:B------:R-:W-:Y:S01]  /*42d0*/  STL.64 [R1], R108 ;  /* 0x0000006c01007387 */ /* 0x000fe20000100a00 */
[----:B------:R-:W-:Y:S01]  /*42e0*/  UIADD3 UR4, UR10, 0x202, URZ ;  /* 0x000002020a047890 */ /* 0x000fe2000fffe03f */
[----:B------:R-:W-:Y:S02]  /*42f0*/  MOV R21, R221 ;  /* 0x000000dd00157202 */ /* 0x000fe40000000f00 */
[----:B------:R-:W-:Y:S01]  /*4300*/  STL.64 [R1+0x8], R110 ;  /* 0x0000086e01007387 */ /* 0x000fe20000100a00 */
[----:B------:R-:W-:Y:S01]  /*4310*/  UMOV UR5, 0x80000020 ;  /* 0x8000002000057882 */ /* 0x000fe20000000000 */
[----:B------:R-:W-:-:S02]  /*4320*/  MOV R20, R222 ;  /* 0x000000de00147202 */ /* 0x000fc40000000f00 */
[----:B------:R-:W-:Y:S01]  /*4330*/  STL.64 [R1+0x10], R112 ;  /* 0x0000107001007387 */ /* 0x000fe20000100a00 */
[----:B------:R-:W-:Y:S02]  /*4340*/  MOV R15, R223 ;  /* 0x000000df000f7202 */ /* 0x000fe40000000f00 */
[----:B------:R-:W-:Y:S02]  /*4350*/  CS2R R236, SRZ ;  /* 0x0000000000ec7805 */ /* 0x000fe4000001ff00 */
[----:B------:R-:W-:Y:S01]  /*4360*/  MOV R14, R224 ;  /* 0x000000e0000e7202 */ /* 0x000fe20000000f00 */
[----:B------:R-:W-:Y:S01]  /*4370*/  STL.64 [R1+0x18], R114 ;  /* 0x0000187201007387 */ /* 0x000fe20000100a00 */
[----:B------:R-:W-:Y:S02]  /*4380*/  MOV R13, R225 ;  /* 0x000000e1000d7202 */ /* 0x000fe40000000f00 */
[----:B------:R-:W-:Y:S02]  /*4390*/  CS2R R22, SRZ ;  /* 0x0000000000167805 */ /* 0x000fe4000001ff00 */
[----:B------:R-:W-:Y:S01]  /*43a0*/  MOV R12, R226 ;  /* 0x000000e2000c7202 */ /* 0x000fe20000000f00 */
[----:B------:R-:W-:Y:S01]  /*43b0*/  STL.64 [R1+0x20], R116 ;  /* 0x0000207401007387 */ /* 0x000fe20000100a00 */
[----:B------:R-:W-:-:S02]  /*43c0*/  MOV R11, R227 ;  /* 0x000000e3000b7202 */ /* 0x000fc40000000f00 */
[----:B------:R-:W-:Y:S01]  /*43d0*/  MOV R10, R228 ;  /* 0x000000e4000a7202 */ /* 0x000fe20000000f00 */
[----:B------:R-:W-:Y:S01]  /*43e0*/  STL.64 [R1+0x28], R118 ;  /* 0x0000287601007387 */ /* 0x000fe20000100a00 */
[----:B------:R-:W-:Y:S02]  /*43f0*/  MOV R9, R229 ;  /* 0x000000e500097202 */ /* 0x000fe40000000f00 */
[----:B------:R-:W-:Y:S01]  /*4400*/  MOV R8, R230 ;  /* 0x000000e600087202 */ /* 0x000fe20000000f00 */
[----:B------:R-:W-:Y:S01]  /*4410*/  STL.64 [R1+0x30], R120 ;  /* 0x0000307801007387 */ /* 0x000fe20000100a00 */
[----:B------:R-:W-:Y:S02]  /*4420*/  MOV R7, R231 ;  /* 0x000000e700077202 */ /* 0x000fe40000000f00 */
[----:B------:R-:W-:Y:S01]  /*4430*/  MOV R6, R232 ;  /* 0x000000e800067202 */ /* 0x000fe20000000f00 */
[----:B------:R-:W-:Y:S01]  /*4440*/  STL.64 [R1+0x38], R122 ;  /* 0x0000387a01007387 */ /* 0x000fe20000100a00 */
[----:B---3--:R-:W-:-:S02]  /*4450*/  MOV R5, R233 ;  /* 0x000000e900057202 */ /* 0x008fc40000000f00 */
[----:B------:R-:W-:Y:S01]  /*4460*/  MOV R4, R234 ;  /* 0x000000ea00047202 */ /* 0x000fe20000000f00 */
[----:B------:R-:W-:Y:S01]  /*4470*/  STL.64 [R1+0x40], R124 ;  /* 0x0000407c01007387 */ /* 0x000fe20000100a00 */
[----:B-1----:R-:W-:-:S03]  /*4480*/  MOV R0, R235 ;  /* 0x000000eb00007202 */ /* 0x002fc60000000f00 */
        /* <DEDUP_REMOVED lines=55> */
[----:B-1----:R-:W4:Y:S04]  /*4800*/  LDL.LU.64 R150, [R1+0x560] ;  /* 0x0005600001967983 */ /* 0x002f280000300a00 */
        /* <DEDUP_REMOVED lines=21> */
[----:B---3--:R-:W-:-:S02]  /*4960*/  CS2R R234, SRZ ;  /* 0x0000000000ea7805 */ /* 0x008fc4000001ff00 */
[----:B------:R-:W-:Y:S02]  /*4970*/  CS2R R232, SRZ ;  /* 0x0000000000e87805 */ /* 0x000fe4000001ff00 */
[----:B------:R-:W-:Y:S01]  /*4980*/  CS2R R230, SRZ ;  /* 0x0000000000e67805 */ /* 0x000fe2000001ff00 */
[----:B------:R1:W-:Y:S01]  /*4990*/  STL [R1+0x320], RZ ;  /* 0x000320ff01007387 */ /* 0x0003e20000100800 */
[----:B------:R-:W-:Y:S02]  /*49a0*/  CS2R R228, SRZ ;  /* 0x0000000000e47805 */ /* 0x000fe4000001ff00 */
[----:B------:R-:W-:Y:S02]  /*49b0*/  CS2R R226, SRZ ;  /* 0x0000000000e27805 */ /* 0x000fe4000001ff00 */
[----:B------:R-:W-:Y:S01]  /*49c0*/  CS2R R224, SRZ ;  /* 0x0000000000e07805 */ /* 0x000fe2000001ff00 */
[----:B------:R1:W-:Y:S01]  /*49d0*/  STL [R1+0x31c], RZ ;  /* 0x00031cff01007387 */ /* 0x0003e20000100800 */
[----:B------:R-:W-:-:S02]  /*49e0*/  CS2R R222, SRZ ;  /* 0x0000000000de7805 */ /* 0x000fc4000001ff00 */
        /* <DEDUP_REMOVED lines=106> */
[----:B----4-:R-:W-:-:S06]  /*5090*/  WARPGROUP.ARRIVE ;  /* 0x00000000000079c5 */ /* 0x010fcc0000000000 */
[----:B------:R-:W-:Y:S01]  /*50a0*/  QGMMA.64x256x32.F32.E4M3.E4M3 R24, gdesc[UR4], R24, gsb0 ;  /* 0x03e00000041879f3 */ /* 0x000fe20008000818 */
[----:B------:R-:W-:Y:S02]  /*50b0*/  ULDC UR4, c[0x0][0x50c] ;  /* 0x0001430000047ab9 */ /* 0x000fe40000000800 */
[----:B------:R-:W-:-:S04]  /*50c0*/  UISETP.NE.AND UP0, UPT, UR4, 0x2, UPT ;  /* 0x000000020400788c */ /* 0x000fc8000bf05270 */
[----:B------:R-:W-:-:S06]  /*50d0*/  USEL UR4, URZ, 0x1, UP0 ;  /* 0x000000013f047887 */ /* 0x000fcc0008000000 */
[----:B------:R-:W-:Y:S01]  /*50e0*/  ISETP.NE.AND P0, PT, RZ, UR4, PT ;  /* 0x00000004ff007c0c */ /* 0x000fe2000bf05270 */
[----:B------:R-:W-:-:S12]  /*50f0*/  WARPGROUP.DEPBAR.LE gsb0, 0x0 ;  /* 0x00008000000079c5 */ /* 0x000fd80000010000 */
[----:B-1----:R-:W-:Y:S05]  /*5100*/  @!P0 BRA `(.L_x_21) ;  /* 0x0000002400408947 */ /* 0x002fea0003800000 */
[----:B------:R-:W3:Y:S04]  /*5110*/  LDL R22, [R1] ;  /* 0x0000000001167983 */ /* 0x000ee80000100800 */
[----:B------:R-:W4:Y:S04]  /*5120*/  LDL R23, [R1+0x4] ;  /* 0x0000040001177983 */ /* 0x000f280000100800 */
[----:B------:R-:W2:Y:S04]  /*5130*/  LDL R152, [R1+0x8] ;  /* 0x0000080001987983 */ /* 0x000ea80000100800 */
        /* <DEDUP_REMOVED lines=83> */
[----:B------:R1:W-:Y:S04]  /*5670*/  STL [R1+0x51c], R131 ;  /* 0x00051c8301007387 */ /* 0x0003e80000100800 */
[----:B-1----:R-:W3:Y:S04]  /*5680*/  LDL R131, [R1+0x158] ;  /* 0x0001580001837983 */ /* 0x002ee80000100800 */
[----:B------:R1:W-:Y:S04]  /*5690*/  STL [R1+0x518], R132 ;  /* 0x0005188401007387 */ /* 0x0003e80000100800 */
[----:B-1----:R-:W4:Y:S04]  /*56a0*/  LDL R132, [R1+0x15c] ;  /* 0x00015c0001847983 */ /* 0x002f280000100800 */
[----:B------:R1:W-:Y:S04]  /*56b0*/  STL [R1+0x514], R133 ;  /* 0x0005148501007387 */ /* 0x0003e80000100800 */
[----:B-1----:R-:W2:Y:S04]  /*56c0*/  LDL R133, [R1+0x160] ;  /* 0x0001600001857983 */ /* 0x002ea80000100800 */
[----:B------:R1:W-:Y:S04]  /*56d0*/  STL [R1+0x510], R134 ;  /* 0x0005108601007387 */ /* 0x0003e80000100800 */
[----:B-1----:R-:W4:Y:S04]  /*56e0*/  LDL R134, [R1+0x164] ;  /* 0x0001640001867983 */ /* 0x002f280000100800 */
        /* <DEDUP_REMOVED lines=40> */
[----:B-----5:R1:W-:Y:S04]  /*5970*/  STL [R1+0x4bc], R16 ;  /* 0x0004bc1001007387 */ /* 0x0203e80000100800 */
[----:B-1----:R-:W4:Y:S04]  /*5980*/  LDL R16, [R1+0x1b8] ;  /* 0x0001b80001107983 */ /* 0x002f280000100800 */
[----:B------:R1:W-:Y:S04]  /*5990*/  STL [R1+0x4b8], R3 ;  /* 0x0004b80301007387 */ /* 0x0003e80000100800 */
[----:B-1----:R-:W4:Y:S04]  /*59a0*/  LDL R3, [R1+0x1bc] ;  /* 0x0001bc0001037983 */ /* 0x002f280000100800 */
[----:B------:R1:W-:Y:S04]  /*59b0*/  STL [R1+0x4b4], R2 ;  /* 0x0004b40201007387 */ /* 0x0003e80000100800 */
[----:B-1----:R-:W4:Y:S01]  /*59c0*/  LDL R2, [R1+0x1c0] ;  /* 0x0001c00001027983 */ /* 0x002f220000100800 */
[----:B--2---:R-:W-:-:S01]  /*59d0*/  FADD R133, RZ, R133 ;  /* 0x00000085ff857221 */ /* 0x004fc20000000000 */
[----:B---3--:R-:W-:Y:S01]  /*59e0*/  FADD R236, RZ, R131 ;  /* 0x00000083ffec7221 */ /* 0x008fe20000000000 */
[----:B----4-:R-:W-:-:S01]  /*59f0*/  FADD R134, RZ, R134 ;  /* 0x00000086ff867221 */ /* 0x010fc20000000000 */
[----:B------:R-:W2:Y:S01]  /*5a00*/  LDL.LU R131, [R1+0x51c] ;  /* 0x00051c0001837983 */ /* 0x000ea20000300800 */
[----:B------:R-:W-:-:S01]  /*5a10*/  FADD R237, RZ, R132 ;  /* 0x00000084ffed7221 */ /* 0x000fc20000000000 */
[----:B------:R-:W-:Y:S01]  /*5a20*/  FADD R135, RZ, R135 ;  /* 0x00000087ff877221 */ /* 0x000fe20000000000 */
[----:B------:R-:W-:-:S01]  /*5a30*/  FADD R21, RZ, R21 ;  /* 0x00000015ff157221 */ /* 0x000fc20000000000 */
[----:B------:R-:W3:Y:S01]  /*5a40*/  LDL.LU R132, [R1+0x518] ;  /* 0x0005180001847983 */ /* 0x000ee20000300800 */
[----:B------:R-:W-:-:S01]  /*5a50*/  FADD R136, RZ, R136 ;  /* 0x00000088ff887221 */ /* 0x000fc20000000000 */
[----:B------:R-:W-:Y:S01]  /*5a60*/  FADD R20, RZ, R20 ;  /* 0x00000014ff147221 */ /* 0x000fe20000000000 */
[----:B------:R-:W-:-:S01]  /*5a70*/  FADD R22, RZ, R22 ;  /* 0x00000016ff167221 */ /* 0x000fc20000000000 */
[----:B------:R1:W-:Y:S01]  /*5a80*/  STL [R1+0x200], R133 ;  /* 0x0002008501007387 */ /* 0x0003e20000100800 */
[----:B------:R-:W-:-:S01]  /*5a90*/  FADD R23, RZ, R23 ;  /* 0x00000017ff177221 */ /* 0x000fc20000000000 */
[----:B------:R-:W-:Y:S01]  /*5aa0*/  FADD R152, RZ, R152 ;  /* 0x00000098ff987221 */ /* 0x000fe20000000000 */
[----:B------:R-:W-:-:S01]  /*5ab0*/  FADD R153, RZ, R153 ;  /* 0x00000099ff997221 */ /* 0x000fc20000000000 */
[----:B------:R-:W-:Y:S01]  /*5ac0*/  FADD R154, RZ, R154 ;  /* 0x0000009aff9a7221 */ /* 0x000fe20000000000 */
[----:B------:R-:W-:-:S01]  /*5ad0*/  FADD R155, RZ, R155 ;  /* 0x0000009bff9b7221 */ /* 0x000fc20000000000 */
[----:B------:R-:W-:Y:S01]  /*5ae0*/  FADD R156, RZ, R156 ;  /* 0x0000009cff9c7221 */ /* 0x000fe20000000000 */
[----:B------:R-:W-:-:S01]  /*5af0*/  FADD R157, RZ, R157 ;  /* 0x0000009dff9d7221 */ /* 0x000fc20000000000 */
[----:B------:R-:W-:Y:S01]  /*5b00*/  FADD R137, RZ, R137 ;  /* 0x00000089ff897221 */ /* 0x000fe20000000000 */
[----:B------:R-:W-:-:S01]  /*5b10*/  FADD R158, RZ, R158 ;  /* 0x0000009eff9e7221 */ /* 0x000fc20000000000 */
[----:B-1----:R-:W4:Y:S01]  /*5b20*/  LDL.LU R133, [R1+0x514] ;  /* 0x0005140001857983 */ /* 0x002f220000300800 */
        /* <DEDUP_REMOVED lines=97> */
[----:B-1----:R-:W4:Y:S04]  /*6140*/  LDL.LU R140, [R1+0x4f8] ;  /* 0x0004f800018c7983 */ /* 0x002f280000300800 */
[----:B------:R1:W-:Y:S01]  /*6150*/  STL [R1+0x220], R141 ;  /* 0x0002208d01007387 */ /* 0x0003e20000100800 */
[----:B------:R-:W-:-:S03]  /*6160*/  FADD R145, RZ, R145 ;  /* 0x00000091ff917221 */ /* 0x000fc60000000000 */
        /* <DEDUP_REMOVED lines=19> */
[----:B------:R1:W-:Y:S04]  /*62a0*/  STL [R1+0x23c], R148 ;  /* 0x00023c9401007387 */ /* 0x0003e80000100800 */
[----:B-1----:R-:W4:Y:S04]  /*62b0*/  LDL.LU R148, [R1+0x4d8] ;  /* 0x0004d80001947983 */ /* 0x002f280000300800 */
[----:B------:R1:W-:Y:S04]  /*62c0*/  STL [R1+0x240], R149 ;  /* 0x0002409501007387 */ /* 0x0003e80000100800 */
[----:B-1----:R-:W4:Y:S04]  /*62d0*/  LDL.LU R149, [R1+0x4d4] ;  /* 0x0004d40001957983 */ /* 0x002f280000300800 */
[----:B------:R1:W-:Y:S04]  /*62e0*/  STL [R1+0x244], R150 ;  /* 0x0002449601007387 */ /* 0x0003e80000100800 */
[----:B-1----:R-:W4:Y:S04]  /*62f0*/  LDL.LU R150, [R1+0x4d0] ;  /* 0x0004d00001967983 */ /* 0x002f280000300800 */
[----:B------:R1:W-:Y:S04]  /*6300*/  STL [R1+0x248], R151 ;  /* 0x0002489701007387 */ /* 0x0003e80000100800 */
[----:B-1----:R-:W4:Y:S01]  /*6310*/  LDL.LU R151, [R1+0x4cc] ;  /* 0x0004cc0001977983 */ /* 0x002f220000300800 */
[----:B------:R-:W-:-:S01]  /*6320*/  FADD R19, RZ, R19 ;  /* 0x00000013ff137221 */ /* 0x000fc20000000000 */
[----:B------:R-:W-:Y:S01]  /*6330*/  FADD R18, RZ, R18 ;  /* 0x00000012ff127221 */ /* 0x000fe20000000000 */
[----:B------:R-:W-:-:S01]  /*6340*/  FADD R17, RZ, R17 ;  /* 0x00000011ff117221 */ /* 0x000fc20000000000 */
[----:B------:R-:W-:-:S02]  /*6350*/  FADD R16, RZ, R16 ;  /* 0x00000010ff107221 */ /* 0x000fc40000000000 */
[----:B------:R1:W-:Y:S01]  /*6360*/  STL [R1+0x24c], R19 ;  /* 0x00024c1301007387 */ /* 0x0003e20000100800 */
[----:B------:R-:W-:-:S03]  /*6370*/  FADD R3, RZ, R3 ;  /* 0x00000003ff037221 */ /* 0x000fc60000000000 */
[----:B-1----:R1:W5:Y:S04]  /*6380*/  LDL.LU R19, [R1+0x4c8] ;  /* 0x0004c80001137983 */ /* 0x0023680000300800 */
[----:B------:R1:W-:Y:S01]  /*6390*/  STL [R1+0x250], R18 ;  /* 0x0002501201007387 */ /* 0x0003e20000100800 */
[----:B------:R-:W-:-:S03]  /*63a0*/  FADD R2, RZ, R2 ;  /* 0x00000002ff027221 */ /* 0x000fc60000000000 */
[----:B-1----:R1:W5:Y:S04]  /*63b0*/  LDL.LU R18, [R1+0x4c4] ;  /* 0x0004c40001127983 */ /* 0x0023680000300800 */
[----:B------:R2:W-:Y:S04]  /*63c0*/  STL [R1+0x254], R17 ;  /* 0x0002541101007387 */ /* 0x0005e80000100800 */
[----:B--2---:R1:W5:Y:S04]  /*63d0*/  LDL.LU R17, [R1+0x4c0] ;  /* 0x0004c00001117983 */ /* 0x0043680000300800 */
[----:B------:R2:W-:Y:S04]  /*63e0*/  STL [R1+0x258], R16 ;  /* 0x0002581001007387 */ /* 0x0005e80000100800 */
[----:B--2---:R1:W5:Y:S04]  /*63f0*/  LDL.LU R16, [R1+0x4bc] ;  /* 0x0004bc0001107983 */ /* 0x0043680000300800 */
[----:B------:R2:W-:Y:S04]  /*6400*/  STL [R1+0x25c], R3 ;  /* 0x00025c0301007387 */ /* 0x0005e80000100800 */
[----:B--2---:R1:W5:Y:S04]  /*6410*/  LDL.LU R3, [R1+0x4b8] ;  /* 0x0004b80001037983 */ /* 0x0043680000300800 */
[----:B------:R2:W-:Y:S04]  /*6420*/  STL [R1+0x260], R2 ;  /* 0x0002600201007387 */ /* 0x0005e80000100800 */
[----:B--2---:R1:W5:Y:S04]  /*6430*/  LDL.LU R2, [R1+0x4b4] ;  /* 0x0004b40001027983 */ /* 0x0043680000300800 */
[----:B------:R2:W-:Y:S04]  /*6440*/  STL [R1+0x264], R21 ;  /* 0x0002641501007387 */ /* 0x0005e80000100800 */
[----:B------:R3:W-:Y:S01]  /*6450*/  STL [R1+0x268], R20 ;  /* 0x0002681401007387 */ /* 0x0007e20000100800 */
[----:B--2---:R-:W-:-:S01]  /*6460*/  FADD R21, RZ, R15 ;  /* 0x0000000fff157221 */ /* 0x004fc20000000000 */
[----:B------:R-:W-:Y:S01]  /*6470*/  FADD R15, RZ, R13 ;  /* 0x0000000dff0f7221 */ /* 0x000fe20000000000 */
[----:B---3--:R-:W-:-:S01]  /*6480*/  FADD R20, RZ, R14 ;  /* 0x0000000eff147221 */ /* 0x008fc20000000000 */
[----:B------:R-:W-:Y:S01]  /*6490*/  FADD R14, RZ, R12 ;  /* 0x0000000cff0e7221 */ /* 0x000fe20000000000 */
[----:B------:R-:W-:-:S01]  /*64a0*/  FADD R13, RZ, R11 ;  /* 0x0000000bff0d7221 */ /* 0x000fc20000000000 */
[----:B------:R-:W-:Y:S01]  /*64b0*/  STL [R1+0x26c], R21 ;  /* 0x00026c1501007387 */ /* 0x000fe20000100800 */
[----:B------:R-:W-:-:S01]  /*64c0*/  FADD R12, RZ, R10 ;  /* 0x0000000aff0c7221 */ /* 0x000fc20000000000 */
[----:B------:R-:W-:Y:S01]  /*64d0*/  FADD R11, RZ, R9 ;  /* 0x00000009ff0b7221 */ /* 0x000fe20000000000 */
[----:B------:R-:W-:-:S01]  /*64e0*/  FADD R10, RZ, R8 ;  /* 0x00000008ff0a7221 */ /* 0x000fc20000000000 */
[----:B------:R-:W-:Y:S01]  /*64f0*/  STL [R1+0x270], R20 ;  /* 0x0002701401007387 */ /* 0x000fe20000100800 */
[----:B------:R-:W-:-:S01]  /*6500*/  FADD R9, RZ, R7 ;  /* 0x00000007ff097221 */ /* 0x000fc20000000000 */
[----:B------:R-:W-:-:S02]  /*6510*/  FADD R8, RZ, R6 ;  /* 0x00000006ff087221 */ /* 0x000fc40000000000 */
[----:B------:R-:W-:Y:S01]  /*6520*/  STL [R1+0x274], R15 ;  /* 0x0002740f01007387 */ /* 0x000fe20000100800 */
[----:B------:R-:W-:-:S03]  /*6530*/  FADD R7, RZ, R5 ;  /* 0x00000005ff077221 */ /* 0x000fc60000000000 */
        /* <DEDUP_REMOVED lines=8> */
[----:B------:R-:W-:Y:S04]  /*65c0*/  STL [R1+0x288], R10 ;  /* 0x0002880a01007387 */ /* 0x000fe80000100800 */
[----:B------:R-:W-:Y:S04]  /*65d0*/  STL [R1+0x28c], R9 ;  /* 0x00028c0901007387 */ /* 0x000fe80000100800 */
[----:B------:R-:W-:Y:S04]  /*65e0*/  STL [R1+0x290], R8 ;  /* 0x0002900801007387 */ /* 0x000fe80000100800 */
[----:B------:R-:W-:Y:S04]  /*65f0*/  STL [R1+0x294], R7 ;  /* 0x0002940701007387 */ /* 0x000fe80000100800 */
[----:B------:R-:W-:Y:S04]  /*6600*/  STL [R1+0x298], R6 ;  /* 0x0002980601007387 */ /* 0x000fe80000100800 */
[----:B------:R2:W-:Y:S04]  /*6610*/  STL [R1+0x29c], R5 ;  /* 0x00029c0501007387 */ /* 0x0005e80000100800 */
[----:B------:R3:W-:Y:S04]  /*6620*/  STL [R1+0x2a0], R4 ;  /* 0x0002a00401007387 */ /* 0x0007e80000100800 */
[----:B------:R1:W-:Y:S01]  /*6630*/  STL [R1+0x2a4], R0 ;  /* 0x0002a40001007387 */ /* 0x0003e20000100800 */
[----:B--2---:R-:W-:-:S01]  /*6640*/  FADD R5, RZ, R26 ;  /* 0x0000001aff057221 */ /* 0x004fc20000000000 */
[----:B---3--:R-:W-:-:S04]  /*6650*/  FADD R4, RZ, R27 ;  /* 0x0000001bff047221 */ /* 0x008fc80000000000 */
[----:B------:R2:W-:Y:S01]  /*6660*/  STL [R1+0x2a8], R5 ;  /* 0x0002a80501007387 */ /* 0x0005e20000100800 */
[----:B-1----:R-:W-:-:S03]  /*6670*/  FADD R0, RZ, R28 ;  /* 0x0000001cff007221 */ /* 0x002fc60000000000 */
[----:B------:R1:W-:Y:S04]  /*6680*/  STL [R1+0x2ac], R4 ;  /* 0x0002ac0401007387 */ /* 0x0003e80000100800 */
[----:B------:R3:W-:Y:S01]  /*6690*/  STL [R1+0x2b0], R0 ;  /* 0x0002b00001007387 */ /* 0x0007e20000100800 */
[----:B--2---:R-:W-:-:S01]  /*66a0*/  FADD R5, RZ, R29 ;  /* 0x0000001dff057221 */ /* 0x004fc20000000000 */
[----:B-1----:R-:W-:-:S04]  /*66b0*/  FADD R4, RZ, R30 ;  /* 0x0000001eff047221 */ /* 0x002fc80000000000 */
[----:B------:R1:W-:Y:S01]  /*66c0*/  STL [R1+0x2b4], R5 ;  /* 0x0002b40501007387 */ /* 0x0003e20000100800 */
[----:B---3--:R-:W-:-:S03]  /*66d0*/  FADD R0, RZ, R31 ;  /* 0x0000001fff007221 */ /* 0x008fc60000000000 */
[----:B------:R2:W-:Y:S04]  /*66e0*/  STL [R1+0x2b8], R4 ;  /* 0x0002b80401007387 */ /* 0x0005e80000100800 */
[----:B------:R3:W-:Y:S01]  /*66f0*/  STL [R1+0x2bc], R0 ;  /* 0x0002bc0001007387 */ /* 0x0007e20000100800 */
[----:B-1----:R-:W-:-:S01]  /*6700*/  FADD R5, RZ, R32 ;  /* 0x00000020ff057221 */ /* 0x002fc20000000000 */
[----:B--2---:R-:W-:-:S04]  /*6710*/  FADD R4, RZ, R33 ;  /* 0x00000021ff047221 */ /* 0x004fc80000000000 */
        /* <DEDUP_REMOVED lines=199> */
[----:B----4-:R-:W-:-:S03]  /*7390*/  FADD R0, RZ, R133 ;  /* 0x00000085ff007221 */ /* 0x010fc60000000000 */
        /* <DEDUP_REMOVED lines=38> */
[----:B------:R-:W-:-:S05]  /*7600*/  UMOV UR8, URZ ;  /* 0x0000003f00087c82 */ /* 0x000fca0008000000 */
.L_x_21:
[----:B------:R-:W-:Y:S01]  /*7610*/  UIADD3 UR10, UR51, 0x1, URZ ;  /* 0x00000001330a7890 */ /* 0x000fe2000fffe03f */
[----:B------:R-:W-:-:S03]  /*7620*/  UMOV UR5, 0x1 ;  /* 0x0000000100057882 */ /* 0x000fc60000000000 */
[----:B------:R-:W-:-:S04]  /*7630*/  UISETP.NE.AND UP0, UPT, UR10, 0x6, UPT ;  /* 0x000000060a00788c */ /* 0x000fc8000bf05270 */
[----:B------:R-:W-:Y:S02]  /*7640*/  USEL UR11, URZ, 0x1, UP0 ;  /* 0x000000013f0b7887 */ /* 0x000fe40008000000 */
[----:B------:R-:W-:Y:S02]  /*7650*/  USEL UR10, UR10, URZ, UP0 ;  /* 0x0000003f0a0a7287 */ /* 0x000fe40008000000 */
[----:B------:R-:W-:-:S12]  /*7660*/  ULOP3.LUT UR11, UR36, UR11, URZ, 0x3c, !UPT ;  /* 0x0000000b240b7292 */ /* 0x000fd8000f8e3c3f */
.L_x_16:
[----:B------:R-:W-:-:S04]  /*7670*/  UISETP.LT.AND UP0, UPT, UR50, 0x1, UPT ;  /* 0x000000013200788c */ /* 0x000fc8000bf01270 */
[----:B------:R-:W-:-:S04]  /*7680*/  USEL UR6, UR50, 0x1, UP0 ;  /* 0x0000000132067887 */ /* 0x000fc80008000000 */
[----:B------:R-:W-:-:S04]  /*7690*/  UIADD3 UR12, UR50, -UR6, URZ ;  /* 0x80000006320c7290 */ /* 0x000fc8000fffe03f */
[----:B------:R-:W-:-:S06]  /*76a0*/  UISETP.GE.AND UP0, UPT, UR12, 0x1, UPT ;  /* 0x000000010c00788c */ /* 0x000fcc000bf06270 */
[----:B------:R-:W-:-:S13]  /*76b0*/  PLOP3.LUT P0, PT, PT, PT, UP0, 0x80, 0x0 ;  /* 0x000000000000781c */ /* 0x000fda0003f0f008 */
[----:B------:R-:W-:Y:S05]  /*76c0*/  @!P0 BRA `(.L_x_22) ;  /* 0x0000005c00d88947 */ /* 0x000fea0003800000 */
[----:B------:R-:W-:Y:S01]  /*76d0*/  UMOV UR13, UR51 ;  /* 0x00000033000d7c82 */ /* 0x000fe20008000000 */
[----:B------:R-:W-:-:S05]  /*76e0*/  ULDC UR16, c[0x0][0x50c] ;  /* 0x0001430000107ab9 */ /* 0x000fca0000000800 */
.L_x_30:
[----:B------:R-:W-:-:S06]  /*76f0*/  UISETP.NE.AND UP0, UPT, UR49, 0x3, UPT ;  /* 0x000000033100788c */ /* 0x000fcc000bf05270 */
[----:B------:R-:W-:-:S13]  /*7700*/  PLOP3.LUT P1, PT, PT, PT, UP0, 0x80, 0x0 ;  /* 0x000000000000781c */ /* 0x000fda0003f2f008 */
[----:B-1---5:R-:W-:Y:S05]  /*7710*/  @!P1 BRA `(.L_x_23) ;  /* 0x0000000000049947 */ /* 0x022fea0003800000 */
[----:B------:R-:W-:Y:S01]  /*7720*/  BPT.TRAP 0x1 ;  /* 0x000000040000795c */ /* 0x000fe20000300000 */
.L_x_23:
[----:B------:R-:W-:Y:S01]  /*7730*/  ULEA UR6, UR10, UR48, 0x3 ;  /* 0x000000300a067291 */ /* 0x000fe2000f8e183f */
[----:B-1----:R-:W-:-:S04]  /*7740*/  MOV R0, UR11 ;  /* 0x0000000b00007c02 */ /* 0x002fc80008000f00 */
[----:B------:R-:W-:-:S04]  /*7750*/  SHF.L.U32 R0, R0, 0x1f, RZ ;  /* 0x0000001f00007819 */ /* 0x000fc800000006ff */
[----:B------:R1:W3:Y:S01]  /*7760*/  SYNCS.PHASECHK.TRANS64.TRYWAIT P0, [UR6], R0 ;  /* 0x00000000ff0075a7 */ /* 0x0002e20008000146 */
[----:B------:R-:W-:Y:S05]  /*7770*/  @!P1 BRA `(.L_x_24) ;  /* 0x0000000000049947 */ /* 0x000fea0003800000 */
[----:B------:R-:W-:Y:S01]  /*7780*/  BPT.TRAP 0x1 ;  /* 0x000000040000795c */ /* 0x000fe20000300000 */
.L_x_24:
[----:B---3--:R-:W-:Y:S05]  /*7790*/  @P0 BRA `(.L_x_25) ;  /* 0x0000000000080947 */ /* 0x008fea0003800000 */
[----:B------:R-:W3:Y:S02]  /*77a0*/  SYNCS.PHASECHK.TRANS64.TRYWAIT P0, [UR6], R0 ;  /* 0x00000000ff0075a7 */ /* 0x000ee40008000146 */
[----:B---3--:R-:W-:Y:S05]  /*77b0*/  @!P0 BRA `(.L_x_26) ;  /* 0x0000018800308947 */ /* 0x008fea0003800000 */
.L_x_25:
        /* <DEDUP_REMOVED lines=129> */
[----:B------:R-:W-:Y:S02]  /*7fd0*/  UISETP.NE.AND UP0, UPT, UR4, URZ, UPT ;  /* 0x0000003f0400728c */ /* 0x000fe4000bf05270 */
[----:B------:R-:W-:Y:S02]  /*7fe0*/  USHF.R.U32.HI UR6, URZ, 0x4, UR6 ;  /* 0x000000043f067899 */ /* 0x000fe40008011606 */
[----:B------:R-:W-:Y:S02]  /*7ff0*/  USEL UR5, UR5, URZ, !UP0 ;  /* 0x0000003f05057287 */ /* 0x000fe4000c000000 */
[----:B------:R-:W-:Y:S02]  /*8000*/  ULOP3.LUT UR6, UR6, 0x3fff, URZ, 0xc0, !UPT ;  /* 0x00003fff06067892 */ /* 0x000fe4000f8ec03f */
[----:B------:R-:W-:Y:S02]  /*8010*/  ULOP3.LUT UR14, UR9, 0x10000, URZ, 0xfc, !UPT ;  /* 0x00010000090e7892 */ /* 0x000fe4000f8efc3f */
[----:B------:R-:W-:-:S02]  /*8020*/  ULOP3.LUT UR6, UR6, 0x10000, URZ, 0xfc, !UPT ;  /* 0x0001000006067892 */ /* 0x000fc4000f8efc3f */
[----:B------:R-:W-:Y:S02]  /*8030*/  UISETP.NE.U32.AND UP0, UPT, UR5, URZ, UPT ;  /* 0x0000003f0500728c */ /* 0x000fe4000bf05070 */
[----:B------:R-:W-:Y:S02]  /*8040*/  ULEA UR14, UR10, UR14, 0xa ;  /* 0x0000000e0a0e7291 */ /* 0x000fe4000f8e503f */
[----:B------:R-:W-:Y:S01]  /*8050*/  ULEA UR15, UR10, UR6, 0xa ;  /* 0x000000060a0f7291 */ /* 0x000fe2000f8e503f */
[----:B------:R-:W-:Y:S01]  /*8060*/  UMOV UR5, 0x80000020 ;  /* 0x8000002000057882 */ /* 0x000fe20000000000 */
[----:B------:R-:W-:-:S03]  /*8070*/  UMOV UR7, 0x80000020 ;  /* 0x8000002000077882 */ /* 0x000fc60000000000 */
[----:B------:R-:W-:Y:S02]  /*8080*/  UMOV UR4, UR14 ;  /* 0x0000000e00047c82 */ /* 0x000fe40008000000 */
[----:B------:R-:W-:Y:S01]  /*8090*/  UMOV UR6, UR15 ;  /* 0x0000000f00067c82 */ /* 0x000fe20008000000 */
[----:B----4-:R-:W-:-:S06]  /*80a0*/  WARPGROUP.ARRIVE ;  /* 0x00000000000079c5 */ /* 0x010fcc0000000000 */
[----:B------:R-:W-:Y:S03]  /*80b0*/  QGMMA.64x256x32.F32.E4M3.E4M3 R108, gdesc[UR4], R108, UP0, gsb0 ;  /* 0x03e00000046c79f3 */ /* 0x000fe6000b80086c */
        /* <DEDUP_REMOVED lines=65> */
[----:B----4-:R-:W4:Y:S04]  /*84d0*/  LDL.LU.64 R234, [R1+0x8b0] ;  /* 0x0008b00001ea7983 */ /* 0x010f280000300a00 */
[----:B------:R-:W2:Y:S04]  /*84e0*/  LDL.LU.64 R232, [R1+0x8a8] ;  /* 0x0008a80001e87983 */ /* 0x000ea80000300a00 */
[----:B------:R-:W3:Y:S04]  /*84f0*/  LDL.LU.64 R230, [R1+0x8a0] ;  /* 0x0008a00001e67983 */ /* 0x000ee80000300a00 */
        /* <DEDUP_REMOVED lines=60> */
[----:B------:R-:W3:Y:S01]  /*88c0*/  LDL.LU.64 R108, [R1+0x6b8] ;  /* 0x0006b800016c7983 */ /* 0x000ee20000300a00 */
[----:B------:R-:W-:Y:S01]  /*88d0*/  UIADD3 UR4, UR14, 0x200, URZ ;  /* 0x000002000e047890 */ /* 0x000fe2000fffe03f */
[----:B------:R-:W-:-:S02]  /*88e0*/  UMOV UR5, 0x80000020 ;  /* 0x8000002000057882 */ /* 0x000fc40000000000 */
[----:B----4-:R-:W-:Y:S04]  /*88f0*/  STL.64 [R1+0x6b0], R234 ;  /* 0x0006b0ea01007387 */ /* 0x010fe80000100a00 */
[----:B--2---:R-:W-:Y:S04]  /*8900*/  STL.64 [R1+0x6a8], R232 ;  /* 0x0006a8e801007387 */ /* 0x004fe80000100a00 */
[----:B---3--:R-:W-:Y:S04]  /*8910*/  STL.64 [R1+0x6a0], R230 ;  /* 0x0006a0e601007387 */ /* 0x008fe80000100a00 */
        /* <DEDUP_REMOVED lines=38> */
[----:B------:R-:W-:Y:S01]  /*8b80*/  STL.64 [R1+0x568], R152 ;  /* 0x0005689801007387 */ /* 0x000fe20000100a00 */
[----:B------:R-:W-:-:S06]  /*8b90*/  WARPGROUP.ARRIVE ;  /* 0x00000000000079c5 */ /* 0x000fcc0000000000 */
[----:B------:R-:W-:Y:S03]  /*8ba0*/  QGMMA.64x256x32.F32.E4M3.E4M3 R24, gdesc[UR4], R24, UP0, gsb0 ;  /* 0x03e00000041879f3 */ /* 0x000fe6000b800818 */
        /* <DEDUP_REMOVED lines=23> */
[----:B--2---:R-:W2:Y:S04]  /*8d20*/  LDL.LU.64 R108, [R1] ;  /* 0x00000000016c7983 */ /* 0x004ea80000300a00 */
[----:B------:R-:W2:Y:S04]  /*8d30*/  LDL.LU.64 R110, [R1+0x8] ;  /* 0x00000800016e7983 */ /* 0x000ea80000300a00 */
        /* <DEDUP_REMOVED lines=61> */
[----:B------:R-:W2:Y:S01]  /*9110*/  LDL.LU.64 R234, [R1+0x1f8] ;  /* 0x0001f80001ea7983 */ /* 0x000ea20000300a00 */
[----:B------:R-:W-:-:S02]  /*9120*/  UIADD3 UR4, UR14, 0x2, URZ ;  /* 0x000000020e047890 */ /* 0x000fc4000fffe03f */
[----:B------:R-:W-:Y:S01]  /*9130*/  UIADD3 UR6, UR15, 0x2, URZ ;  /* 0x000000020f067890 */ /* 0x000fe2000fffe03f */
[----:B------:R-:W-:Y:S01]  /*9140*/  UMOV UR5, 0x80000020 ;  /* 0x8000002000057882 */ /* 0x000fe20000000000 */
[----:B------:R-:W-:Y:S01]  /*9150*/  UMOV UR7, 0x80000020 ;  /* 0x8000002000077882 */ /* 0x000fe20000000000 */
[----:B--2---:R-:W-:-:S06]  /*9160*/  WARPGROUP.ARRIVE ;  /* 0x00000000000079c5 */ /* 0x004fcc0000000000 */
[----:B------:R-:W-:Y:S03]  /*9170*/  QGMMA.64x256x32.F32.E4M3.E4M3 R108, gdesc[UR4], R108, gsb0 ;  /* 0x03e00000046c79f3 */ /* 0x000fe6000800086c */
[----:B------:R-:W-:Y:S02]  /*9180*/  WARPGROUP.DEPBAR.LE gsb0, 0x0 ;  /* 0x00008000000079c5 */ /* 0x000fe40000010000 */
[----:B------:R-:W-:Y:S01]  /*9190*/  STL.64 [R1], R108 ;  /* 0x0000006c01007387 */ /* 0x000fe20000100a00 */
[----:B------:R-:W-:Y:S02]  /*91a0*/  MOV R13, R234 ;  /* 0x000000ea000d7202 */ /* 0x000fe40000000f00 */
        /* <DEDUP_REMOVED lines=77> */
[----:B-1----:R1:W5:Y:S04]  /*9680*/  LDL.LU.64 R234, [R1+0x6b0] ;  /* 0x0006b00001ea7983 */ /* 0x0023680000300a00 */
[----:B------:R1:W5:Y:S04]  /*9690*/  LDL.LU.64 R232, [R1+0x6a8] ;  /* 0x0006a80001e87983 */ /* 0x0003680000300a00 */
        /* <DEDUP_REMOVED lines=62> */
[----:B------:R-:W-:Y:S01]  /*9a80*/  UIADD3 UR4, UR14, 0x202, URZ ;  /* 0x000002020e047890 */ /* 0x000fe2000fffe03f */
[----:B------:R-:W-:Y:S01]  /*9a90*/  UMOV UR5, 0x80000020 ;  /* 0x8000002000057882 */ /* 0x000fe20000000000 */
[----:B------:R-:W-:-:S04]  /*9aa0*/  UIADD3 UR8, UR8, 0x2, URZ ;  /* 0x0000000208087890 */ /* 0x000fc8000fffe03f */
[----:B------:R-:W-:Y:S01]  /*9ab0*/  UISETP.NE.AND UP0, UPT, UR8, UR16, UPT ;  /* 0x000000100800728c */ /* 0x000fe2000bf05270 */
[----:B--2---:R-:W-:-:S06]  /*9ac0*/  WARPGROUP.ARRIVE ;  /* 0x00000000000079c5 */ /* 0x004fcc0000000000 */
[----:B------:R-:W-:Y:S01]  /*9ad0*/  QGMMA.64x256x32.F32.E4M3.E4M3 R24, gdesc[UR4], R24, gsb0 ;  /* 0x03e00000041879f3 */ /* 0x000fe20008000818 */
[----:B------:R-:W-:-:S06]  /*9ae0*/  USEL UR4, URZ, 0x1, UP0 ;  /* 0x000000013f047887 */ /* 0x000fcc0008000000 */
[----:B------:R-:W-:Y:S01]  /*9af0*/  ISETP.NE.AND P0, PT, RZ, UR4, PT ;  /* 0x00000004ff007c0c */ /* 0x000fe2000bf05270 */
[----:B------:R-:W-:-:S12]  /*9b00*/  WARPGROUP.DEPBAR.LE gsb0, 0x0 ;  /* 0x00008000000079c5 */ /* 0x000fd80000010000 */
[----:B-1----:R-:W-:Y:S05]  /*9b10*/  @!P0 BRA `(.L_x_27) ;  /* 0x0000003800648947 */ /* 0x002fea0003800000 */
[----:B------:R1:W-:Y:S04]  /*9b20*/  STL [R1+0x65c], R51 ;  /* 0x00065c3301007387 */ /* 0x0003e80000100800 */
[----:B------:R2:W-:Y:S01]  /*9b30*/  STL [R1+0x658], R52 ;  /* 0x0006583401007387 */ /* 0x0005e20000100800 */
[----:B-1----:R-:W-:-:S03]  /*9b40*/  MOV R51, R0 ;  /* 0x0000000000337202 */ /* 0x002fc60000000f00 */
[----:B--2---:R-:W2:Y:S04]  /*9b50*/  LDL R52, [R1+0x4] ;  /* 0x0000040001347983 */ /* 0x004ea80000100800 */
[----:B------:R1:W-:Y:S04]  /*9b60*/  STL [R1+0x654], R53 ;  /* 0x0006543501007387 */ /* 0x0003e80000100800 */
[----:B-1----:R-:W3:Y:S04]  /*9b70*/  LDL R53, [R1+0x8] ;  /* 0x0000080001357983 */ /* 0x002ee80000100800 */
        /* <DEDUP_REMOVED lines=156> */
[----:B------:R-:W4:Y:S04]  /*a540*/  LDL.LU R0, [R1+0x214] ;  /* 0x0002140001007983 */ /* 0x000f280000300800 */
[----:B------:R1:W-:Y:S04]  /*a550*/  STL [R1+0x518], R132 ;  /* 0x0005188401007387 */ /* 0x0003e80000100800 */
[----:B-1----:R-:W4:Y:S04]  /*a560*/  LDL R132, [R1+0x178] ;  /* 0x0001780001847983 */ /* 0x002f280000100800 */
[----:B------:R1:W-:Y:S04]  /*a570*/  STL [R1+0x514], R133 ;  /* 0x0005148501007387 */ /* 0x0003e80000100800 */
[----:B-1----:R-:W4:Y:S04]  /*a580*/  LDL R133, [R1+0x174] ;  /* 0x0001740001857983 */ /* 0x002f280000100800 */
[----:B------:R1:W-:Y:S04]  /*a590*/  STL [R1+0x510], R134 ;  /* 0x0005108601007387 */ /* 0x0003e80000100800 */
[----:B-1----:R-:W4:Y:S04]  /*a5a0*/  LDL R134, [R1+0x17c] ;  /* 0x00017c0001867983 */ /* 0x002f280000100800 */
[----:B------:R1:W-:Y:S04]  /*a5b0*/  STL [R1+0x50c], R135 ;  /* 0x00050c8701007387 */ /* 0x0003e80000100800 */
[----:B-1----:R-:W4:Y:S04]  /*a5c0*/  LDL.LU R135, [R1+0x210] ;  /* 0x0002100001877983 */ /* 0x002f280000300800 */
        /* <DEDUP_REMOVED lines=43> */
[----:B-1----:R-:W4:Y:S01]  /*a880*/  LDL R2, [R1+0x144] ;  /* 0x0001440001027983 */ /* 0x002f220000100800 */
[----:B------:R-:W-:-:S01]  /*a890*/  FADD R22, R51, R22 ;  /* 0x0000001633167221 */ /* 0x000fc20000000000 */
[----:B--2---:R-:W-:Y:S01]  /*a8a0*/  FADD R23, R52, R23 ;  /* 0x0000001734177221 */ /* 0x004fe20000000000 */
[----:B---3--:R-:W-:-:S01]  /*a8b0*/  FADD R152, R53, R152 ;  /* 0x0000009835987221 */ /* 0x008fc20000000000 */
[----:B------:R-:W2:Y:S01]  /*a8c0*/  LDL.LU R51, [R1+0x65c] ;  /* 0x00065c0001337983 */ /* 0x000ea20000300800 */
[----:B----4-:R-:W-:-:S01]  /*a8d0*/  FADD R153, R54, R153 ;  /* 0x0000009936997221 */ /* 0x010fc20000000000 */
[----:B------:R-:W-:-:S02]  /*a8e0*/  FADD R154, R55, R154 ;  /* 0x0000009a379a7221 */ /* 0x000fc40000000000 */
[----:B------:R-:W3:Y:S01]  /*a8f0*/  LDL.LU R52, [R1+0x658] ;  /* 0x0006580001347983 */ /* 0x000ee20000300800 */
[----:B------:R-:W-:-:S03]  /*a900*/  FADD R155, R56, R155 ;  /* 0x0000009b389b7221 */ /* 0x000fc60000000000 */
[----:B------:R-:W4:Y:S01]  /*a910*/  LDL.LU R53, [R1+0x654] ;  /* 0x0006540001357983 */ /* 0x000f220000300800 */
        /* <DEDUP_REMOVED lines=142> */
[----:B------:R-:W-:-:S01]  /*b200*/  FADD R227, R128, R227 ;  /* 0x000000e380e37221 */ /* 0x000fc20000000000 */
[----:B------:R-:W-:Y:S02]  /*b210*/  FADD R149, R150, R149 ;  /* 0x0000009596957221 */ /* 0x000fe40000000000 */
[----:B------:R-:W4:Y:S01]  /*b220*/  LDL.LU R125, [R1+0x534] ;  /* 0x00053400017d7983 */ /* 0x000f220000300800 */
[----:B------:R-:W-:-:S01]  /*b230*/  FADD R228, R129, R228 ;  /* 0x000000e481e47221 */ /* 0x000fc20000000000 */
[----:B------:R-:W-:Y:S02]  /*b240*/  FADD R147, R148, R147 ;  /* 0x0000009394937221 */ /* 0x000fe40000000000 */
[----:B------:R-:W4:Y:S01]  /*b250*/  LDL.LU R126, [R1+0x530] ;  /* 0x00053000017e7983 */ /* 0x000f220000300800 */
[----:B------:R-:W-:-:S03]  /*b260*/  FADD R229, R130, R229 ;  /* 0x000000e582e57221 */ /* 0x000fc60000000000 */
[----:B------:R-:W4:Y:S01]  /*b270*/  LDL.LU R127, [R1+0x52c] ;  /* 0x00052c00017f7983 */ /* 0x000f220000300800 */
[----:B------:R-:W-:-:S01]  /*b280*/  FADD R230, R131, R230 ;  /* 0x000000e683e67221 */ /* 0x000fc20000000000 */
[----:B------:R-:W-:Y:S02]  /*b290*/  FADD R143, R145, R143 ;  /* 0x0000008f918f7221 */ /* 0x000fe40000000000 */
        /* <DEDUP_REMOVED lines=8> */
[----:B------:R-:W-:Y:S01]  /*b320*/  FADD R237, R151, R237 ;  /* 0x000000ed97ed7221 */ /* 0x000fe20000000000 */
[----:B------:R-:W-:-:S01]  /*b330*/  FADD R236, R19, R236 ;  /* 0x000000ec13ec7221 */ /* 0x000fc20000000000 */
[----:B------:R-:W-:Y:S01]  /*b340*/  STL [R1+0x200], R149 ;  /* 0x0002009501007387 */ /* 0x000fe20000100800 */
[----:B------:R-:W-:-:S01]  /*b350*/  FADD R235, R18, R235 ;  /* 0x000000eb12eb7221 */ /* 0x000fc20000000000 */
[----:B------:R-:W-:Y:S01]  /*b360*/  FADD R234, R17, R234 ;  /* 0x000000ea11ea7221 */ /* 0x000fe20000000000 */
[----:B------:R-:W-:-:S01]  /*b370*/  FADD R233, R16, R233 ;  /* 0x000000e910e97221 */ /* 0x000fc20000000000 */
[----:B------:R-:W-:Y:S01]  /*b380*/  STL [R1+0x204], R147 ;  /* 0x0002049301007387 */ /* 0x000fe20000100800 */
[----:B------:R-:W-:-:S03]  /*b390*/  FADD R231, R2, R231 ;  /* 0x000000e702e77221 */ /* 0x000fc60000000000 */
[----:B------:R-:W2:Y:S04]  /*b3a0*/  LDL.LU R3, [R1+0x238] ;  /* 0x0002380001037983 */ /* 0x000ea80000300800 */
[----:B------:R-:W-:Y:S04]  /*b3b0*/  STL [R1+0x208], R143 ;  /* 0x0002088f01007387 */ /* 0x000fe80000100800 */
[----:B------:R-:W-:Y:S04]  /*b3c0*/  STL [R1+0x20c], R139 ;  /* 0x00020c8b01007387 */ /* 0x000fe80000100800 */
[----:B------:R-:W3:Y:S04]  /*b3d0*/  LDL.LU R133, [R1+0x218] ;  /* 0x0002180001857983 */ /* 0x000ee80000300800 */
[----:B------:R1:W-:Y:S04]  /*b3e0*/  STL [R1+0x210], R135 ;  /* 0x0002108701007387 */ /* 0x0003e80000100800 */
[----:B-1----:R-:W4:Y:S04]  /*b3f0*/  LDL.LU R135, [R1+0x21c] ;  /* 0x00021c0001877983 */ /* 0x002f280000300800 */
[----:B------:R-:W2:Y:S04]  /*b400*/  LDL.LU R137, [R1+0x220] ;  /* 0x0002200001897983 */ /* 0x000ea80000300800 */
[----:B------:R1:W-:Y:S04]  /*b410*/  STL [R1+0x214], R0 ;  /* 0x0002140001007387 */ /* 0x0003e80000100800 */
[----:B------:R-:W2:Y:S04]  /*b420*/  LDL.LU R151, [R1+0x224] ;  /* 0x0002240001977983 */ /* 0x000ea80000300800 */
[----:B------:R-:W2:Y:S04]  /*b430*/  LDL.LU R19, [R1+0x228] ;  /* 0x0002280001137983 */ /* 0x000ea80000300800 */
[----:B------:R-:W2:Y:S04]  /*b440*/  LDL.LU R18, [R1+0x22c] ;  /* 0x00022c0001127983 */ /* 0x000ea80000300800 */
[----:B------:R-:W2:Y:S04]  /*b450*/  LDL.LU R17, [R1+0x230] ;  /* 0x0002300001117983 */ /* 0x000ea80000300800 */
[----:B------:R-:W2:Y:S04]  /*b460*/  LDL.LU R16, [R1+0x234] ;  /* 0x0002340001107983 */ /* 0x000ea80000300800 */
[----:B-1----:R-:W2:Y:S04]  /*b470*/  LDL.LU R0, [R1+0x23c] ;  /* 0x00023c0001007983 */ /* 0x002ea80000300800 */
[----:B------:R-:W2:Y:S04]  /*b480*/  LDL.LU R2, [R1+0x240] ;  /* 0x0002400001027983 */ /* 0x000ea80000300800 */
[----:B------:R-:W2:Y:S04]  /*b490*/  LDL R150, [R1+0x1a4] ;  /* 0x0001a40001967983 */ /* 0x000ea80000100800 */
[----:B------:R-:W2:Y:S04]  /*b4a0*/  LDL R148, [R1+0x1a8] ;  /* 0x0001a80001947983 */ /* 0x000ea80000100800 */
[----:B------:R-:W2:Y:S04]  /*b4b0*/  LDL R139, [R1+0x1ac] ;  /* 0x0001ac00018b7983 */ /* 0x000ea80000100800 */
[----:B------:R-:W2:Y:S04]  /*b4c0*/  LDL R141, [R1+0x1b0] ;  /* 0x0001b000018d7983 */ /* 0x000ea80000100800 */
[----:B------:R-:W2:Y:S04]  /*b4d0*/  LDL R143, [R1+0x1b4] ;  /* 0x0001b400018f7983 */ /* 0x000ea80000100800 */
[----:B------:R-:W2:Y:S04]  /*b4e0*/  LDL R145, [R1+0x1b8] ;  /* 0x0001b80001917983 */ /* 0x000ea80000100800 */
[----:B------:R-:W2:Y:S04]  /*b4f0*/  LDL R147, [R1+0x1bc] ;  /* 0x0001bc0001937983 */ /* 0x000ea80000100800 */
[----:B------:R-:W2:Y:S01]  /*b500*/  LDL R149, [R1+0x1c0] ;  /* 0x0001c00001957983 */ /* 0x000ea20000100800 */
[----:B---3--:R-:W-:-:S03]  /*b510*/  FADD R133, R132, R133 ;  /* 0x0000008584857221 */ /* 0x008fc60000000000 */
[----:B------:R-:W3:Y:S04]  /*b520*/  LDL.LU R132, [R1+0x518] ;  /* 0x0005180001847983 */ /* 0x000ee80000300800 */
[----:B------:R1:W-:Y:S01]  /*b530*/  STL [R1+0x218], R133 ;  /* 0x0002188501007387 */ /* 0x0003e20000100800 */
[----:B----4-:R-:W-:-:S03]  /*b540*/  FADD R135, R134, R135 ;  /* 0x0000008786877221 */ /* 0x010fc60000000000 */
[----:B-1----:R-:W4:Y:S01]  /*b550*/  LDL.LU R133, [R1+0x514] ;  /* 0x0005140001857983 */ /* 0x002f220000300800 */
[----:B--2---:R-:W-:-:S03]  /*b560*/  FADD R137, R136, R137 ;  /* 0x0000008988897221 */ /* 0x004fc60000000000 */
[----:B------:R-:W2:Y:S04]  /*b570*/  LDL.LU R134, [R1+0x510] ;  /* 0x0005100001867983 */ /* 0x000ea80000300800 */
[----:B------:R1:W-:Y:S01]  /*b580*/  STL [R1+0x21c], R135 ;  /* 0x00021c8701007387 */ /* 0x0003e20000100800 */
[----:B------:R-:W-:-:S01]  /*b590*/  FADD R151, R138, R151 ;  /* 0x000000978a977221 */ /* 0x000fc20000000000 */
[----:B------:R-:W-:Y:S02]  /*b5a0*/  FADD R19, R146, R19 ;  /* 0x0000001392137221 */ /* 0x000fe40000000000 */
[----:B-1----:R-:W2:Y:S01]  /*b5b0*/  LDL.LU R135, [R1+0x50c] ;  /* 0x00050c0001877983 */ /* 0x002ea20000300800 */
[----:B------:R-:W-:-:S03]  /*b5c0*/  FADD R18, R144, R18 ;  /* 0x0000001290127221 */ /* 0x000fc60000000000 */
[----:B------:R-:W2:Y:S01]  /*b5d0*/  LDL.LU R136, [R1+0x508] ;  /* 0x0005080001887983 */ /* 0x000ea20000300800 */
[----:B------:R-:W-:-:S03]  /*b5e0*/  FADD R17, R142, R17 ;  /* 0x000000118e117221 */ /* 0x000fc60000000000 */
[----:B------:R1:W-:Y:S01]  /*b5f0*/  STL [R1+0x220], R137 ;  /* 0x0002208901007387 */ /* 0x0003e20000100800 */
[----:B------:R-:W-:-:S01]  /*b600*/  FADD R16, R140, R16 ;  /* 0x000000108c107221 */ /* 0x000fc20000000000 */
[----:B------:R-:W-:Y:S01]  /*b610*/  FADD R3, R12, R3 ;  /* 0x000000030c037221 */ /* 0x000fe20000000000 */
[----:B------:R-:W-:-:S01]  /*b620*/  FADD R0, R9, R0 ;  /* 0x0000000009007221 */ /* 0x000fc20000000000 */
[----:B-1----:R-:W2:Y:S04]  /*b630*/  LDL.LU R137, [R1+0x504] ;  /* 0x0005040001897983 */ /* 0x002ea80000300800 */
[----:B------:R-:W2:Y:S04]  /*b640*/  LDL.LU R138, [R1+0x500] ;  /* 0x00050000018a7983 */ /* 0x000ea80000300800 */
[----:B------:R-:W-:Y:S04]  /*b650*/  STL [R1+0x224], R151 ;  /* 0x0002249701007387 */ /* 0x000fe80000100800 */
[----:B------:R1:W-:Y:S04]  /*b660*/  STL [R1+0x228], R19 ;  /* 0x0002281301007387 */ /* 0x0003e80000100800 */
[----:B------:R-:W-:Y:S04]  /*b670*/  STL [R1+0x22c], R18 ;  /* 0x00022c1201007387 */ /* 0x000fe80000100800 */
[----:B-1----:R-:W3:Y:S04]  /*b680*/  LDL.LU R19, [R1+0x244] ;  /* 0x0002440001137983 */ /* 0x002ee80000300800 */
[----:B------:R1:W-:Y:S01]  /*b690*/  STL [R1+0x230], R17 ;  /* 0x0002301101007387 */ /* 0x0003e20000100800 */
[----:B------:R-:W-:-:S03]  /*b6a0*/  FADD R2, R7, R2 ;  /* 0x0000000207027221 */ /* 0x000fc60000000000 */
[----:B-1----:R-:W4:Y:S04]  /*b6b0*/  LDL.LU R17, [R1+0x248] ;  /* 0x0002480001117983 */ /* 0x002f280000300800 */
[----:B------:R-:W-:Y:S04]  /*b6c0*/  STL [R1+0x234], R16 ;  /* 0x0002341001007387 */ /* 0x000fe80000100800 */
[----:B------:R-:W-:Y:S04]  /*b6d0*/  STL [R1+0x238], R3 ;  /* 0x0002380301007387 */ /* 0x000fe80000100800 */
[----:B------:R1:W-:Y:S04]  /*b6e0*/  STL [R1+0x23c], R0 ;  /* 0x00023c0001007387 */ /* 0x0003e80000100800 */
[----:B-1----:R-:W2:Y:S04]  /*b6f0*/  LDL.LU R0, [R1+0x27c] ;  /* 0x00027c0001007983 */ /* 0x002ea80000300800 */
[----:B------:R-:W2:Y:S04]  /*b700*/  LDL.LU R140, [R1+0x24c] ;  /* 0x00024c00018c7983 */ /* 0x000ea80000300800 */
[----:B------:R-:W2:Y:S04]  /*b710*/  LDL.LU R142, [R1+0x250] ;  /* 0x00025000018e7983 */ /* 0x000ea80000300800 */
[----:B------:R-:W2:Y:S04]  /*b720*/  LDL.LU R144, [R1+0x254] ;  /* 0x0002540001907983 */ /* 0x000ea80000300800 */
[----:B------:R1:W-:Y:S04]  /*b730*/  STL [R1+0x240], R2 ;  /* 0x0002400201007387 */ /* 0x0003e80000100800 */
[----:B------:R-:W2:Y:S04]  /*b740*/  LDL.LU R146, [R1+0x258] ;  /* 0x0002580001927983 */ /* 0x000ea80000300800 */
[----:B------:R-:W2:Y:S04]  /*b750*/  LDL.LU R151, [R1+0x25c] ;  /* 0x00025c0001977983 */ /* 0x000ea80000300800 */
[----:B------:R-:W2:Y:S04]  /*b760*/  LDL.LU R18, [R1+0x260] ;  /* 0x0002600001127983 */ /* 0x000ea80000300800 */
[----:B------:R-:W2:Y:S04]  /*b770*/  LDL.LU R16, [R1+0x264] ;  /* 0x0002640001107983 */ /* 0x000ea80000300800 */
[----:B------:R-:W2:Y:S04]  /*b780*/  LDL.LU R12, [R1+0x268] ;  /* 0x00026800010c7983 */ /* 0x000ea80000300800 */
[----:B------:R-:W2:Y:S04]  /*b790*/  LDL.LU R9, [R1+0x26c] ;  /* 0x00026c0001097983 */ /* 0x000ea80000300800 */
[----:B------:R-:W2:Y:S04]  /*b7a0*/  LDL.LU R7, [R1+0x270] ;  /* 0x0002700001077983 */ /* 0x000ea80000300800 */
[----:B------:R-:W2:Y:S04]  /*b7b0*/  LDL.LU R3, [R1+0x274] ;  /* 0x0002740001037983 */ /* 0x000ea80000300800 */
[----:B-1----:R-:W2:Y:S01]  /*b7c0*/  LDL.LU R2, [R1+0x278] ;  /* 0x0002780001027983 */ /* 0x002ea20000300800 */
[----:B---3--:R-:W-:-:S03]  /*b7d0*/  FADD R19, R150, R19 ;  /* 0x0000001396137221 */ /* 0x008fc60000000000 */
[----:B------:R-:W3:Y:S01]  /*b7e0*/  LDL R150, [R1+0x1e4] ;  /* 0x0001e40001967983 */ /* 0x000ee20000100800 */
[----:B----4-:R-:W-:-:S03]  /*b7f0*/  FADD R17, R148, R17 ;  /* 0x0000001194117221 */ /* 0x010fc60000000000 */
[----:B------:R-:W4:Y:S04]  /*b800*/  LDL R148, [R1+0x1e0] ;  /* 0x0001e00001947983 */ /* 0x000f280000100800 */
[----:B------:R1:W-:Y:S04]  /*b810*/  STL [R1+0x244], R19 ;  /* 0x0002441301007387 */ /* 0x0003e80000100800 */
[----:B-1----:R-:W3:Y:S04]  /*b820*/  LDL R19, [R1+0x1e8] ;  /* 0x0001e80001137983 */ /* 0x002ee80000100800 */
[----:B------:R1:W-:Y:S01]  /*b830*/  STL [R1+0x248], R17 ;  /* 0x0002481101007387 */ /* 0x0003e20000100800 */
[----:B--2---:R-:W-:-:S03]  /*b840*/  FADD R140, R139, R140 ;  /* 0x0000008c8b8c7221 */ /* 0x004fc60000000000 */
[----:B-1----:R-:W2:Y:S01]  /*b850*/  LDL R17, [R1+0x1ec] ;  /* 0x0001ec0001117983 */ /* 0x002ea20000100800 */
[----:B------:R-:W-:-:S03]  /*b860*/  FADD R142, R141, R142 ;  /* 0x0000008e8d8e7221 */ /* 0x000fc60000000000 */
[----:B------:R-:W2:Y:S01]  /*b870*/  LDL.LU R139, [R1+0x4fc] ;  /* 0x0004fc00018b7983 */ /* 0x000ea20000300800 */
[----:B------:R-:W-:-:S03]  /*b880*/  FADD R144, R143, R144 ;  /* 0x000000908f907221 */ /* 0x000fc60000000000 */
[----:B------:R1:W-:Y:S01]  /*b890*/  STL [R1+0x24c], R140 ;  /* 0x00024c8c01007387 */ /* 0x0003e20000100800 */
[----:B------:R-:W-:-:S03]  /*b8a0*/  FADD R146, R145, R146 ;  /* 0x0000009291927221 */ /* 0x000fc60000000000 */
[----:B-1----:R-:W2:Y:S04]  /*b8b0*/  LDL.LU R140, [R1+0x4f8] ;  /* 0x0004f800018c7983 */ /* 0x002ea80000300800 */
[----:B------:R-:W2:Y:S04]  /*b8c0*/  LDL.LU R141, [R1+0x4f4] ;  /* 0x0004f400018d7983 */ /* 0x000ea80000300800 */
[----:B------:R1:W-:Y:S01]  /*b8d0*/  STL [R1+0x250], R142 ;  /* 0x0002508e01007387 */ /* 0x0003e20000100800 */
[----:B------:R-:W-:-:S01]  /*b8e0*/  FADD R151, R147, R151 ;  /* 0x0000009793977221 */ /* 0x000fc20000000000 */
[----:B------:R-:W-:Y:S01]  /*b8f0*/  FADD R18, R149, R18 ;  /* 0x0000001295127221 */ /* 0x000fe20000000000 */
[----:B------:R-:W-:-:S01]  /*b900*/  FADD R16, R20, R16 ;  /* 0x0000001014107221 */ /* 0x000fc20000000000 */
[----:B------:R-:W-:Y:S01]  /*b910*/  FADD R12, R14, R12 ;  /* 0x0000000c0e0c7221 */ /* 0x000fe20000000000 */
[----:B-1----:R-:W2:Y:S04]  /*b920*/  LDL.LU R142, [R1+0x4f0] ;  /* 0x0004f000018e7983 */ /* 0x002ea80000300800 */
[----:B------:R-:W2:Y:S04]  /*b930*/  LDL.LU R143, [R1+0x4ec] ;  /* 0x0004ec00018f7983 */ /* 0x000ea80000300800 */
[----:B------:R1:W-:Y:S01]  /*b940*/  STL [R1+0x254], R144 ;  /* 0x0002549001007387 */ /* 0x0003e20000100800 */
[----:B------:R-:W-:-:S01]  /*b950*/  FADD R9, R10, R9 ;  /* 0x000000090a097221 */ /* 0x000fc20000000000 */
[----:B------:R-:W-:-:S02]  /*b960*/  FADD R7, R8, R7 ;  /* 0x0000000708077221 */ /* 0x000fc40000000000 */
[----:B-1----:R-:W2:Y:S04]  /*b970*/  LDL.LU R144, [R1+0x4e8] ;  /* 0x0004e80001907983 */ /* 0x002ea80000300800 */
[----:B------:R-:W2:Y:S04]  /*b980*/  LDL.LU R145, [R1+0x4e4] ;  /* 0x0004e40001917983 */ /* 0x000ea80000300800 */
[----:B------:R1:W-:Y:S01]  /*b990*/  STL [R1+0x258], R146 ;  /* 0x0002589201007387 */ /* 0x0003e20000100800 */
[----:B------:R-:W-:-:S01]  /*b9a0*/  FADD R3, R6, R3 ;  /* 0x0000000306037221 */ /* 0x000fc20000000000 */
[----:B------:R-:W-:-:S02]  /*b9b0*/  FADD R2, R5, R2 ;  /* 0x0000000205027221 */ /* 0x000fc40000000000 */
[----:B-1----:R-:W2:Y:S04]  /*b9c0*/  LDL.LU R146, [R1+0x4e0] ;  /* 0x0004e00001927983 */ /* 0x002ea80000300800 */
[----:B------:R-:W2:Y:S04]  /*b9d0*/  LDL.LU R147, [R1+0x4dc] ;  /* 0x0004dc0001937983 */ /* 0x000ea80000300800 */
[----:B------:R1:W-:Y:S04]  /*b9e0*/  STL [R1+0x25c], R151 ;  /* 0x00025c9701007387 */ /* 0x0003e80000100800 */
[----:B------:R1:W-:Y:S04]  /*b9f0*/  STL [R1+0x260], R18 ;  /* 0x0002601201007387 */ /* 0x0003e80000100800 */
[----:B------:R1:W-:Y:S04]  /*ba00*/  STL [R1+0x264], R16 ;  /* 0x0002641001007387 */ /* 0x0003e80000100800 */
[----:B------:R1:W-:Y:S04]  /*ba10*/  STL [R1+0x268], R12 ;  /* 0x0002680c01007387 */ /* 0x0003e80000100800 */
[----:B------:R1:W-:Y:S04]  /*ba20*/  STL [R1+0x26c], R9 ;  /* 0x00026c0901007387 */ /* 0x0003e80000100800 */
[----:B------:R1:W-:Y:S01]  /*ba30*/  STL [R1+0x270], R7 ;  /* 0x0002700701007387 */ /* 0x0003e20000100800 */
[----:B------:R-:W-:-:S03]  /*ba40*/  FADD R0, R4, R0 ;  /* 0x0000000004007221 */ /* 0x000fc60000000000 */
[----:B------:R-:W4:Y:S04]  /*ba50*/  LDL.LU R149, [R1+0x280] ;  /* 0x0002800001957983 */ /* 0x000f280000300800 */
[----:B------:R1:W-:Y:S04]  /*ba60*/  STL [R1+0x274], R3 ;  /* 0x0002740301007387 */ /* 0x0003e80000100800 */
[----:B-1----:R-:W3:Y:S04]  /*ba70*/  LDL.LU R151, [R1+0x284] ;  /* 0x0002840001977983 */ /* 0x002ee80000300800 */
[----:B------:R1:W-:Y:S04]  /*ba80*/  STL [R1+0x278], R2 ;  /* 0x0002780201007387 */ /* 0x0003e80000100800 */
        /* <DEDUP_REMOVED lines=14> */
[----:B-1----:R-:W2:Y:S04]  /*bb70*/  LDL.LU R2, [R1+0x2bc] ;  /* 0x0002bc0001027983 */ /* 0x002ea80000300800 */
[----:B------:R-:W2:Y:S01]  /*bb80*/  LDL.LU R0, [R1+0x2c0] ;  /* 0x0002c00001007983 */ /* 0x000ea20000300800 */
[----:B----4-:R-:W-:-:S03]  /*bb90*/  FADD R149, R148, R149 ;  /* 0x0000009594957221 */ /* 0x010fc60000000000 */
[----:B------:R-:W4:Y:S04]  /*bba0*/  LDL.LU R148, [R1+0x4d8] ;  /* 0x0004d80001947983 */ /* 0x000f280000300800 */
[----:B------:R1:W-:Y:S01]  /*bbb0*/  STL [R1+0x280], R149 ;  /* 0x0002809501007387 */ /* 0x0003e20000100800 */
[----:B---3--:R-:W-:-:S03]  /*bbc0*/  FADD R151, R150, R151 ;  /* 0x0000009796977221 */ /* 0x008fc60000000000 */
[----:B-1----:R-:W3:Y:S01]  /*bbd0*/  LDL.LU R149, [R1+0x4d4] ;  /* 0x0004d40001957983 */ /* 0x002ee20000300800 */
[----:B--2---:R-:W-:-:S03]  /*bbe0*/  FADD R18, R19, R18 ;  /* 0x0000001213127221 */ /* 0x004fc60000000000 */
[----:B------:R-:W2:Y:S04]  /*bbf0*/  LDL.LU R150, [R1+0x4d0] ;  /* 0x0004d00001967983 */ /* 0x000ea80000300800 */
[----:B------:R1:W-:Y:S01]  /*bc00*/  STL [R1+0x284], R151 ;  /* 0x0002849701007387 */ /* 0x0003e20000100800 */
[----:B------:R-:W-:-:S01]  /*bc10*/  FADD R16, R17, R16 ;  /* 0x0000001011107221 */ /* 0x000fc20000000000 */
[----:B------:R-:W-:Y:S02]  /*bc20*/  FADD R20, R21, R20 ;  /* 0x0000001415147221 */ /* 0x000fe40000000000 */
[----:B-1----:R-:W2:Y:S01]  /*bc30*/  LDL.LU R151, [R1+0x4cc] ;  /* 0x0004cc0001977983 */ /* 0x002ea20000300800 */
[----:B------:R-:W-:-:S03]  /*bc40*/  FADD R14, R15, R14 ;  /* 0x0000000e0f0e7221 */ /* 0x000fc60000000000 */
[----:B------:R1:W5:Y:S01]  /*bc50*/  LDL.LU R19, [R1+0x4c8] ;  /* 0x0004c80001137983 */ /* 0x0003620000300800 */
[----:B------:R-:W-:-:S03]  /*bc60*/  FADD R12, R13, R12 ;  /* 0x0000000c0d0c7221 */ /* 0x000fc60000000000 */
[----:B------:R1:W-:Y:S01]  /*bc70*/  STL [R1+0x288], R18 ;  /* 0x0002881201007387 */ /* 0x0003e20000100800 */
[----:B------:R-:W-:-:S01]  /*bc80*/  FADD R10, R11, R10 ;  /* 0x0000000a0b0a7221 */ /* 0x000fc20000000000 */
[----:B------:R-:W-:Y:S01]  /*bc90*/  FADD R9, R24, R9 ;  /* 0x0000000918097221 */ /* 0x000fe20000000000 */
[----:B------:R-:W-:-:S01]  /*bca0*/  FADD R8, R25, R8 ;  /* 0x0000000819087221 */ /* 0x000fc20000000000 */
[----:B-1----:R1:W5:Y:S04]  /*bcb0*/  LDL.LU R18, [R1+0x4c4] ;  /* 0x0004c40001127983 */ /* 0x0023680000300800 */
[----:B------:R1:W5:Y:S01]  /*bcc0*/  LDL.LU R17, [R1+0x4c0] ;  /* 0x0004c00001117983 */ /* 0x0003620000300800 */
[----:B------:R-:W-:-:S03]  /*bcd0*/  FADD R7, R26, R7 ;  /* 0x000000071a077221 */ /* 0x000fc60000000000 */
[----:B------:R1:W-:Y:S01]  /*bce0*/  STL [R1+0x28c], R16 ;  /* 0x00028c1001007387 */ /* 0x0003e20000100800 */
[----:B------:R-:W-:-:S01]  /*bcf0*/  FADD R6, R27, R6 ;  /* 0x000000061b067221 */ /* 0x000fc20000000000 */
[----:B------:R-:W-:Y:S01]  /*bd00*/  FADD R5, R28, R5 ;  /* 0x000000051c057221 */ /* 0x000fe20000000000 */
[----:B------:R-:W-:-:S01]  /*bd10*/  FADD R4, R29, R4 ;  /* 0x000000041d047221 */ /* 0x000fc20000000000 */
[----:B-1----:R1:W5:Y:S04]  /*bd20*/  LDL.LU R16, [R1+0x4bc] ;  /* 0x0004bc0001107983 */ /* 0x0023680000300800 */
[----:B------:R1:W-:Y:S04]  /*bd30*/  STL [R1+0x290], R20 ;  /* 0x0002901401007387 */ /* 0x0003e80000100800 */
[----:B------:R1:W-:Y:S04]  /*bd40*/  STL [R1+0x294], R14 ;  /* 0x0002940e01007387 */ /* 0x0003e80000100800 */
[----:B------:R1:W-:Y:S01]  /*bd50*/  STL [R1+0x298], R12 ;  /* 0x0002980c01007387 */ /* 0x0003e20000100800 */
[----:B------:R-:W-:-:S03]  /*bd60*/  FADD R3, R30, R3 ;  /* 0x000000031e037221 */ /* 0x000fc60000000000 */
[----:B------:R1:W-:Y:S04]  /*bd70*/  STL [R1+0x29c], R10 ;  /* 0x00029c0a01007387 */ /* 0x0003e80000100800 */
[----:B------:R1:W-:Y:S01]  /*bd80*/  STL [R1+0x2a0], R9 ;  /* 0x0002a00901007387 */ /* 0x0003e20000100800 */
[----:B------:R-:W-:-:S03]  /*bd90*/  FADD R2, R31, R2 ;  /* 0x000000021f027221 */ /* 0x000fc60000000000 */
[----:B------:R1:W-:Y:S04]  /*bda0*/  STL [R1+0x2a4], R8 ;  /* 0x0002a40801007387 */ /* 0x0003e80000100800 */
[----:B------:R1:W-:Y:S01]  /*bdb0*/  STL [R1+0x2a8], R7 ;  /* 0x0002a80701007387 */ /* 0x0003e20000100800 */
[----:B------:R-:W-:-:S03]  /*bdc0*/  FADD R0, R32, R0 ;  /* 0x0000000020007221 */ /* 0x000fc60000000000 */
[----:B------:R1:W-:Y:S04]  /*bdd0*/  STL [R1+0x2ac], R6 ;  /* 0x0002ac0601007387 */ /* 0x0003e80000100800 */
[----:B------:R1:W-:Y:S04]  /*bde0*/  STL [R1+0x2b0], R5 ;  /* 0x0002b00501007387 */ /* 0x0003e80000100800 */
[----:B------:R1:W-:Y:S04]  /*bdf0*/  STL [R1+0x2b4], R4 ;  /* 0x0002b40401007387 */ /* 0x0003e80000100800 */
        /* <DEDUP_REMOVED lines=20> */
[----:B----4-:R-:W-:-:S01]  /*bf40*/  FADD R21, R33, R21 ;  /* 0x0000001521157221 */ /* 0x010fc20000000000 */
[----:B---3--:R-:W-:-:S04]  /*bf50*/  FADD R20, R34, R20 ;  /* 0x0000001422147221 */ /* 0x008fc80000000000 */
[----:B------:R1:W-:Y:S01]  /*bf60*/  STL [R1+0x2c4], R21 ;  /* 0x0002c41501007387 */ /* 0x0003e20000100800 */
[----:B--2---:R-:W-:-:S03]  /*bf70*/  FADD R15, R35, R15 ;  /* 0x0000000f230f7221 */ /* 0x004fc60000000000 */
[----:B------:R2:W-:Y:S01]  /*bf80*/  STL [R1+0x2c8], R20 ;  /* 0x0002c81401007387 */ /* 0x0005e20000100800 */
[----:B------:R-:W-:-:S03]  /*bf90*/  FADD R14, R36, R14 ;  /* 0x0000000e240e7221 */ /* 0x000fc60000000000 */
        /* <DEDUP_REMOVED lines=24> */
[----:B-1----:R-:W4:Y:S01]  /*c120*/  LDL.LU R21, [R1+0x308] ;  /* 0x0003080001157983 */ /* 0x002f220000300800 */
[----:B------:R-:W-:-:S03]  /*c130*/  FADD R0, R49, R0 ;  /* 0x0000000031007221 */ /* 0x000fc60000000000 */
[----:B------:R1:W-:Y:S04]  /*c140*/  STL [R1+0x2fc], R3 ;  /* 0x0002fc0301007387 */ /* 0x0003e80000100800 */
[----:B--2---:R-:W2:Y:S04]  /*c150*/  LDL.LU R20, [R1+0x30c] ;  /* 0x00030c0001147983 */ /* 0x004ea80000300800 */
[----:B------:R1:W-:Y:S04]  /*c160*/  STL [R1+0x300], R2 ;  /* 0x0003000201007387 */ /* 0x0003e80000100800 */
[----:B---3--:R-:W3:Y:S04]  /*c170*/  LDL.LU R15, [R1+0x310] ;  /* 0x00031000010f7983 */ /* 0x008ee80000300800 */
[----:B------:R1:W-:Y:S04]  /*c180*/  STL [R1+0x304], R0 ;  /* 0x0003040001007387 */ /* 0x0003e80000100800 */
[----:B----4-:R-:W4:Y:S04]  /*c190*/  LDL.LU R14, [R1+0x314] ;  /* 0x00031400010e7983 */ /* 0x010f280000300800 */
[----:B------:R-:W4:Y:S04]  /*c1a0*/  LDL.LU R13, [R1+0x318] ;  /* 0x00031800010d7983 */ /* 0x000f280000300800 */
        /* <DEDUP_REMOVED lines=9> */
[----:B-1----:R-:W4:Y:S04]  /*c240*/  LDL.LU R3, [R1+0x340] ;  /* 0x0003400001037983 */ /* 0x002f280000300800 */
[----:B------:R-:W4:Y:S04]  /*c250*/  LDL.LU R2, [R1+0x344] ;  /* 0x0003440001027983 */ /* 0x000f280000300800 */
[----:B------:R-:W4:Y:S01]  /*c260*/  LDL.LU R0, [R1+0x348] ;  /* 0x0003480001007983 */ /* 0x000f220000300800 */
[----:B------:R-:W-:-:S01]  /*c270*/  FADD R21, R50, R21 ;  /* 0x0000001532157221 */ /* 0x000fc20000000000 */
[----:B--2---:R-:W-:-:S04]  /*c280*/  FADD R20, R51, R20 ;  /* 0x0000001433147221 */ /* 0x004fc80000000000 */
[----:B------:R1:W-:Y:S01]  /*c290*/  STL [R1+0x308], R21 ;  /* 0x0003081501007387 */ /* 0x0003e20000100800 */
[----:B---3--:R-:W-:-:S03]  /*c2a0*/  FADD R15, R52, R15 ;  /* 0x0000000f340f7221 */ /* 0x008fc60000000000 */
[----:B------:R2:W-:Y:S01]  /*c2b0*/  STL [R1+0x30c], R20 ;  /* 0x00030c1401007387 */ /* 0x0005e20000100800 */
[----:B----4-:R-:W-:-:S03]  /*c2c0*/  FADD R14, R53, R14 ;  /* 0x0000000e350e7221 */ /* 0x010fc60000000000 */
        /* <DEDUP_REMOVED lines=200> */
[----:B------:R-:W-:Y:S01]  /*cf50*/  STL [R1+0x418], R21 ;  /* 0x0004181501007387 */ /* 0x000fe20000100800 */
[----:B---3--:R-:W-:-:S03]  /*cf60*/  FADD R15, R120, R15 ;  /* 0x0000000f780f7221 */ /* 0x008fc60000000000 */
[----:B------:R-:W-:Y:S01]  /*cf70*/  STL [R1+0x41c], R20 ;  /* 0x00041c1401007387 */ /* 0x000fe20000100800 */
[----:B----4-:R-:W-:-:S03]  /*cf80*/  FADD R14, R121, R14 ;  /* 0x0000000e790e7221 */ /* 0x010fc60000000000 */
[----:B------:R-:W-:Y:S01]  /*cf90*/  STL [R1+0x420], R15 ;  /* 0x0004200f01007387 */ /* 0x000fe20000100800 */
[----:B------:R-:W-:-:S03]  /*cfa0*/  FADD R13, R122, R13 ;  /* 0x0000000d7a0d7221 */ /* 0x000fc60000000000 */
        /* <DEDUP_REMOVED lines=22> */
[----:B------:R1:W-:Y:S01]  /*d110*/  STL [R1+0x450], R3 ;  /* 0x0004500301007387 */ /* 0x0003e20000100800 */
[----:B------:R-:W-:-:S03]  /*d120*/  FADD R0, R134, R0 ;  /* 0x0000000086007221 */ /* 0x000fc60000000000 */
[----:B-1----:R-:W2:Y:S04]  /*d130*/  LDL.LU R3, [R1+0x45c] ;  /* 0x00045c0001037983 */ /* 0x002ea80000300800 */
[----:B------:R1:W-:Y:S04]  /*d140*/  STL [R1+0x454], R2 ;  /* 0x0004540201007387 */ /* 0x0003e80000100800 */
[----:B-1----:R-:W3:Y:S04]  /*d150*/  LDL.LU R2, [R1+0x460] ;  /* 0x0004600001027983 */ /* 0x002ee80000300800 */
[----:B------:R-:W4:Y:S04]  /*d160*/  LDL.LU R21, [R1+0x464] ;  /* 0x0004640001157983 */ /* 0x000f280000300800 */
[----:B------:R1:W-:Y:S04]  /*d170*/  STL [R1+0x458], R0 ;  /* 0x0004580001007387 */ /* 0x0003e80000100800 */
        /* <DEDUP_REMOVED lines=13> */
[----:B-1----:R-:W4:Y:S01]  /*d250*/  LDL.LU R0, [R1+0x49c] ;  /* 0x00049c0001007983 */ /* 0x002f220000300800 */
[----:B------:R-:W-:Y:S01]  /*d260*/  UMOV UR8, URZ ;  /* 0x0000003f00087c82 */ /* 0x000fe20008000000 */
[----:B--2---:R-:W-:-:S05]  /*d270*/  FADD R3, R135, R3 ;  /* 0x0000000387037221 */ /* 0x004fca0000000000 */
[----:B------:R1:W-:Y:S01]  /*d280*/  STL [R1+0x45c], R3 ;  /* 0x00045c0301007387 */ /* 0x0003e20000100800 */
[----:B---3--:R-:W-:-:S03]  /*d290*/  FADD R2, R136, R2 ;  /* 0x0000000288027221 */ /* 0x008fc60000000000 */
[----:B-1----:R1:W5:Y:S01]  /*d2a0*/  LDL.LU R3, [R1+0x4b8] ;  /* 0x0004b80001037983 */ /* 0x0023620000300800 */
[----:B----4-:R-:W-:-:S03]  /*d2b0*/  FADD R21, R137, R21 ;  /* 0x0000001589157221 */ /* 0x010fc60000000000 */
[----:B------:R2:W-:Y:S01]  /*d2c0*/  STL [R1+0x460], R2 ;  /* 0x0004600201007387 */ /* 0x0005e20000100800 */
[----:B------:R-:W-:-:S03]  /*d2d0*/  FADD R20, R138, R20 ;  /* 0x000000148a147221 */ /* 0x000fc60000000000 */
[----:B--2---:R1:W5:Y:S01]  /*d2e0*/  LDL.LU R2, [R1+0x4b4] ;  /* 0x0004b40001027983 */ /* 0x0043620000300800 */
[----:B------:R-:W-:-:S01]  /*d2f0*/  FADD R15, R139, R15 ;  /* 0x0000000f8b0f7221 */ /* 0x000fc20000000000 */
[----:B------:R-:W-:Y:S02]  /*d300*/  FADD R14, R140, R14 ;  /* 0x0000000e8c0e7221 */ /* 0x000fe40000000000 */
        /* <DEDUP_REMOVED lines=22> */
[----:B------:R1:W-:Y:S04]  /*d470*/  STL [R1+0x490], R6 ;  /* 0x0004900601007387 */ /* 0x0003e80000100800 */
[----:B------:R1:W-:Y:S04]  /*d480*/  STL [R1+0x494], R5 ;  /* 0x0004940501007387 */ /* 0x0003e80000100800 */
[----:B------:R1:W-:Y:S04]  /*d490*/  STL [R1+0x49c], R0 ;  /* 0x00049c0001007387 */ /* 0x0003e80000100800 */
[----:B------:R1:W-:Y:S02]  /*d4a0*/  STL [R1+0x498], R4 ;  /* 0x0004980401007387 */ /* 0x0003e40000100800 */
.L_x_27:
[----:B------:R-:W-:Y:S05]  /*d4b0*/  @!P1 BRA `(.L_x_28) ;  /* 0x0000000000049947 */ /* 0x000fea0003800000 */
[----:B------:R-:W-:Y:S01]  /*d4c0*/  BPT.TRAP 0x1 ;  /* 0x000000040000795c */ /* 0x000fe20000300000 */
.L_x_28:
[----:B------:R-:W-:Y:S02]  /*d4d0*/  UISETP.GT.U32.AND UP0, UPT, UR45, 0x1, UPT ;  /* 0x000000012d00788c */ /* 0x000fe4000bf04070 */
[----:B------:R-:W-:-:S04]  /*d4e0*/  ULEA UR5, UR13, UR48, 0x3 ;  /* 0x000000300d057291 */ /* 0x000fc8000f8e183f */
[----:B------:R-:W-:Y:S01]  /*d4f0*/  UIADD3 UR5, UR5, 0x30, URZ ;  /* 0x0000003005057890 */ /* 0x000fe2000fffe03f */
[----:B------:R-:W-:-:S03]  /*d500*/  PLOP3.LUT P0, PT, PT, PT, UP0, 0x80, 0x0 ;  /* 0x000000000000781c */ /* 0x000fc60003f0f008 */
[----:B------:R-:W-:-:S09]  /*d510*/  UPRMT UR5, URZ, 0x654, UR5 ;  /* 0x000006543f057896 */ /* 0x000fd20008000005 */
[----:B------:R-:W-:Y:S01]  /*d520*/  SYNCS.ARRIVE.TRANS64.RED.A1T0 RZ, [UR5], RZ ;  /* 0x000000ffffff79a7 */ /* 0x000fe20008100405 */
[----:B------:R-:W-:Y:S05]  /*d530*/  @P0 BRA `(.L_x_29) ;  /* 0x0000000000040947 */ /* 0x000fea0003800000 */
[----:B------:R-:W-:Y:S01]  /*d540*/  BPT.TRAP 0x1 ;  /* 0x000000040000795c */ /* 0x000fe20000300000 */
.L_x_29:
[----:B------:R-:W-:Y:S02]  /*d550*/  UISETP.GT.AND UP2, UPT, UR12, 0x1, UPT ;  /* 0x000000010c00788c */ /* 0x000fe4000bf44270 */
[----:B------:R-:W-:Y:S02]  /*d560*/  UIADD3 UR10, UR10, 0x1, URZ ;  /* 0x000000010a0a7890 */ /* 0x000fe4000fffe03f */
[----:B------:R-:W-:Y:S02]  /*d570*/  UIADD3 UR13, UR13, 0x1, URZ ;  /* 0x000000010d0d7890 */ /* 0x000fe4000fffe03f */
[----:B------:R-:W-:Y:S01]  /*d580*/  PLOP3.LUT P0, PT, PT, PT, UP2, 0x80, 0x0 ;  /* 0x000000000000781c */ /* 0x000fe20003f0f028 */
[----:B------:R-:W-:Y:S02]  /*d590*/  UISETP.NE.AND UP0, UPT, UR10, 0x6, UPT ;  /* 0x000000060a00788c */ /* 0x000fe4000bf05270 */
[----:B------:R-:W-:Y:S02]  /*d5a0*/  UIADD3 UR6, UR12, -0x1, URZ ;  /* 0xffffffff0c067890 */ /* 0x000fe4000fffe03f */
[----:B------:R-:W-:-:S02]  /*d5b0*/  USEL UR5, URZ, 0x1, UP0 ;  /* 0x000000013f057887 */ /* 0x000fc40008000000 */
[----:B------:R-:W-:Y:S02]  /*d5c0*/  UISETP.NE.AND UP1, UPT, UR13, 0x6, UPT ;  /* 0x000000060d00788c */ /* 0x000fe4000bf25270 */
[----:B------:R-:W-:Y:S02]  /*d5d0*/  ULOP3.LUT UR11, UR11, UR5, URZ, 0x3c, !UPT ;  /* 0x000000050b0b7292 */ /* 0x000fe4000f8e3c3f */
[----:B------:R-:W-:Y:S02]  /*d5e0*/  USEL UR10, UR10, URZ, UP0 ;  /* 0x0000003f0a0a7287 */ /* 0x000fe40008000000 */
[----:B------:R-:W-:Y:S01]  /*d5f0*/  USEL UR13, UR13, URZ, UP1 ;  /* 0x0000003f0d0d7287 */ /* 0x000fe20008800000 */
[----:B------:R-:W-:Y:S01]  /*d600*/  UMOV UR5, 0x1 ;  /* 0x0000000100057882 */ /* 0x000fe20000000000 */
[----:B------:R-:W-:Y:S01]  /*d610*/  UMOV UR12, UR6 ;  /* 0x00000006000c7c82 */ /* 0x000fe20008000000 */
[----:B------:R-:W-:Y:S09]  /*d620*/  @P0 BRA `(.L_x_30) ;  /* 0xffffffa000300947 */ /* 0x000ff2000383ffff */
.L_x_22:
[----:B------:R-:W-:-:S04]  /*d630*/  UISETP.NE.AND UP0, UPT, UR8, URZ, UPT ;  /* 0x0000003f0800728c */ /* 0x000fc8000bf05270 */
[----:B------:R-:W-:-:S06]  /*d640*/  USEL UR4, URZ, 0x1, !UP0 ;  /* 0x000000013f047887 */ /* 0x000fcc000c000000 */
[----:B------:R-:W-:-:S13]  /*d650*/  ISETP.NE.AND P0, PT, RZ, UR4, PT ;  /* 0x00000004ff007c0c */ /* 0x000fda000bf05270 */
[----:B------:R-:W-:Y:S05]  /*d660*/  @!P0 BRA `(.L_x_31) ;  /* 0x0000003800788947 */ /* 0x000fea0003800000 */
[----:B------:R3:W-:Y:S04]  /*d670*/  STL [R1+0x64c], R55 ;  /* 0x00064c3701007387 */ /* 0x0007e80000100800 */
[----:B---3--:R-:W3:Y:S04]  /*d680*/  LDL.LU R55, [R1] ;  /* 0x0000000001377983 */ /* 0x008ee80000300800 */
[----:B------:R4:W-:Y:S04]  /*d690*/  STL [R1+0x648], R56 ;  /* 0x0006483801007387 */ /* 0x0009e80000100800 */
[----:B----4-:R-:W4:Y:S04]  /*d6a0*/  LDL.LU R56, [R1+0x4] ;  /* 0x0000040001387983 */ /* 0x010f280000300800 */
[----:B------:R1:W-:Y:S04]  /*d6b0*/  STL [R1+0x644], R57 ;  /* 0x0006443901007387 */ /* 0x0003e80000100800 */
[----:B-1----:R-:W2:Y:S04]  /*d6c0*/  LDL.LU R57, [R1+0x8] ;  /* 0x0000080001397983 */ /* 0x002ea80000300800 */
        /* <DEDUP_REMOVED lines=203> */
[----:B-----5:R1:W-:Y:S04]  /*e380*/  STL [R1+0x4c8], R19 ;  /* 0x0004c81301007387 */ /* 0x0203e80000100800 */
[----:B-1----:R-:W2:Y:S04]  /*e390*/  LDL.LU R19, [R1+0x124] ;  /* 0x0001240001137983 */ /* 0x002ea80000300800 */
[----:B------:R1:W-:Y:S01]  /*e3a0*/  STL [R1+0x4c4], R18 ;  /* 0x0004c41201007387 */ /* 0x0003e20000100800 */
[----:B---3--:R-:W-:-:S03]  /*e3b0*/  FADD R22, R55, R22 ;  /* 0x0000001637167221 */ /* 0x008fc60000000000 */
[----:B-1----:R-:W3:Y:S04]  /*e3c0*/  LDL.LU R18, [R1+0x120] ;  /* 0x0001200001127983 */ /* 0x002ee80000300800 */
[----:B------:R1:W-:Y:S01]  /*e3d0*/  STL [R1+0x4c0], R17 ;  /* 0x0004c01101007387 */ /* 0x0003e20000100800 */
[----:B----4-:R-:W-:Y:S01]  /*e3e0*/  FADD R23, R56, R23 ;  /* 0x0000001738177221 */ /* 0x010fe20000000000 */
[----:B--2---:R-:W-:Y:S02]  /*e3f0*/  FADD R152, R57, R152 ;  /* 0x0000009839987221 */ /* 0x004fe40000000000 */
[----:B-1----:R-:W2:Y:S04]  /*e400*/  LDL.LU R17, [R1+0x11c] ;  /* 0x00011c0001117983 */ /* 0x002ea80000300800 */
[----:B------:R1:W-:Y:S01]  /*e410*/  STL [R1+0x4bc], R16 ;  /* 0x0004bc1001007387 */ /* 0x0003e20000100800 */
[----:B------:R-:W-:Y:S01]  /*e420*/  FADD R153, R58, R153 ;  /* 0x000000993a997221 */ /* 0x000fe20000000000 */
[----:B------:R-:W-:-:S02]  /*e430*/  FADD R154, R59, R154 ;  /* 0x0000009a3b9a7221 */ /* 0x000fc40000000000 */
[----:B-1----:R-:W4:Y:S04]  /*e440*/  LDL.LU R16, [R1+0x118] ;  /* 0x0001180001107983 */ /* 0x002f280000300800 */
[----:B------:R1:W-:Y:S01]  /*e450*/  STL [R1+0x4b8], R3 ;  /* 0x0004b80301007387 */ /* 0x0003e20000100800 */
[----:B------:R-:W-:Y:S01]  /*e460*/  FADD R155, R60, R155 ;  /* 0x0000009b3c9b7221 */ /* 0x000fe20000000000 */
[----:B------:R-:W-:Y:S02]  /*e470*/  FADD R156, R61, R156 ;  /* 0x0000009c3d9c7221 */ /* 0x000fe40000000000 */
[----:B-1----:R-:W3:Y:S04]  /*e480*/  LDL.LU R3, [R1+0x114] ;  /* 0x0001140001037983 */ /* 0x002ee80000300800 */
[----:B------:R1:W-:Y:S01]  /*e490*/  STL [R1+0x4b4], R2 ;  /* 0x0004b40201007387 */ /* 0x0003e20000100800 */
[----:B------:R-:W-:Y:S01]  /*e4a0*/  FADD R157, R62, R157 ;  /* 0x0000009d3e9d7221 */ /* 0x000fe20000000000 */
[----:B------:R-:W-:-:S02]  /*e4b0*/  FADD R158, R63, R158 ;  /* 0x0000009e3f9e7221 */ /* 0x000fc40000000000 */
[----:B-1----:R-:W2:Y:S04]  /*e4c0*/  LDL.LU R2, [R1+0x110] ;  /* 0x0001100001027983 */ /* 0x002ea80000300800 */
[----:B------:R-:W4:Y:S04]  /*e4d0*/  LDL.LU R55, [R1+0x64c] ;  /* 0x00064c0001377983 */ /* 0x000f280000300800 */
[----:B------:R-:W4:Y:S04]  /*e4e0*/  LDL.LU R56, [R1+0x648] ;  /* 0x0006480001387983 */ /* 0x000f280000300800 */
[----:B------:R-:W4:Y:S04]  /*e4f0*/  LDL.LU R57, [R1+0x644] ;  /* 0x0006440001397983 */ /* 0x000f280000300800 */
[----:B------:R-:W4:Y:S04]  /*e500*/  LDL.LU R58, [R1+0x640] ;  /* 0x00064000013a7983 */ /* 0x000f280000300800 */
        /* <DEDUP_REMOVED lines=115> */
[----:B------:R-:W-:Y:S01]  /*ec40*/  FADD R215, R120, R215 ;  /* 0x000000d778d77221 */ /* 0x000fe20000000000 */
[----:B------:R-:W-:Y:S02]  /*ec50*/  FADD R134, R135, R134 ;  /* 0x0000008687867221 */ /* 0x000fe40000000000 */
[----:B------:R-:W4:Y:S01]  /*ec60*/  LDL.LU R117, [R1+0x554] ;  /* 0x0005540001757983 */ /* 0x000f220000300800 */
[----:B------:R-:W-:Y:S01]  /*ec70*/  FADD R216, R121, R216 ;  /* 0x000000d879d87221 */ /* 0x000fe20000000000 */
[----:B------:R-:W-:Y:S02]  /*ec80*/  FADD R132, R133, R132 ;  /* 0x0000008485847221 */ /* 0x000fe40000000000 */
[----:B------:R-:W4:Y:S01]  /*ec90*/  LDL.LU R118, [R1+0x550] ;  /* 0x0005500001767983 */ /* 0x000f220000300800 */
[----:B------:R-:W-:Y:S01]  /*eca0*/  FADD R217, R122, R217 ;  /* 0x000000d97ad97221 */ /* 0x000fe20000000000 */
[----:B------:R-:W-:-:S02]  /*ecb0*/  FADD R130, R131, R130 ;  /* 0x0000008283827221 */ /* 0x000fc40000000000 */
        /* <DEDUP_REMOVED lines=8> */
[----:B------:R-:W-:Y:S01]  /*ed40*/  FADD R15, R20, R15 ;  /* 0x0000000f140f7221 */ /* 0x000fe20000000000 */
[----:B------:R-:W-:Y:S01]  /*ed50*/  FADD R13, R14, R13 ;  /* 0x0000000d0e0d7221 */ /* 0x000fe20000000000 */
[----:B------:R-:W-:Y:S01]  /*ed60*/  STL [R1+0x200], R136 ;  /* 0x0002008801007387 */ /* 0x000fe20000100800 */
        /* <DEDUP_REMOVED lines=23> */
[----:B------:R1:W-:Y:S01]  /*eee0*/  STL [R1+0x218], R124 ;  /* 0x0002187c01007387 */ /* 0x0003e20000100800 */
[----:B------:R-:W-:Y:S01]  /*eef0*/  FADD R224, R151, R224 ;  /* 0x000000e097e07221 */ /* 0x000fe20000000000 */
[----:B--2---:R-:W-:Y:S01]  /*ef00*/  FADD R218, R2, R218 ;  /* 0x000000da02da7221 */ /* 0x004fe20000000000 */
[----:B---3--:R-:W-:Y:S01]  /*ef10*/  FADD R219, R3, R219 ;  /* 0x000000db03db7221 */ /* 0x008fe20000000000 */
[----:B------:R-:W-:Y:S01]  /*ef20*/  STL [R1+0x21c], R21 ;  /* 0x00021c1501007387 */ /* 0x000fe20000100800 */
[----:B----4-:R-:W-:Y:S01]  /*ef30*/  FADD R220, R16, R220 ;  /* 0x000000dc10dc7221 */ /* 0x010fe20000000000 */
[----:B------:R-:W-:Y:S01]  /*ef40*/  FADD R221, R17, R221 ;  /* 0x000000dd11dd7221 */ /* 0x000fe20000000000 */
[----:B------:R-:W-:Y:S01]  /*ef50*/  FADD R222, R18, R222 ;  /* 0x000000de12de7221 */ /* 0x000fe20000000000 */
[----:B------:R-:W-:Y:S01]  /*ef60*/  STL [R1+0x220], R15 ;  /* 0x0002200f01007387 */ /* 0x000fe20000100800 */
[----:B------:R-:W-:-:S03]  /*ef70*/  FADD R223, R19, R223 ;  /* 0x000000df13df7221 */ /* 0x000fc60000000000 */
[----:B------:R-:W-:Y:S04]  /*ef80*/  STL [R1+0x224], R13 ;  /* 0x0002240d01007387 */ /* 0x000fe80000100800 */
[----:B------:R-:W-:Y:S04]  /*ef90*/  STL [R1+0x228], R11 ;  /* 0x0002280b01007387 */ /* 0x000fe80000100800 */
[----:B------:R-:W-:Y:S04]  /*efa0*/  STL [R1+0x22c], R9 ;  /* 0x00022c0901007387 */ /* 0x000fe80000100800 */
[----:B------:R-:W2:Y:S04]  /*efb0*/  LDL.LU R123, [R1+0x19c] ;  /* 0x00019c00017b7983 */ /* 0x000ea80000300800 */
[----:B------:R-:W-:Y:S04]  /*efc0*/  STL [R1+0x230], R7 ;  /* 0x0002300701007387 */ /* 0x000fe80000100800 */
[----:B------:R-:W2:Y:S04]  /*efd0*/  LDL.LU R6, [R1+0x23c] ;  /* 0x00023c0001067983 */ /* 0x000ea80000300800 */
[----:B------:R3:W-:Y:S04]  /*efe0*/  STL [R1+0x234], R5 ;  /* 0x0002340501007387 */ /* 0x0007e80000100800 */
[----:B-1----:R-:W4:Y:S04]  /*eff0*/  LDL.LU R124, [R1+0x1a0] ;  /* 0x0001a000017c7983 */ /* 0x002f280000300800 */
[----:B------:R1:W-:Y:S04]  /*f000*/  STL [R1+0x238], R0 ;  /* 0x0002380001007387 */ /* 0x0003e80000100800 */
[----:B---3--:R-:W4:Y:S04]  /*f010*/  LDL.LU R5, [R1+0x240] ;  /* 0x0002400001057983 */ /* 0x008f280000300800 */
[----:B------:R-:W3:Y:S04]  /*f020*/  LDL.LU R125, [R1+0x1a4] ;  /* 0x0001a400017d7983 */ /* 0x000ee80000300800 */
[----:B------:R-:W3:Y:S04]  /*f030*/  LDL.LU R4, [R1+0x244] ;  /* 0x0002440001047983 */ /* 0x000ee80000300800 */
[----:B------:R-:W3:Y:S04]  /*f040*/  LDL.LU R126, [R1+0x1a8] ;  /* 0x0001a800017e7983 */ /* 0x000ee80000300800 */
[----:B-1----:R-:W3:Y:S04]  /*f050*/  LDL.LU R0, [R1+0x248] ;  /* 0x0002480001007983 */ /* 0x002ee80000300800 */
[----:B------:R-:W3:Y:S04]  /*f060*/  LDL.LU R127, [R1+0x1ac] ;  /* 0x0001ac00017f7983 */ /* 0x000ee80000300800 */
        /* <DEDUP_REMOVED lines=40> */
[----:B------:R-:W3:Y:S01]  /*f2f0*/  LDL.LU R7, [R1+0x29c] ;  /* 0x00029c0001077983 */ /* 0x000ee20000300800 */
[----:B--2---:R-:W-:-:S03]  /*f300*/  FADD R6, R123, R6 ;  /* 0x000000067b067221 */ /* 0x004fc60000000000 */
[----:B------:R-:W2:Y:S04]  /*f310*/  LDL.LU R123, [R1+0x53c] ;  /* 0x00053c00017b7983 */ /* 0x000ea80000300800 */
[----:B------:R1:W-:Y:S04]  /*f320*/  STL [R1+0x23c], R6 ;  /* 0x00023c0601007387 */ /* 0x0003e80000100800 */
[----:B-1----:R-:W2:Y:S01]  /*f330*/  LDL.LU R6, [R1+0x2a0] ;  /* 0x0002a00001067983 */ /* 0x002ea20000300800 */
[----:B----4-:R-:W-:-:S03]  /*f340*/  FADD R5, R124, R5 ;  /* 0x000000057c057221 */ /* 0x010fc60000000000 */
[----:B------:R-:W4:Y:S01]  /*f350*/  LDL.LU R124, [R1+0x538] ;  /* 0x00053800017c7983 */ /* 0x000f220000300800 */
[----:B---3--:R-:W-:-:S03]  /*f360*/  FADD R4, R125, R4 ;  /* 0x000000047d047221 */ /* 0x008fc60000000000 */
[----:B------:R1:W-:Y:S01]  /*f370*/  STL [R1+0x240], R5 ;  /* 0x0002400501007387 */ /* 0x0003e20000100800 */
[----:B------:R-:W-:-:S03]  /*f380*/  FADD R0, R126, R0 ;  /* 0x000000007e007221 */ /* 0x000fc60000000000 */
[----:B-1----:R-:W3:Y:S04]  /*f390*/  LDL.LU R5, [R1+0x2a4] ;  /* 0x0002a40001057983 */ /* 0x002ee80000300800 */
[----:B------:R-:W4:Y:S01]  /*f3a0*/  LDL.LU R125, [R1+0x534] ;  /* 0x00053400017d7983 */ /* 0x000f220000300800 */
[----:B------:R-:W-:-:S03]  /*f3b0*/  FADD R128, R127, R128 ;  /* 0x000000807f807221 */ /* 0x000fc60000000000 */
[----:B------:R1:W-:Y:S01]  /*f3c0*/  STL [R1+0x244], R4 ;  /* 0x0002440401007387 */ /* 0x0003e20000100800 */
[----:B------:R-:W-:-:S03]  /*f3d0*/  FADD R130, R129, R130 ;  /* 0x0000008281827221 */ /* 0x000fc60000000000 */
[----:B-1----:R-:W4:Y:S04]  /*f3e0*/  LDL.LU R4, [R1+0x2a8] ;  /* 0x0002a80001047983 */ /* 0x002f280000300800 */
[----:B------:R-:W4:Y:S04]  /*f3f0*/  LDL.LU R126, [R1+0x530] ;  /* 0x00053000017e7983 */ /* 0x000f280000300800 */
[----:B------:R1:W-:Y:S01]  /*f400*/  STL [R1+0x248], R0 ;  /* 0x0002480001007387 */ /* 0x0003e20000100800 */
[----:B------:R-:W-:Y:S01]  /*f410*/  FADD R132, R131, R132 ;  /* 0x0000008483847221 */ /* 0x000fe20000000000 */
[----:B------:R-:W-:-:S02]  /*f420*/  FADD R134, R133, R134 ;  /* 0x0000008685867221 */ /* 0x000fc40000000000 */
[----:B-1----:R-:W4:Y:S04]  /*f430*/  LDL.LU R0, [R1+0x2ac] ;  /* 0x0002ac0001007983 */ /* 0x002f280000300800 */
[----:B------:R-:W4:Y:S04]  /*f440*/  LDL.LU R127, [R1+0x52c] ;  /* 0x00052c00017f7983 */ /* 0x000f280000300800 */
[----:B------:R1:W-:Y:S01]  /*f450*/  STL [R1+0x24c], R128 ;  /* 0x00024c8001007387 */ /* 0x0003e20000100800 */
[----:B------:R-:W-:-:S03]  /*f460*/  FADD R136, R135, R136 ;  /* 0x0000008887887221 */ /* 0x000fc60000000000 */
        /* <DEDUP_REMOVED lines=49> */
[----:B------:R-:W-:Y:S04]  /*f780*/  STL [R1+0x27c], R2 ;  /* 0x00027c0201007387 */ /* 0x000fe80000100800 */
[----:B------:R-:W-:Y:S04]  /*f790*/  STL [R1+0x280], R16 ;  /* 0x0002801001007387 */ /* 0x000fe80000100800 */
[----:B------:R1:W-:Y:S04]  /*f7a0*/  STL [R1+0x284], R18 ;  /* 0x0002841201007387 */ /* 0x0003e80000100800 */
[----:B------:R4:W-:Y:S01]  /*f7b0*/  STL [R1+0x288], R21 ;  /* 0x0002881501007387 */ /* 0x0009e20000100800 */
[----:B------:R-:W-:-:S03]  /*f7c0*/  FADD R9, R10, R9 ;  /* 0x000000090a097221 */ /* 0x000fc60000000000 */
[----:B------:R-:W4:Y:S04]  /*f7d0*/  LDL.LU R19, [R1+0x2b0] ;  /* 0x0002b00001137983 */ /* 0x000f280000300800 */
[----:B------:R4:W-:Y:S04]  /*f7e0*/  STL [R1+0x28c], R15 ;  /* 0x00028c0f01007387 */ /* 0x0009e80000100800 */
[----:B------:R4:W-:Y:S01]  /*f7f0*/  STL [R1+0x290], R13 ;  /* 0x0002900d01007387 */ /* 0x0009e20000100800 */
[----:B------:R-:W-:-:S03]  /*f800*/  FADD R7, R8, R7 ;  /* 0x0000000708077221 */ /* 0x000fc60000000000 */
[----:B-1----:R-:W4:Y:S04]  /*f810*/  LDL.LU R18, [R1+0x2b4] ;  /* 0x0002b40001127983 */ /* 0x002f280000300800 */
[----:B------:R1:W-:Y:S01]  /*f820*/  STL [R1+0x294], R11 ;  /* 0x0002940b01007387 */ /* 0x0003e20000100800 */
[----:B--2---:R-:W-:-:S03]  /*f830*/  FADD R6, R24, R6 ;  /* 0x0000000618067221 */ /* 0x004fc60000000000 */
[----:B------:R-:W2:Y:S04]  /*f840*/  LDL.LU R17, [R1+0x2b8] ;  /* 0x0002b80001117983 */ /* 0x000ea80000300800 */
[----:B------:R1:W-:Y:S04]  /*f850*/  STL [R1+0x298], R9 ;  /* 0x0002980901007387 */ /* 0x0003e80000100800 */
[----:B------:R-:W2:Y:S01]  /*f860*/  LDL.LU R16, [R1+0x2bc] ;  /* 0x0002bc0001107983 */ /* 0x000ea20000300800 */
[----:B---3--:R-:W-:-:S03]  /*f870*/  FADD R5, R25, R5 ;  /* 0x0000000519057221 */ /* 0x008fc60000000000 */
[----:B------:R3:W-:Y:S04]  /*f880*/  STL [R1+0x29c], R7 ;  /* 0x00029c0701007387 */ /* 0x0007e80000100800 */
[----:B------:R-:W2:Y:S04]  /*f890*/  LDL.LU R3, [R1+0x2c0] ;  /* 0x0002c00001037983 */ /* 0x000ea80000300800 */
[----:B------:R3:W-:Y:S01]  /*f8a0*/  STL [R1+0x2a0], R6 ;  /* 0x0002a00601007387 */ /* 0x0007e20000100800 */
[----:B----4-:R-:W-:-:S03]  /*f8b0*/  FADD R4, R26, R4 ;  /* 0x000000041a047221 */ /* 0x010fc60000000000 */
[----:B------:R-:W4:Y:S04]  /*f8c0*/  LDL.LU R2, [R1+0x2c4] ;  /* 0x0002c40001027983 */ /* 0x000f280000300800 */
[----:B------:R3:W-:Y:S01]  /*f8d0*/  STL [R1+0x2a4], R5 ;  /* 0x0002a40501007387 */ /* 0x0007e20000100800 */
[----:B------:R-:W-:-:S03]  /*f8e0*/  FADD R0, R27, R0 ;  /* 0x000000001b007221 */ /* 0x000fc60000000000 */
[----:B------:R-:W4:Y:S04]  /*f8f0*/  LDL.LU R27, [R1+0x2e0] ;  /* 0x0002e000011b7983 */ /* 0x000f280000300800 */
[----:B------:R3:W-:Y:S04]  /*f900*/  STL [R1+0x2a8], R4 ;  /* 0x0002a80401007387 */ /* 0x0007e80000100800 */
[----:B------:R-:W4:Y:S04]  /*f910*/  LDL.LU R26, [R1+0x2e4] ;  /* 0x0002e400011a7983 */ /* 0x000f280000300800 */
        /* <DEDUP_REMOVED lines=11> */
[----:B------:R-:W4:Y:S04]  /*f9d0*/  LDL.LU R9, [R1+0x310] ;  /* 0x0003100001097983 */ /* 0x000f280000300800 */
[----:B------:R-:W4:Y:S04]  /*f9e0*/  LDL.LU R8, [R1+0x314] ;  /* 0x0003140001087983 */ /* 0x000f280000300800 */
[----:B---3--:R-:W3:Y:S04]  /*f9f0*/  LDL.LU R7, [R1+0x318] ;  /* 0x0003180001077983 */ /* 0x008ee80000300800 */
[----:B------:R-:W3:Y:S04]  /*fa00*/  LDL.LU R6, [R1+0x31c] ;  /* 0x00031c0001067983 */ /* 0x000ee80000300800 */
[----:B------:R-:W3:Y:S04]  /*fa10*/  LDL.LU R5, [R1+0x320] ;  /* 0x0003200001057983 */ /* 0x000ee80000300800 */
[----:B------:R-:W3:Y:S04]  /*fa20*/  LDL.LU R4, [R1+0x324] ;  /* 0x0003240001047983 */ /* 0x000ee80000300800 */
[----:B------:R-:W3:Y:S01]  /*fa30*/  LDL.LU R0, [R1+0x328] ;  /* 0x0003280001007983 */ /* 0x000ee20000300800 */
[----:B------:R-:W-:-:S05]  /*fa40*/  FADD R19, R28, R19 ;  /* 0x000000131c137221 */ /* 0x000fca0000000000 */
[----:B------:R1:W-:Y:S01]  /*fa50*/  STL [R1+0x2b0], R19 ;  /* 0x0002b01301007387 */ /* 0x0003e20000100800 */
[----:B------:R-:W-:-:S03]  /*fa60*/  FADD R18, R29, R18 ;  /* 0x000000121d127221 */ /* 0x000fc60000000000 */
[----:B-1----:R1:W5:Y:S04]  /*fa70*/  LDL.LU R19, [R1+0x4c8] ;  /* 0x0004c80001137983 */ /* 0x0023680000300800 */
[----:B------:R-:W3:Y:S01]  /*fa80*/  LDL.LU R28, [R1+0x2dc] ;  /* 0x0002dc00011c7983 */ /* 0x000ee20000300800 */
[----:B--2---:R-:W-:-:S03]  /*fa90*/  FADD R17, R30, R17 ;  /* 0x000000111e117221 */ /* 0x004fc60000000000 */
[----:B------:R2:W-:Y:S01]  /*faa0*/  STL [R1+0x2b4], R18 ;  /* 0x0002b41201007387 */ /* 0x0005e20000100800 */
[----:B------:R-:W-:-:S03]  /*fab0*/  FADD R16, R31, R16 ;  /* 0x000000101f107221 */ /* 0x000fc60000000000 */
[----:B--2---:R1:W5:Y:S04]  /*fac0*/  LDL.LU R18, [R1+0x4c4] ;  /* 0x0004c40001127983 */ /* 0x0043680000300800 */
[----:B------:R-:W2:Y:S01]  /*fad0*/  LDL.LU R29, [R1+0x2d8] ;  /* 0x0002d800011d7983 */ /* 0x000ea20000300800 */
[----:B------:R-:W-:-:S03]  /*fae0*/  FADD R3, R32, R3 ;  /* 0x0000000320037221 */ /* 0x000fc60000000000 */
[----:B------:R1:W-:Y:S01]  /*faf0*/  STL [R1+0x2b8], R17 ;  /* 0x0002b81101007387 */ /* 0x0003e20000100800 */
[----:B----4-:R-:W-:-:S03]  /*fb00*/  FADD R2, R33, R2 ;  /* 0x0000000221027221 */ /* 0x010fc60000000000 */
[----:B-1----:R4:W5:Y:S04]  /*fb10*/  LDL.LU R17, [R1+0x4c0] ;  /* 0x0004c00001117983 */ /* 0x0029680000300800 */
[----:B------:R-:W4:Y:S04]  /*fb20*/  LDL.LU R30, [R1+0x2d4] ;  /* 0x0002d400011e7983 */ /* 0x000f280000300800 */
[----:B------:R1:W-:Y:S04]  /*fb30*/  STL [R1+0x2bc], R16 ;  /* 0x0002bc1001007387 */ /* 0x0003e80000100800 */
[----:B-1----:R1:W5:Y:S04]  /*fb40*/  LDL.LU R16, [R1+0x4bc] ;  /* 0x0004bc0001107983 */ /* 0x0023680000300800 */
[----:B------:R-:W4:Y:S04]  /*fb50*/  LDL.LU R31, [R1+0x2d0] ;  /* 0x0002d000011f7983 */ /* 0x000f280000300800 */
[----:B------:R1:W-:Y:S04]  /*fb60*/  STL [R1+0x2c0], R3 ;  /* 0x0002c00301007387 */ /* 0x0003e80000100800 */
[----:B-1----:R1:W5:Y:S04]  /*fb70*/  LDL.LU R3, [R1+0x4b8] ;  /* 0x0004b80001037983 */ /* 0x0023680000300800 */
[----:B------:R-:W4:Y:S04]  /*fb80*/  LDL.LU R32, [R1+0x2cc] ;  /* 0x0002cc0001207983 */ /* 0x000f280000300800 */
[----:B------:R1:W-:Y:S04]  /*fb90*/  STL [R1+0x2c4], R2 ;  /* 0x0002c40201007387 */ /* 0x0003e80000100800 */
[----:B-1----:R1:W5:Y:S04]  /*fba0*/  LDL.LU R2, [R1+0x4b4] ;  /* 0x0004b40001027983 */ /* 0x0023680000300800 */
[----:B------:R-:W4:Y:S01]  /*fbb0*/  LDL.LU R33, [R1+0x2c8] ;  /* 0x0002c80001217983 */ /* 0x000f220000300800 */
[----:B------:R-:W-:Y:S01]  /*fbc0*/  FADD R27, R40, R27 ;  /* 0x0000001b281b7221 */ /* 0x000fe20000000000 */
        /* <DEDUP_REMOVED lines=13> */
[----:B---3--:R-:W-:Y:S01]  /*fca0*/  FADD R7, R54, R7 ;  /* 0x0000000736077221 */ /* 0x008fe20000000000 */
[----:B------:R-:W-:Y:S01]  /*fcb0*/  FADD R6, R55, R6 ;  /* 0x0000000637067221 */ /* 0x000fe20000000000 */
[----:B------:R-:W-:Y:S01]  /*fcc0*/  FADD R5, R56, R5 ;  /* 0x0000000538057221 */ /* 0x000fe20000000000 */
[----:B------:R-:W-:Y:S01]  /*fcd0*/  FADD R4, R57, R4 ;  /* 0x0000000439047221 */ /* 0x000fe20000000000 */
[----:B------:R-:W-:Y:S01]  /*fce0*/  FADD R0, R58, R0 ;  /* 0x000000003a007221 */ /* 0x000fe20000000000 */
[----:B------:R-:W-:Y:S01]  /*fcf0*/  FADD R28, R39, R28 ;  /* 0x0000001c271c7221 */ /* 0x000fe20000000000 */
[----:B--2---:R-:W-:Y:S01]  /*fd00*/  FADD R29, R38, R29 ;  /* 0x0000001d261d7221 */ /* 0x004fe20000000000 */
[----:B----4-:R-:W-:Y:S01]  /*fd10*/  FADD R30, R37, R30 ;  /* 0x0000001e251e7221 */ /* 0x010fe20000000000 */
[----:B------:R-:W-:Y:S01]  /*fd20*/  FADD R31, R36, R31 ;  /* 0x0000001f241f7221 */ /* 0x000fe20000000000 */
[----:B------:R-:W-:Y:S01]  /*fd30*/  FADD R32, R35, R32 ;  /* 0x0000002023207221 */ /* 0x000fe20000000000 */
[----:B------:R-:W-:-:S05]  /*fd40*/  FADD R33, R34, R33 ;  /* 0x0000002122217221 */ /* 0x000fca0000000000 */
[----:B------:R2:W-:Y:S04]  /*fd50*/  STL [R1+0x2c8], R33 ;  /* 0x0002c82101007387 */ /* 0x0005e80000100800 */
        /* <DEDUP_REMOVED lines=21> */
[----:B------:R-:W4:Y:S04]  /*feb0*/  LDL.LU R39, [R1+0x32c] ;  /* 0x00032c0001277983 */ /* 0x000f280000300800 */
[----:B------:R1:W-:Y:S04]  /*fec0*/  STL [R1+0x320], R5 ;  /* 0x0003200501007387 */ /* 0x0003e80000100800 */
[----:B------:R-:W4:Y:S04]  /*fed0*/  LDL.LU R38, [R1+0x330] ;  /* 0x0003300001267983 */ /* 0x000f280000300800 */
[----:B------:R1:W-:Y:S04]  /*fee0*/  STL [R1+0x324], R4 ;  /* 0x0003240401007387 */ /* 0x0003e80000100800 */
[----:B------:R-:W4:Y:S04]  /*fef0*/  LDL.LU R37, [R1+0x334] ;  /* 0x0003340001257983 */ /* 0x000f280000300800 */
[----:B------:R1:W-:Y:S04]  /*ff00*/  STL [R1+0x328], R0 ;  /* 0x0003280001007387 */ /* 0x0003e80000100800 */
[----:B------:R-:W4:Y:S04]  /*ff10*/  LDL.LU R36, [R1+0x338] ;  /* 0x0003380001247983 */ /* 0x000f280000300800 */
[----:B------:R-:W4:Y:S04]  /*ff20*/  LDL.LU R35, [R1+0x33c] ;  /* 0x00033c0001237983 */ /* 0x000f280000300800 */
[----:B------:R-:W4:Y:S04]  /*ff30*/  LDL.LU R34, [R1+0x340] ;  /* 0x0003400001227983 */ /* 0x000f280000300800 */
[----:B--2---:R-:W2:Y:S04]  /*ff40*/  LDL.LU R33, [R1+0x344] ;  /* 0x0003440001217983 */ /* 0x004ea80000300800 */
[----:B---3--:R-:W3:Y:S04]  /*ff50*/  LDL.LU R32, [R1+0x348] ;  /* 0x0003480001207983 */ /* 0x008ee80000300800 */
[----:B----4-:R-:W4:Y:S04]  /*ff60*/  LDL.LU R31, [R1+0x34c] ;  /* 0x00034c00011f7983 */ /* 0x010f280000300800 */
[----:B-1----:R-:W4:Y:S04]  /*ff70*/  LDL.LU R30, [R1+0x350] ;  /* 0x00035000011e7983 */ /* 0x002f280000300800 */
        /* <DEDUP_REMOVED lines=20> */
[----:B------:R-:W4:Y:S01]  /*100c0*/  LDL.LU R0, [R1+0x3a4] ;  /* 0x0003a40001007983 */ /* 0x000f220000300800 */
[----:B------:R-:W-:-:S05]  /*100d0*/  FADD R39, R59, R39 ;  /* 0x000000273b277221 */ /* 0x000fca0000000000 */
[----:B------:R1:W-:Y:S01]  /*100e0*/  STL [R1+0x32c], R39 ;  /* 0x00032c2701007387 */ /* 0x0003e20000100800 */
[----:B------:R-:W-:-:S05]  /*100f0*/  FADD R38, R60, R38 ;  /* 0x000000263c267221 */ /* 0x000fca0000000000 */
[----:B------:R1:W-:Y:S01]  /*10100*/  STL [R1+0x330], R38 ;  /* 0x0003302601007387 */ /* 0x0003e20000100800 */
[----:B------:R-:W-:-:S05]  /*10110*/  FADD R37, R61, R37 ;  /* 0x000000253d257221 */ /* 0x000fca0000000000 */
[----:B------:R1:W-:Y:S01]  /*10120*/  STL [R1+0x334], R37 ;  /* 0x0003342501007387 */ /* 0x0003e20000100800 */
[----:B------:R-:W-:Y:S01]  /*10130*/  FADD R36, R62, R36 ;  /* 0x000000243e247221 */ /* 0x000fe20000000000 */
[----:B------:R-:W-:-:S04]  /*10140*/  FADD R35, R63, R35 ;  /* 0x000000233f237221 */ /* 0x000fc80000000000 */
[----:B------:R1:W-:Y:S01]  /*10150*/  STL [R1+0x338], R36 ;  /* 0x0003382401007387 */ /* 0x0003e20000100800 */
[----:B------:R-:W-:-:S03]  /*10160*/  FADD R34, R64, R34 ;  /* 0x0000002240227221 */ /* 0x000fc60000000000 */
[----:B------:R1:W-:Y:S01]  /*10170*/  STL [R1+0x33c], R35 ;  /* 0x00033c2301007387 */ /* 0x0003e20000100800 */
[----:B--2---:R-:W-:-:S03]  /*10180*/  FADD R33, R65, R33 ;  /* 0x0000002141217221 */ /* 0x004fc60000000000 */
        /* <DEDUP_REMOVED lines=49> */
[----:B------:R-:W4:Y:S04]  /*104a0*/  LDL.LU R38, [R1+0x3ac] ;  /* 0x0003ac0001267983 */ /* 0x000f280000300800 */
[----:B------:R1:W-:Y:S04]  /*104b0*/  STL [R1+0x3a0], R4 ;  /* 0x0003a00401007387 */ /* 0x0003e80000100800 */
[----:B------:R-:W4:Y:S04]  /*104c0*/  LDL.LU R37, [R1+0x3b0] ;  /* 0x0003b00001257983 */ /* 0x000f280000300800 */
[----:B------:R1:W-:Y:S04]  /*104d0*/  STL [R1+0x3a4], R0 ;  /* 0x0003a40001007387 */ /* 0x0003e80000100800 */
[----:B------:R-:W4:Y:S04]  /*104e0*/  LDL.LU R36, [R1+0x3b4] ;  /* 0x0003b40001247983 */ /* 0x000f280000300800 */
[----:B------:R-:W4:Y:S04]  /*104f0*/  LDL.LU R35, [R1+0x3b8] ;  /* 0x0003b80001237983 */ /* 0x000f280000300800 */
[----:B--2---:R-:W2:Y:S04]  /*10500*/  LDL.LU R34, [R1+0x3bc] ;  /* 0x0003bc0001227983 */ /* 0x004ea80000300800 */
[----:B---3--:R-:W3:Y:S04]  /*10510*/  LDL.LU R33, [R1+0x3c0] ;  /* 0x0003c00001217983 */ /* 0x008ee80000300800 */
        /* <DEDUP_REMOVED lines=24> */
[----:B------:R-:W-:Y:S01]  /*106a0*/  FADD R39, R90, R39 ;  /* 0x000000275a277221 */ /* 0x000fe20000000000 */
[----:B------:R-:W-:-:S04]  /*106b0*/  FADD R38, R91, R38 ;  /* 0x000000265b267221 */ /* 0x000fc80000000000 */
[----:B------:R1:W-:Y:S01]  /*106c0*/  STL [R1+0x3a8], R39 ;  /* 0x0003a82701007387 */ /* 0x0003e20000100800 */
[----:B------:R-:W-:-:S03]  /*106d0*/  FADD R37, R92, R37 ;  /* 0x000000255c257221 */ /* 0x000fc60000000000 */
[----:B------:R1:W-:Y:S01]  /*106e0*/  STL [R1+0x3ac], R38 ;  /* 0x0003ac2601007387 */ /* 0x0003e20000100800 */
[----:B------:R-:W-:-:S03]  /*106f0*/  FADD R36, R93, R36 ;  /* 0x000000245d247221 */ /* 0x000fc60000000000 */
        /* <DEDUP_REMOVED lines=144> */
[----:B------:R-:W-:Y:S01]  /*11000*/  FADD R4, R150, R4 ;  /* 0x0000000496047221 */ /* 0x000fe20000000000 */
[----:B------:R-:W-:-:S05]  /*11010*/  FADD R0, R0, R151 ;  /* 0x0000009700007221 */ /* 0x000fca0000000000 */
[----:B------:R1:W-:Y:S04]  /*11020*/  STL [R1+0x49c], R0 ;  /* 0x00049c0001007387 */ /* 0x0003e80000100800 */
[----:B------:R1:W-:Y:S04]  /*11030*/  STL [R1+0x494], R5 ;  /* 0x0004940501007387 */ /* 0x0003e80000100800 */
[----:B------:R1:W-:Y:S02]  /*11040*/  STL [R1+0x498], R4 ;  /* 0x0004980401007387 */ /* 0x0003e40000100800 */
.L_x_31:
[----:B-1----:R-:W1:Y:S02]  /*11050*/  LDC R0, c[0x0][0x28c] ;  /* 0x0000a300ff007b82 */ /* 0x002e640000000800 */
[----:B-1----:R-:W-:-:S13]  /*11060*/  ISETP.GE.AND P0, PT, R0, 0x1, PT ;  /* 0x000000010000780c */ /* 0x002fda0003f06270 */
[----:B------:R-:W-:Y:S05]  /*11070*/  @!P0 BRA `(.L_x_32) ;  /* 0x0000000000488947 */ /* 0x000fea0003800000 */
[----:B------:R-:W-:-:S06]  /*11080*/  UISETP.NE.AND UP0, UPT, UR49, 0x3, UPT ;  /* 0x000000033100788c */ /* 0x000fcc000bf05270 */
[----:B------:R-:W-:-:S13]  /*11090*/  PLOP3.LUT P0, PT, PT, PT, UP0, 0x80, 0x0 ;  /* 0x000000000000781c */ /* 0x000fda0003f0f008 */
[----:B------:R-:W-:Y:S05]  /*110a0*/  @!P0 BRA `(.L_x_33) ;  /* 0x0000000000048947 */ /* 0x000fea0003800000 */
[----:B------:R-:W-:Y:S01]  /*110b0*/  BPT.TRAP 0x1 ;  /* 0x000000040000795c */ /* 0x000fe20000300000 */
.L_x_33:
[----:B------:R-:W-:-:S04]  /*110c0*/  UISETP.LT.AND UP0, UPT, UR50, 0x1, UPT ;  /* 0x000000013200788c */ /* 0x000fc8000bf01270 */
[----:B------:R-:W-:Y:S02]  /*110d0*/  USEL UR6, UR50, 0x1, UP0 ;  /* 0x0000000132067887 */ /* 0x000fe40008000000 */
[----:B------:R-:W-:Y:S02]  /*110e0*/  UISETP.GT.U32.AND UP0, UPT, UR45, 0x1, UPT ;  /* 0x000000012d00788c */ /* 0x000fe4000bf04070 */
[----:B------:R-:W-:-:S04]  /*110f0*/  UIADD3 UR6, UR51, UR50, -UR6 ;  /* 0x0000003233067290 */ /* 0x000fc8000fffe806 */
[----:B------:R-:W-:Y:S01]  /*11100*/  UIMAD.WIDE.U32 UR4, UR6, -0x55555555, URZ ;  /* 0xaaaaaaab060478a5 */ /* 0x000fe2000f8e003f */
[----:B------:R-:W-:-:S03]  /*11110*/  PLOP3.LUT P0, PT, PT, PT, UP0, 0x80, 0x0 ;  /* 0x000000000000781c */ /* 0x000fc60003f0f008 */
[----:B------:R-:W-:-:S04]  /*11120*/  USHF.R.U32.HI UR4, URZ, 0x2, UR5 ;  /* 0x000000023f047899 */ /* 0x000fc80008011605 */
[----:B------:R-:W-:-:S04]  /*11130*/  UIMAD UR6, UR4, -0x6, UR6 ;  /* 0xfffffffa040678a4 */ /* 0x000fc8000f8e0206 */
[----:B------:R-:W-:-:S04]  /*11140*/  ULEA UR6, UR6, UR48, 0x3 ;  /* 0x0000003006067291 */ /* 0x000fc8000f8e183f */
[----:B------:R-:W-:-:S04]  /*11150*/  UIADD3 UR6, UR6, 0x30, URZ ;  /* 0x0000003006067890 */ /* 0x000fc8000fffe03f */
[----:B------:R-:W-:-:S09]  /*11160*/  UPRMT UR6, URZ, 0x654, UR6 ;  /* 0x000006543f067896 */ /* 0x000fd20008000006 */
[----:B------:R-:W-:Y:S01]  /*11170*/  SYNCS.ARRIVE.TRANS64.RED.A1T0 RZ, [UR6], RZ ;  /* 0x000000ffffff79a7 */ /* 0x000fe20008100406 */
[----:B------:R-:W-:Y:S05]  /*11180*/  @P0 BRA `(.L_x_32) ;  /* 0x0000000000040947 */ /* 0x000fea0003800000 */
[----:B------:R-:W-:Y:S01]  /*11190*/  BPT.TRAP 0x1 ;  /* 0x000000040000795c */ /* 0x000fe20000300000 */
.L_x_32:
[----:B------:R-:W-:Y:S01]  /*111a0*/  UIADD3 UR51, UR50, UR51, URZ ;  /* 0x0000003332337290 */ /* 0x000fe2000fffe03f */
[----:B-----5:R-:W-:Y:S01]  /*111b0*/  R2UR UR42, R3 ;  /* 0x00000000032a72ca */ /* 0x020fe200000e0000 */
[----:B------:R-:W-:Y:S02]  /*111c0*/  UIADD3 UR7, UR48, 0x100, URZ ;  /* 0x0000010030077890 */ /* 0x000fe4000fffe03f */
[----:B------:R-:W-:Y:S02]  /*111d0*/  UISETP.GT.U32.AND UP0, UPT, UR51, 0x5, UPT ;  /* 0x000000053300788c */ /* 0x000fe4000bf04070 */
[----:B------:R-:W-:Y:S02]  /*111e0*/  UISETP.GE.U32.AND UP1, UPT, UR50, 0x6, UPT ;  /* 0x000000063200788c */ /* 0x000fe4000bf26070 */
[----:B------:R-:W-:Y:S02]  /*111f0*/  UISETP.LT.U32.AND UP0, UPT, UR50, 0x6, UP0 ;  /* 0x000000063200788c */ /* 0x000fe40008701070 */
[----:B------:R-:W-:-:S02]  /*11200*/  USHF.L.U32 UR41, UR41, 0x8, URZ ;  /* 0x0000000829297899 */ /* 0x000fc4000800063f */
[----:B------:R-:W-:Y:S02]  /*11210*/  USEL UR6, URZ, 0x1, !UP0 ;  /* 0x000000013f067887 */ /* 0x000fe4000c000000 */
[----:B------:R-:W-:Y:S02]  /*11220*/  ULOP3.LUT UP0, URZ, UR7, 0x9f, URZ, 0xc0, !UPT ;  /* 0x0000009f073f7892 */ /* 0x000fe4000f80c03f */
[----:B------:R-:W-:Y:S02]  /*11230*/  ULOP3.LUT UR36, UR36, UR6, URZ, 0x3c, !UPT ;  /* 0x0000000624247292 */ /* 0x000fe4000f8e3c3f */
[----:B------:R-:W-:Y:S02]  /*11240*/  @UP1 UIMAD.WIDE.U32 UR4, UR51, -0x55555555, URZ ;  /* 0xaaaaaaab330418a5 */ /* 0x000fe4000f8e003f */
[----:B------:R-:W-:Y:S01]  /*11250*/  PLOP3.LUT P0, PT, PT, PT, UP0, 0x80, 0x0 ;  /* 0x000000000000781c */ /* 0x000fe20003f0f008 */
[----:B------:R-:W-:Y:S02]  /*11260*/  USHF.L.U32 UR42, UR42, 0x8, URZ ;  /* 0x000000082a2a7899 */ /* 0x000fe4000800063f */
[----:B------:R-:W-:-:S04]  /*11270*/  @UP1 USHF.R.U32.HI UR4, URZ, 0x2, UR5 ;  /* 0x000000023f041899 */ /* 0x000fc80008011605 */
[----:B------:R-:W-:-:S06]  /*11280*/  @UP1 ULOP3.LUT UR36, UR36, 0x1, UR4, 0x78, !UPT ;  /* 0x0000000124241892 */ /* 0x000fcc000f8e7804 */
[----:B------:R-:W-:Y:S06]  /*11290*/  @!P0 BRA `(.L_x_34) ;  /* 0x0000000000408947 */ /* 0x000fec0003800000 */
[----:B------:R-:W-:Y:S01]  /*112a0*/  MOV R14, 0x0 ;  /* 0x00000000000e7802 */ /* 0x000fe20000000f00 */
[----:B------:R-:W-:Y:S01]  /*112b0*/  ULDC.64 UR4, c[0x4][0x70] ;  /* 0x01001c0000047ab9 */ /* 0x000fe20000000a00 */
[----:B------:R-:W-:Y:S01]  /*112c0*/  ULDC.64 UR6, c[0x4][0x78] ;  /* 0x01001e0000067ab9 */ /* 0x000fe20000000a00 */
[----:B------:R-:W-:Y:S01]  /*112d0*/  ULDC.64 UR8, c[0x4][0x8] ;  /* 0x0100020000087ab9 */ /* 0x000fe20000000a00 */
[----:B------:R-:W-:Y:S02]  /*112e0*/  MOV R4, UR4 ;  /* 0x0000000400047c02 */ /* 0x000fe40008000f00 */
[----:B------:R-:W1:Y:S01]  /*112f0*/  LDC.64 R14, c[0x4][R14] ;  /* 0x010000000e0e7b82 */ /* 0x000e620000000a00 */
[----:B------:R-:W-:Y:S02]  /*11300*/  MOV R5, UR5 ;  /* 0x0000000500057c02 */ /* 0x000fe40008000f00 */
[----:B------:R-:W-:Y:S02]  /*11310*/  MOV R6, UR6 ;  /* 0x0000000600067c02 */ /* 0x000fe40008000f00 */
[----:B------:R-:W-:-:S02]  /*11320*/  MOV R7, UR7 ;  /* 0x0000000700077c02 */ /* 0x000fc40008000f00 */
[----:B------:R-:W-:Y:S02]  /*11330*/  MOV R10, UR8 ;  /* 0x00000008000a7c02 */ /* 0x000fe40008000f00 */
[----:B------:R-:W-:Y:S02]  /*11340*/  MOV R11, UR9 ;  /* 0x00000009000b7c02 */ /* 0x000fe40008000f00 */
[----:B------:R-:W-:Y:S02]  /*11350*/  MOV R8, 0x70 ;  /* 0x0000007000087802 */ /* 0x000fe40000000f00 */
[----:B------:R-:W-:Y:S02]  /*11360*/  MOV R12, 0x1 ;  /* 0x00000001000c7802 */ /* 0x000fe40000000f00 */
[----:B------:R-:W-:-:S07]  /*11370*/  MOV R13, RZ ;  /* 0x000000ff000d7202 */ /* 0x000fce0000000f00 */
[----:B------:R-:W-:-:S07]  /*11380*/  LEPC R20, `(.L_x_34) ;  /* 0x000000001014794e */ /* 0x000fce0000000000 */
[----:B-12---:R-:W-:Y:S05]  /*11390*/  CALL.ABS.NOINC R14 ;  /* 0x000000000e007343 */ /* 0x006fea0003c00000 */
.L_x_34:
[----:B------:R-:W-:-:S04]  /*113a0*/  UIADD3 UR4, UR48, 0x4100, URZ ;  /* 0x0000410030047890 */ /* 0x000fc8000fffe03f */
[----:B------:R-:W-:-:S06]  /*113b0*/  ULOP3.LUT UP0, URZ, UR4, 0x9f, URZ, 0xc0, !UPT ;  /* 0x0000009f043f7892 */ /* 0x000fcc000f80c03f */
[----:B------:R-:W-:-:S13]  /*113c0*/  PLOP3.LUT P0, PT, PT, PT, UP0, 0x80, 0x0 ;  /* 0x000000000000781c */ /* 0x000fda0003f0f008 */
[----:B------:R-:W-:Y:S05]  /*113d0*/  @!P0 BRA `(.L_x_35) ;  /* 0x0000000000408947 */ /* 0x000fea0003800000 */
        /* <DEDUP_REMOVED lines=16> */
.L_x_35:
[----:B------:R-:W1:Y:S02]  /*114e0*/  LDC.64 R4, c[0x0][0x590] ;  /* 0x00016400ff047b82 */ /* 0x000e640000000a00 */
[----:B-1----:R-:W-:-:S04]  /*114f0*/  ISETP.NE.U32.AND P1, PT, R4, RZ, PT ;  /* 0x000000ff0400720c */ /* 0x002fc80003f25070 */
[----:B------:R-:W-:-:S13]  /*11500*/  ISETP.NE.AND.EX P1, PT, R5, RZ, PT, P1 ;  /* 0x000000ff0500720c */ /* 0x000fda0003f25310 */
[----:B------:R-:W-:Y:S05]  /*11510*/  @!P1 BRA `(.L_x_36) ;  /* 0x00000000003c9947 */ /* 0x000fea0003800000 */
[----:B------:R-:W-:Y:S02]  /*11520*/  ULDC.64 UR4, c[0x0][0x588] ;  /* 0x0001620000047ab9 */ /* 0x000fe40000000a00 */
[----:B------:R-:W-:-:S04]  /*11530*/  ISETP.NE.U32.AND P0, PT, RZ, UR4, PT ;  /* 0x00000004ff007c0c */ /* 0x000fc8000bf05070 */
[----:B------:R-:W-:-:S13]  /*11540*/  ISETP.NE.AND.EX P0, PT, RZ, UR5, PT, P0 ;  /* 0x00000005ff007c0c */ /* 0x000fda000bf05300 */
[----:B------:R-:W-:Y:S05]  /*11550*/  @!P0 BRA `(.L_x_37) ;  /* 0x00000000001c8947 */ /* 0x000fea0003800000 */
[----:B------:R-:W1:Y:S01]  /*11560*/  LDC.64 R6, c[0x0][0x588] ;  /* 0x00016200ff067b82 */ /* 0x000e620000000a00 */
[----:B------:R-:W-:-:S04]  /*11570*/  IMAD R2, R4, UR43, RZ ;  /* 0x0000002b04027c24 */ /* 0x000fc8000f8e02ff */
[----:B-1----:R-:W-:-:S06]  /*11580*/  IMAD.WIDE R2, R2, 0x4, R6 ;  /* 0x0000000402027825 */ /* 0x002fcc00078e0206 */
[----:B------:R1:W5:Y:S01]  /*11590*/  LDG.E R2, desc[UR56][R2.64] ;  /* 0x0000003802027981 */ /* 0x000362000c1e1900 */
[----:B------:R-:W-:-:S05]  /*115a0*/  MOV R0, 0x1 ;  /* 0x0000000100007802 */ /* 0x000fca0000000f00 */
[----:B------:R1:W-:Y:S01]  /*115b0*/  STL.S16 [R1+0x4b0], R0 ;  /* 0x0004b00001007387 */ /* 0x0003e20000100600 */
[----:B------:R-:W-:Y:S05]  /*115c0*/  BRA `(.L_x_36) ;  /* 0x0000000000107947 */ /* 0x000fea0003800000 */
.L_x_37:
[----:B------:R-:W-:Y:S01]  /*115d0*/  MOV R0, 0x1 ;  /* 0x0000000100007802 */ /* 0x000fe20000000f00 */
[----:B------:R-:W-:Y:S02]  /*115e0*/  ULDC UR4, c[0x0][0x580] ;  /* 0x0001600000047ab9 */ /* 0x000fe40000000800 */
[----:B------:R-:W-:Y:S02]  /*115f0*/  MOV R2, UR4 ;  /* 0x0000000400027c02 */ /* 0x000fe40008000f00 */
[----:B------:R3:W-:Y:S05]  /*11600*/  STL.S16 [R1+0x4b0], R0 ;  /* 0x0004b00001007387 */ /* 0x0007ea0000100600 */
.L_x_36:
[----:B------:R-:W4:Y:S02]  /*11610*/  LDC.64 R6, c[0x0][0x5b0] ;  /* 0x00016c00ff067b82 */ /* 0x000f240000000a00 */
[----:B----4-:R-:W-:-:S04]  /*11620*/  ISETP.NE.U32.AND P0, PT, R6, RZ, PT ;  /* 0x000000ff0600720c */ /* 0x010fc80003f05070 */
[----:B------:R-:W-:-:S13]  /*11630*/  ISETP.NE.AND.EX P0, PT, R7, RZ, PT, P0 ;  /* 0x000000ff0700720c */ /* 0x000fda0003f05300 */
[----:B------:R-:W-:Y:S05]  /*11640*/  @!P0 BRA `(.L_x_38) ;  /* 0x00000000002c8947 */ /* 0x000fea0003800000 */
[----:B------:R-:W-:Y:S02]  /*11650*/  ULDC.64 UR4, c[0x0][0x5a8] ;  /* 0x00016a0000047ab9 */ /* 0x000fe40000000a00 */
[----:B------:R-:W-:-:S04]  /*11660*/  ISETP.NE.U32.AND P0, PT, RZ, UR4, PT ;  /* 0x00000004ff007c0c */ /* 0x000fc8000bf05070 */
[----:B------:R-:W-:-:S13]  /*11670*/  ISETP.NE.AND.EX P0, PT, RZ, UR5, PT, P0 ;  /* 0x00000005ff007c0c */ /* 0x000fda000bf05300 */
[----:B------:R-:W-:Y:S05]  /*11680*/  @!P0 BRA `(.L_x_39) ;  /* 0x0000000000148947 */ /* 0x000fea0003800000 */
[----:B------:R-:W4:Y:S01]  /*11690*/  LDC.64 R8, c[0x0][0x5a8] ;  /* 0x00016a00ff087b82 */ /* 0x000f220000000a00 */
[----:B------:R-:W-:-:S04]  /*116a0*/  IMAD R6, R6, UR43, RZ ;  /* 0x0000002b06067c24 */ /* 0x000fc8000f8e02ff */
[----:B----4-:R-:W-:-:S05]  /*116b0*/  IMAD.WIDE R6, R6, 0x4, R8 ;  /* 0x0000000406067825 */ /* 0x010fca00078e0208 */
[----:B------:R4:W5:Y:S01]  /*116c0*/  LDG.E R16, desc[UR56][R6.64] ;  /* 0x0000003806107981 */ /* 0x000962000c1e1900 */
[----:B------:R-:W-:Y:S05]  /*116d0*/  BRA `(.L_x_38) ;  /* 0x0000000000087947 */ /* 0x000fea0003800000 */
.L_x_39:
[----:B------:R-:W-:Y:S02]  /*116e0*/  ULDC UR4, c[0x0][0x5a0] ;  /* 0x0001680000047ab9 */ /* 0x000fe40000000800 */
[----:B------:R-:W-:-:S07]  /*116f0*/  MOV R16, UR4 ;  /* 0x0000000400107c02 */ /* 0x000fce0008000f00 */
.L_x_38:
[----:B------:R-:W-:Y:S01]  /*11700*/  ULDC.64 UR4, c[0x0][0x588] ;  /* 0x0001620000047ab9 */ /* 0x000fe20000000a00 */
[----:B------:R-:W-:Y:S01]  /*11710*/  ISETP.NE.U32.AND P2, PT, R4, RZ, PT ;  /* 0x000000ff0400720c */ /* 0x000fe20003f45070 */
[----:B------:R-:W-:Y:S02]  /*11720*/  UISETP.NE.U32.AND UP0, UPT, UR4, URZ, UPT ;  /* 0x0000003f0400728c */ /* 0x000fe4000bf05070 */
[----:B------:R-:W-:Y:S02]  /*11730*/  ISETP.NE.U32.AND P3, PT, RZ, UR4, PT ;  /* 0x00000004ff007c0c */ /* 0x000fe4000bf65070 */
[----:B------:R-:W-:Y:S01]  /*11740*/  ISETP.NE.AND.EX P2, PT, R5, RZ, PT, P2 ;  /* 0x000000ff0500720c */ /* 0x000fe20003f45320 */
[----:B------:R-:W-:Y:S02]  /*11750*/  UISETP.NE.AND.EX UP0, UPT, UR5, URZ, UPT, UP0 ;  /* 0x0000003f0500728c */ /* 0x000fe4000bf05300 */
[----:B------:R-:W-:Y:S02]  /*11760*/  ISETP.NE.AND.EX P3, PT, RZ, UR5, PT, P3 ;  /* 0x00000005ff007c0c */ /* 0x000fe4000bf65330 */
[----:B------:R-:W-:-:S02]  /*11770*/  PLOP3.LUT P0, PT, PT, PT, PT, 0x8, 0x0 ;  /* 0x000000000000781c */ /* 0x000fc40003f0e170 */
[----:B------:R-:W-:-:S04]  /*11780*/  PLOP3.LUT P4, PT, PT, PT, UP0, 0x80, 0x0 ;  /* 0x000000000000781c */ /* 0x000fc80003f8f008 */
[----:B------:R-:W-:-:S05]  /*11790*/  PLOP3.LUT P4, PT, P4, PT, PT, 0x8, 0x0 ;  /* 0x000000000000781c */ /* 0x000fca000278e170 */
[----:B------:R-:W-:Y:S08]  /*117a0*/  @P3 BRA P2, `(.L_x_40) ;  /* 0x0000000000283947 */ /* 0x000ff00001000000 */
[----:B------:R-:W-:Y:S04]  /*117b0*/  BSSY B0, `(.L_x_40) ;  /* 0x0000009000007945 */ /* 0x000fe80003800000 */
[----:B------:R-:W-:Y:S05]  /*117c0*/  @!P1 BRA `(.L_x_41) ;  /* 0x0000000000189947 */ /* 0x000fea0003800000 */
[----:B-1-3--:R-:W3:Y:S01]  /*117d0*/  LDL R0, [R1+0x4b0] ;  /* 0x0004b00001007983 */ /* 0x00aee20000100800 */
[----:B------:R-:W-:Y:S02]  /*117e0*/  PLOP3.LUT P0, PT, P4, PT, PT, 0x80, 0x0 ;  /* 0x000000000000781c */ /* 0x000fe4000270f070 */
[----:B---3--:R-:W-:-:S13]  /*117f0*/  LOP3.LUT P2, RZ, R0, 0xff, RZ, 0xc0, !PT ;  /* 0x000000ff00ff7812 */ /* 0x008fda000784c0ff */
[----:B------:R-:W-:Y:S05]  /*11800*/  @!P2 BRA `(.L_x_42) ;  /* 0x00000000000ca947 */ /* 0x000fea0003800000 */
[----:B-----5:R-:W-:Y:S01]  /*11810*/  FSETP.EQ.AND P0, PT, R2, RZ, PT ;  /* 0x000000ff0200720b */ /* 0x020fe20003f02000 */
[----:B------:R-:W-:-:S12]  /*11820*/  BRA `(.L_x_42) ;  /* 0x0000000000047947 */ /* 0x000fd80003800000 */
.L_x_41:
[----:B-----5:R-:W-:-:S13]  /*11830*/  FSETP.EQ.AND P0, PT, R2, RZ, PT ;  /* 0x000000ff0200720b */ /* 0x020fda0003f02000 */
.L_x_42:
[----:B------:R-:W-:Y:S05]  /*11840*/  BSYNC B0 ;  /* 0x0000000000007941 */ /* 0x000fea0003800000 */
.L_x_40:
[----:B------:R-:W-:Y:S04]  /*11850*/  BSSY B0, `(.L_x_43) ;  /* 0x0000008000007945 */ /* 0x000fe80003800000 */
[----:B------:R-:W-:Y:S05]  /*11860*/  @!P1 BRA `(.L_x_44) ;  /* 0x0000000000149947 */ /* 0x000fea0003800000 */
[----:B-1-3--:R-:W3:Y:S02]  /*11870*/  LDL R0, [R1+0x4b0] ;  /* 0x0004b00001007983 */ /* 0x00aee40000100800 */
[----:B---3--:R-:W-:-:S13]  /*11880*/  LOP3.LUT P1, RZ, R0, 0xff, RZ, 0xc0, !PT ;  /* 0x000000ff00ff7812 */ /* 0x008fda000782c0ff */
[----:B------:R-:W-:Y:S05]  /*11890*/  @!P1 BRA `(.L_x_45) ;  /* 0x00000000000c9947 */ /* 0x000fea0003800000 */
[----:B-----5:R-:W-:Y:S01]  /*118a0*/  FSETP.EQ.AND P4, PT, R2, RZ, PT ;  /* 0x000000ff0200720b */ /* 0x020fe20003f82000 */
[----:B------:R-:W-:-:S12]  /*118b0*/  BRA `(.L_x_45) ;  /* 0x0000000000047947 */ /* 0x000fd80003800000 */
.L_x_44:
[----:B-----5:R-:W-:-:S13]  /*118c0*/  FSETP.EQ.AND P4, PT, R2, RZ, PT ;  /* 0x000000ff0200720b */ /* 0x020fda0003f82000 */
.L_x_45:
[----:B------:R-:W-:Y:S05]  /*118d0*/  BSYNC B0 ;  /* 0x0000000000007941 */ /* 0x000fea0003800000 */
.L_x_43:
[----:B------:R-:W-:Y:S01]  /*118e0*/  BSSY B0, `(.L_x_46) ;  /* 0x000003a000007945 */ /* 0x000fe20003800000 */
[----:B-1-3--:R-:W-:Y:S02]  /*118f0*/  MOV R0, RZ ;  /* 0x000000ff00007202 */ /* 0x00afe40000000f00 */
[----:B------:R-:W-:Y:S02]  /*11900*/  CS2R R4, SRZ ;  /* 0x0000000000047805 */ /* 0x000fe4000001ff00 */
[----:B------:R-:W-:Y:S01]  /*11910*/  MOV R3, RZ ;  /* 0x000000ff00037202 */ /* 0x000fe20000000f00 */
[----:B------:R-:W-:Y:S06]  /*11920*/  @P0 BRA `(.L_x_47) ;  /* 0x0000000000d40947 */ /* 0x000fec0003800000 */
[----:B------:R-:W-:-:S04]  /*11930*/  MOV R0, UR44 ;  /* 0x0000002c00007c02 */ /* 0x000fc80008000f00 */
[----:B------:R-:W-:-:S13]  /*11940*/  ISETP.NE.AND P2, PT, R0, 0x3, PT ;  /* 0x000000030000780c */ /* 0x000fda0003f45270 */
[----:B------:R-:W-:Y:S05]  /*11950*/  @!P2 BRA `(.L_x_48) ;  /* 0x000000000004a947 */ /* 0x000fea0003800000 */
[----:B------:R-:W-:Y:S01]  /*11960*/  BPT.TRAP 0x1 ;  /* 0x000000040000795c */ /* 0x000fe20000300000 */
.L_x_48:
[----:B----4-:R-:W-:Y:S01]  /*11970*/  LEA R6, R18, UR48, 0x3 ;  /* 0x0000003012067c11 */ /* 0x010fe2000f8e18ff */
[----:B------:R-:W-:Y:S01]  /*11980*/  BSSY B1, `(.L_x_49) ;  /* 0x0000004000017945 */ /* 0x000fe20003800000 */
[----:B------:R-:W-:-:S04]  /*11990*/  SHF.L.U32 R0, R19, 0x1f, RZ ;  /* 0x0000001f13007819 */ /* 0x000fc800000006ff */
[----:B------:R-:W1:Y:S02]  /*119a0*/  SYNCS.PHASECHK.TRANS64.TRYWAIT P1, [R6+URZ+0x60], R0 ;  /* 0x00006000060075a7 */ /* 0x000e64000802017f */
[----:B-1----:R-:W-:Y:S05]  /*119b0*/  @!P1 BRA `(.L_x_50) ;  /* 0x000000e400c89947 */ /* 0x002fea0003800000 */
.L_x_372:
[----:B------:R-:W-:Y:S05]  /*119c0*/  BSYNC B1 ;  /* 0x0000000000017941 */ /* 0x000fea0003800000 */
.L_x_49:
[----:B------:R-:W-:Y:S01]  /*119d0*/  BSSY B1, `(.L_x_51) ;  /* 0x0000019000017945 */ /* 0x000fe20003800000 */
[----:B-1----:R-:W-:Y:S02]  /*119e0*/  MOV R0, RZ ;  /* 0x000000ff00007202 */ /* 0x002fe40000000f00 */
[----:B------:R-:W-:Y:S02]  /*119f0*/  CS2R R4, SRZ ;  /* 0x0000000000047805 */ /* 0x000fe4000001ff00 */
[----:B------:R-:W-:Y:S01]  /*11a00*/  MOV R3, RZ ;  /* 0x000000ff00037202 */ /* 0x000fe20000000f00 */
[----:B------:R-:W-:Y:S06]  /*11a10*/  @P4 BRA `(.L_x_52) ;  /* 0x0000000000504947 */ /* 0x000fec0003800000 */
[----:B------:R-:W-:Y:S01]  /*11a20*/  LEA R3, R18, R17, 0xc ;  /* 0x0000001112037211 */ /* 0x000fe200078e60ff */
[----:B------:R-:W1:Y:S03]  /*11a30*/  S2R R7, SR_TID.X ;  /* 0x0000000000077919 */ /* 0x000e660000002100 */
[----:B------:R-:W-:Y:S01]  /*11a40*/  IADD3 R5, R3, UR48, RZ ;  /* 0x0000003003057c10 */ /* 0x000fe2000fffe0ff */
[----:B------:R-:W-:Y:S04]  /*11a50*/  LDS.U16 R4, [R3+UR48+0x200] ;  /* 0x0002003003047984 */ /* 0x000fe80008000400 */
[----:B------:R-:W3:Y:S01]  /*11a60*/  LDS.U16 R0, [R3+UR48+0x100] ;  /* 0x0001003003007984 */ /* 0x000ee20008000400 */
[----:B-1----:R-:W-:-:S03]  /*11a70*/  SHF.R.U32.HI R8, RZ, 0x4, R7 ;  /* 0x00000004ff087819 */ /* 0x002fc60000011607 */
[----:B------:R-:W-:Y:S01]  /*11a80*/  LDS.U16 R7, [R3+UR48+0x208] ;  /* 0x0002083003077984 */ /* 0x000fe20008000400 */
[----:B------:R-:W-:Y:S02]  /*11a90*/  LOP3.LUT P1, RZ, R8, 0x1, RZ, 0xc0, !PT ;  /* 0x0000000108ff7812 */ /* 0x000fe4000782c0ff */
[----:B------:R-:W-:-:S04]  /*11aa0*/  MOV R8, 0x8 ;  /* 0x0000000800087802 */ /* 0x000fc80000000f00 */
[----:B------:R-:W-:-:S04]  /*11ab0*/  SEL R8, R8, 0xfffffff8, !P1 ;  /* 0xfffffff808087807 */ /* 0x000fc80004800000 */
[----:B------:R-:W-:Y:S02]  /*11ac0*/  LEA R5, R8, R5, 0x1 ;  /* 0x0000000508057211 */ /* 0x000fe400078e08ff */
[----:B---3--:R-:W-:Y:S02]  /*11ad0*/  PRMT R0, R0, 0x5410, R4 ;  /* 0x0000541000007816 */ /* 0x008fe40000000004 */
[----:B------:R-:W1:Y:S02]  /*11ae0*/  LDS.U16 R4, [R3+UR48+0x108] ;  /* 0x0001083003047984 */ /* 0x000e640008000400 */
[----:B-1----:R-:W-:Y:S02]  /*11af0*/  PRMT R3, R4, 0x5410, R7 ;  /* 0x0000541004037816 */ /* 0x002fe40000000007 */
[----:B------:R-:W-:Y:S04]  /*11b00*/  LDS.U16 R7, [R5+0x200] ;  /* 0x0002000005077984 */ /* 0x000fe80000000400 */
[----:B------:R-:W1:Y:S02]  /*11b10*/  LDS.U16 R4, [R5+0x100] ;  /* 0x0001000005047984 */ /* 0x000e640000000400 */
[----:B-1----:R-:W-:-:S02]  /*11b20*/  PRMT R4, R4, 0x5410, R7 ;  /* 0x0000541004047816 */ /* 0x002fc40000000007 */
[----:B------:R-:W-:Y:S04]  /*11b30*/  LDS.U16 R7, [R5+0x208] ;  /* 0x0002080005077984 */ /* 0x000fe80000000400 */
[----:B------:R-:W1:Y:S02]  /*11b40*/  LDS.U16 R5, [R5+0x108] ;  /* 0x0001080005057984 */ /* 0x000e640000000400 */
[----:B-1----:R-:W-:-:S07]  /*11b50*/  PRMT R5, R5, 0x5410, R7 ;  /* 0x0000541005057816 */ /* 0x002fce0000000007 */
.L_x_52:
[----:B------:R-:W-:Y:S05]  /*11b60*/  BSYNC B1 ;  /* 0x0000000000017941 */ /* 0x000fea0003800000 */
.L_x_51:
[----:B------:R-:W-:Y:S01]  /*11b70*/  @!PT LDS RZ, [RZ] ;  /* 0x00000000fffff984 */ /* 0x000fe20000000800 */
[----:B------:R-:W-:Y:S01]  /*11b80*/  @!PT LDS RZ, [RZ] ;  /* 0x00000000fffff984 */ /* 0x000fe20000000800 */
[----:B------:R-:W-:Y:S01]  /*11b90*/  @!PT LDS RZ, [RZ] ;  /* 0x00000000fffff984 */ /* 0x000fe20000000800 */
[----:B------:R-:W-:Y:S01]  /*11ba0*/  @!PT LDS RZ, [RZ] ;  /* 0x00000000fffff984 */ /* 0x000fe20000000800 */
[----:B------:R1:W-:Y:S06]  /*11bb0*/  MEMBAR.ALL.CTA ;  /* 0x0000000000007992 */ /* 0x0003ec0000008000 */
[----:B-1----:R-:W1:Y:S01]  /*11bc0*/  FENCE.VIEW.ASYNC.S ;  /* 0x00000000000073c6 */ /* 0x002e620000000000 */
[----:B------:R-:W-:Y:S05]  /*11bd0*/  @!P2 BRA `(.L_x_53) ;  /* 0x000000000004a947 */ /* 0x000fea0003800000 */
[----:B------:R-:W-:Y:S01]  /*11be0*/  BPT.TRAP 0x1 ;  /* 0x000000040000795c */ /* 0x000fe20000300000 */
.L_x_53:
[----:B------:R-:W3:Y:S01]  /*11bf0*/  S2R R7, SR_CgaCtaId ;  /* 0x0000000000077919 */ /* 0x000ee20000008800 */
[----:B------:R-:W-:Y:S02]  /*11c00*/  IADD3 R6, R6, 0x80, RZ ;  /* 0x0000008006067810 */ /* 0x000fe40007ffe0ff */
[----:B------:R-:W-:-:S04]  /*11c10*/  IADD3 R18, R18, 0x1, RZ ;  /* 0x0000000112127810 */ /* 0x000fc80007ffe0ff */
[----:B------:R-:W-:-:S04]  /*11c20*/  ISETP.NE.AND P1, PT, R18, 0x4, PT ;  /* 0x000000041200780c */ /* 0x000fc80003f25270 */
[----:B------:R-:W-:Y:S02]  /*11c30*/  SEL R18, R18, RZ, P1 ;  /* 0x000000ff12127207 */ /* 0x000fe40000800000 */
[----:B---3--:R-:W-:-:S04]  /*11c40*/  PRMT R6, R7, 0x654, R6 ;  /* 0x0000065407067816 */ /* 0x008fc80000000006 */
[----:B-1----:R1:W-:Y:S02]  /*11c50*/  SYNCS.ARRIVE.TRANS64.RED.A1T0 RZ, [R6+URZ], RZ ;  /* 0x000000ff06ff79a7 */ /* 0x0023e4000810043f */
[----:B-1----:R-:W-:-:S04]  /*11c60*/  SEL R6, RZ, 0x1, P1 ;  /* 0x00000001ff067807 */ /* 0x002fc80000800000 */
[----:B------:R-:W-:-:S07]  /*11c70*/  LOP3.LUT R19, R19, R6, RZ, 0x3c, !PT ;  /* 0x0000000613137212 */ /* 0x000fce00078e3cff */
.L_x_47:
[----:B------:R-:W-:Y:S05]  /*11c80*/  BSYNC B0 ;  /* 0x0000000000007941 */ /* 0x000fea0003800000 */
.L_x_46:
[----:B----4-:R-:W-:Y:S01]  /*11c90*/  F2FP.F16.E4M3.UNPACK_B R6, R0 ;  /* 0x00000000ff06723e */ /* 0x010fe200020006ff */
[C---:B-----5:R-:W-:Y:S01]  /*11ca0*/  FMUL R22, R16.reuse, R22 ;  /* 0x0000001610167220 */ /* 0x060fe20000400000 */
[C---:B------:R-:W-:Y:S01]  /*11cb0*/  FMUL R152, R16.reuse, R152 ;  /* 0x0000009810987220 */ /* 0x040fe20000400000 */
[C---:B------:R-:W-:Y:S01]  /*11cc0*/  FMUL R154, R16.reuse, R154 ;  /* 0x0000009a109a7220 */ /* 0x040fe20000400000 */
[C---:B------:R-:W-:Y:S01]  /*11cd0*/  FMUL R157, R16.reuse, R157 ;  /* 0x0000009d109d7220 */ /* 0x040fe20000400000 */
[--C-:B------:R-:W-:Y:S01]  /*11ce0*/  HADD2.F32 R7, -RZ, R6.reuse.H0_H0 ;  /* 0x20000006ff077230 */ /* 0x100fe20000004100 */
[----:B------:R-:W1:Y:S01]  /*11cf0*/  S2R R14, SR_TID.X ;  /* 0x00000000000e7919 */ /* 0x000e620000002100 */
[C---:B------:R-:W-:Y:S01]  /*11d00*/  FMUL R156, R16.reuse, R156 ;  /* 0x0000009c109c7220 */ /* 0x040fe20000400000 */
[C---:B------:R-:W-:Y:S01]  /*11d10*/  FMUL R159, R16.reuse, R159 ;  /* 0x0000009f109f7220 */ /* 0x040fe20000400000 */
[----:B------:R-:W-:Y:S01]  /*11d20*/  FMUL R158, R16, R158 ;  /* 0x0000009e109e7220 */ /* 0x000fe20000400000 */
[----:B------:R-:W-:Y:S01]  /*11d30*/  FFMA R22, R2, R7, R22 ;  /* 0x0000000702167223 */ /* 0x000fe20000000016 */
[----:B------:R-:W-:-:S02]  /*11d40*/  HADD2.F32 R7, -RZ, R6.H1_H1 ;  /* 0x30000006ff077230 */ /* 0x000fc40000004100 */
[C---:B------:R-:W-:Y:S01]  /*11d50*/  FMUL R6, R16.reuse, R23 ;  /* 0x0000001710067220 */ /* 0x040fe20000400000 */
[C---:B------:R-:W-:Y:S01]  /*11d60*/  FMUL R161, R16.reuse, R161 ;  /* 0x000000a110a17220 */ /* 0x040fe20000400000 */
[C---:B------:R-:W-:Y:S01]  /*11d70*/  FMUL R160, R16.reuse, R160 ;  /* 0x000000a010a07220 */ /* 0x040fe20000400000 */
[----:B------:R-:W-:Y:S01]  /*11d80*/  FMUL R163, R16, R163 ;  /* 0x000000a310a37220 */ /* 0x000fe20000400000 */
[----:B------:R-:W-:Y:S01]  /*11d90*/  FFMA R6, R2, R7, R6 ;  /* 0x0000000702067223 */ /* 0x000fe20000000006 */
[----:B------:R-:W-:-:S04]  /*11da0*/  FMUL R162, R16, R162 ;  /* 0x000000a210a27220 */ /* 0x000fc80000400000 */
[----:B------:R-:W-:Y:S02]  /*11db0*/  F2FP.SATFINITE.RELU.E4M3.F32.PACK_AB_MERGE_C R22, R6, R22, RZ ;  /* 0x000000160616723e */ /* 0x000fe400048078ff */
[----:B------:R-:W-:-:S05]  /*11dc0*/  F2FP.F16.E4M3.UNPACK_B R6, R0.H1 ;  /* 0x00000000ff06723e */ /* 0x000fca00030006ff */
[----:B------:R-:W-:-:S05]  /*11dd0*/  HADD2.F32 R7, -RZ, R6.H0_H0 ;  /* 0x20000006ff077230 */ /* 0x000fca0000004100 */
[----:B------:R-:W-:Y:S01]  /*11de0*/  FFMA R152, R2, R7, R152 ;  /* 0x0000000702987223 */ /* 0x000fe20000000098 */
[----:B------:R-:W-:Y:S02]  /*11df0*/  HADD2.F32 R7, -RZ, R6.H1_H1 ;  /* 0x30000006ff077230 */ /* 0x000fe40000004100 */
[----:B------:R-:W-:Y:S01]  /*11e00*/  FMUL R6, R16, R153 ;  /* 0x0000009910067220 */ /* 0x000fe20000400000 */
[----:B-1----:R-:W-:-:S03]  /*11e10*/  LOP3.LUT R14, R14, 0xff, RZ, 0xc0, !PT ;  /* 0x000000ff0e0e7812 */ /* 0x002fc600078ec0ff */
[----:B------:R-:W-:Y:S01]  /*11e20*/  FFMA R6, R2, R7, R6 ;  /* 0x0000000702067223 */ /* 0x000fe20000000006 */
[----:B------:R-:W-:-:S04]  /*11e30*/  IADD3 R14, R14, 0x1f, RZ ;  /* 0x0000001f0e0e7810 */ /* 0x000fc80007ffe0ff */
[----:B------:R-:W-:Y:S02]  /*11e40*/  F2FP.SATFINITE.RELU.E4M3.F32.PACK_AB_MERGE_C R152, R6, R152, RZ ;  /* 0x000000980698723e */ /* 0x000fe400048078ff */
[----:B------:R-:W-:Y:S02]  /*11e50*/  F2FP.F16.E4M3.UNPACK_B R6, R3 ;  /* 0x00000003ff06723e */ /* 0x000fe400020006ff */
[----:B------:R-:W-:-:S03]  /*11e60*/  ISETP.GT.U32.AND P1, PT, R14, 0x3e, PT ;  /* 0x0000003e0e00780c */ /* 0x000fc60003f24070 */
[----:B------:R-:W-:-:S05]  /*11e70*/  HADD2.F32 R7, -RZ, R6.H0_H0 ;  /* 0x20000006ff077230 */ /* 0x000fca0000004100 */
[----:B------:R-:W-:Y:S01]  /*11e80*/  FFMA R154, R2, R7, R154 ;  /* 0x00000007029a7223 */ /* 0x000fe2000000009a */
[----:B------:R-:W-:Y:S02]  /*11e90*/  HADD2.F32 R7, -RZ, R6.H1_H1 ;  /* 0x30000006ff077230 */ /* 0x000fe40000004100 */
[----:B------:R-:W-:-:S04]  /*11ea0*/  FMUL R6, R16, R155 ;  /* 0x0000009b10067220 */ /* 0x000fc80000400000 */
[----:B------:R-:W-:-:S05]  /*11eb0*/  FFMA R6, R2, R7, R6 ;  /* 0x0000000702067223 */ /* 0x000fca0000000006 */
[----:B------:R-:W-:Y:S02]  /*11ec0*/  F2FP.SATFINITE.RELU.E4M3.F32.PACK_AB_MERGE_C R154, R6, R154, RZ ;  /* 0x0000009a069a723e */ /* 0x000fe400048078ff */
[----:B------:R-:W-:-:S05]  /*11ed0*/  F2FP.F16.E4M3.UNPACK_B R6, R3.H1 ;  /* 0x00000003ff06723e */ /* 0x000fca00030006ff */
[--C-:B------:R-:W-:Y:S02]  /*11ee0*/  HADD2.F32 R7, -RZ, R6.reuse.H0_H0 ;  /* 0x20000006ff077230 */ /* 0x100fe40000004100 */
[----:B------:R-:W-:-:S03]  /*11ef0*/  HADD2.F32 R6, -RZ, R6.H1_H1 ;  /* 0x30000006ff067230 */ /* 0x000fc60000004100 */
[C---:B------:R-:W-:Y:S02]  /*11f00*/  FFMA R156, R2.reuse, R7, R156 ;  /* 0x00000007029c7223 */ /* 0x040fe4000000009c */
[----:B------:R-:W-:Y:S01]  /*11f10*/  FFMA R11, R2, R6, R157 ;  /* 0x00000006020b7223 */ /* 0x000fe2000000009d */
[----:B------:R-:W-:-:S04]  /*11f20*/  F2FP.F16.E4M3.UNPACK_B R6, R4 ;  /* 0x00000004ff06723e */ /* 0x000fc800020006ff */
[----:B------:R-:W-:Y:S01]  /*11f30*/  F2FP.SATFINITE.RELU.E4M3.F32.PACK_AB_MERGE_C R11, R11, R156, RZ ;  /* 0x0000009c0b0b723e */ /* 0x000fe200048078ff */
[--C-:B------:R-:W-:Y:S02]  /*11f40*/  HADD2.F32 R7, -RZ, R6.reuse.H0_H0 ;  /* 0x20000006ff077230 */ /* 0x100fe40000004100 */
[----:B------:R-:W-:-:S03]  /*11f50*/  HADD2.F32 R6, -RZ, R6.H1_H1 ;  /* 0x30000006ff067230 */ /* 0x000fc60000004100 */
[C---:B------:R-:W-:Y:S02]  /*11f60*/  FFMA R158, R2.reuse, R7, R158 ;  /* 0x00000007029e7223 */ /* 0x040fe4000000009e */
[----:B------:R-:W-:Y:S01]  /*11f70*/  FFMA R10, R2, R6, R159 ;  /* 0x00000006020a7223 */ /* 0x000fe2000000009f */
[----:B------:R-:W-:-:S04]  /*11f80*/  F2FP.F16.E4M3.UNPACK_B R6, R4.H1 ;  /* 0x00000004ff06723e */ /* 0x000fc800030006ff */
[----:B------:R-:W-:Y:S01]  /*11f90*/  F2FP.SATFINITE.RELU.E4M3.F32.PACK_AB_MERGE_C R10, R10, R158, RZ ;  /* 0x0000009e0a0a723e */ /* 0x000fe200048078ff */
        /* <DEDUP_REMOVED lines=8> */
[----:B------:R-:W-:Y:S01]  /*12020*/  FFMA R162, R2, R7, R162 ;  /* 0x0000000702a27223 */ /* 0x000fe200000000a2 */
[----:B------:R-:W-:Y:S01]  /*12030*/  FMUL R7, R16, R164 ;  /* 0x000000a410077220 */ /* 0x000fe20000400000 */
[----:B------:R-:W-:Y:S01]  /*12040*/  FFMA R8, R2, R6, R163 ;  /* 0x0000000602087223 */ /* 0x000fe200000000a3 */
[----:B------:R-:W-:-:S04]  /*12050*/  F2FP.F16.E4M3.UNPACK_B R6, R5.H1 ;  /* 0x00000005ff06723e */ /* 0x000fc800030006ff */
[----:B------:R-:W-:Y:S01]  /*12060*/  F2FP.SATFINITE.RELU.E4M3.F32.PACK_AB_MERGE_C R8, R8, R162, RZ ;  /* 0x000000a20808723e */ /* 0x000fe200048078ff */
[--C-:B------:R-:W-:Y:S02]  /*12070*/  HADD2.F32 R13, -RZ, R6.reuse.H0_H0 ;  /* 0x20000006ff0d7230 */ /* 0x100fe40000004100 */
[----:B------:R-:W-:Y:S02]  /*12080*/  HADD2.F32 R12, -RZ, R6.H1_H1 ;  /* 0x30000006ff0c7230 */ /* 0x000fe40000004100 */
[----:B------:R-:W-:Y:S01]  /*12090*/  FMUL R6, R16, R165 ;  /* 0x000000a510067220 */ /* 0x000fe20000400000 */
[----:B------:R-:W-:-:S03]  /*120a0*/  FFMA R7, R2, R13, R7 ;  /* 0x0000000d02077223 */ /* 0x000fc60000000007 */
[----:B------:R-:W-:-:S05]  /*120b0*/  FFMA R6, R2, R12, R6 ;  /* 0x0000000c02067223 */ /* 0x000fca0000000006 */
[----:B------:R-:W-:Y:S01]  /*120c0*/  F2FP.SATFINITE.RELU.E4M3.F32.PACK_AB_MERGE_C R7, R6, R7, RZ ;  /* 0x000000070607723e */ /* 0x000fe200048078ff */
[----:B------:R-:W-:Y:S06]  /*120d0*/  @P1 BRA `(.L_x_54) ;  /* 0x0000000000041947 */ /* 0x000fec0003800000 */
[----:B------:R-:W-:-:S04]  /*120e0*/  DEPBAR.LE SB0, 0x1 ;  /* 0x000080400000791a */ /* 0x000fc80000000000 */
.L_x_54:
[----:B------:R-:W1:Y:S01]  /*120f0*/  S2R R6, SR_TID.X ;  /* 0x0000000000067919 */ /* 0x000e620000002100 */
[----:B------:R-:W-:Y:S05]  /*12100*/  WARPSYNC.ALL ;  /* 0x0000000000007948 */ /* 0x000fea0003800000 */
[----:B------:R-:W-:Y:S06]  /*12110*/  BAR.SYNC.DEFER_BLOCKING 0x1, 0x100 ;  /* 0x0044000000007b1d */ /* 0x000fec0000010000 */
[----:B------:R-:W-:Y:S01]  /*12120*/  BSSY B0, `(.L_x_55) ;  /* 0x000001c000007945 */ /* 0x000fe20003800000 */
[----:B------:R3:W-:Y:S01]  /*12130*/  STS.U16 [R17+UR48+0x4100], R22 ;  /* 0x0041001611007988 */ /* 0x0007e20008000430 */
[----:B-1----:R-:W-:-:S02]  /*12140*/  SHF.R.U32.HI R12, RZ, 0x4, R6 ;  /* 0x00000004ff0c7819 */ /* 0x002fc40000011606 */
[----:B------:R-:W-:Y:S01]  /*12150*/  IADD3 R6, R17, UR48, RZ ;  /* 0x0000003011067c10 */ /* 0x000fe2000fffe0ff */
[----:B------:R3:W-:Y:S01]  /*12160*/  STS.U16 [R17+UR48+0x4200], R152 ;  /* 0x0042009811007988 */ /* 0x0007e20008000430 */
[----:B------:R-:W-:Y:S02]  /*12170*/  LOP3.LUT P2, RZ, R12, 0x1, RZ, 0xc0, !PT ;  /* 0x000000010cff7812 */ /* 0x000fe4000784c0ff */
[----:B------:R-:W-:Y:S01]  /*12180*/  MOV R12, 0x8 ;  /* 0x00000008000c7802 */ /* 0x000fe20000000f00 */
[----:B------:R3:W-:Y:S03]  /*12190*/  STS.U16 [R17+UR48+0x4108], R154 ;  /* 0x0041089a11007988 */ /* 0x0007e60008000430 */
[----:B------:R-:W-:Y:S01]  /*121a0*/  SEL R12, R12, 0xfffffff8, !P2 ;  /* 0xfffffff80c0c7807 */ /* 0x000fe20005000000 */
[----:B------:R3:W-:Y:S03]  /*121b0*/  STS.U16 [R17+UR48+0x4208], R11 ;  /* 0x0042080b11007988 */ /* 0x0007e60008000430 */
[----:B------:R-:W-:-:S05]  /*121c0*/  LEA R6, R12, R6, 0x1 ;  /* 0x000000060c067211 */ /* 0x000fca00078e08ff */
[----:B------:R3:W-:Y:S04]  /*121d0*/  STS.U16 [R6+0x4100], R10 ;  /* 0x0041000a06007388 */ /* 0x0007e80000000400 */
[----:B------:R3:W-:Y:S04]  /*121e0*/  STS.U16 [R6+0x4200], R9 ;  /* 0x0042000906007388 */ /* 0x0007e80000000400 */
[----:B------:R3:W-:Y:S04]  /*121f0*/  STS.U16 [R6+0x4108], R8 ;  /* 0x0041080806007388 */ /* 0x0007e80000000400 */
[----:B------:R3:W-:Y:S01]  /*12200*/  STS.U16 [R6+0x4208], R7 ;  /* 0x0042080706007388 */ /* 0x0007e20000000400 */
[----:B------:R-:W-:Y:S01]  /*12210*/  @!PT LDS RZ, [RZ] ;  /* 0x00000000fffff984 */ /* 0x000fe20000000800 */
[----:B------:R-:W-:Y:S01]  /*12220*/  @!PT LDS RZ, [RZ] ;  /* 0x00000000fffff984 */ /* 0x000fe20000000800 */
[----:B------:R-:W-:Y:S01]  /*12230*/  @!PT LDS RZ, [RZ] ;  /* 0x00000000fffff984 */ /* 0x000fe20000000800 */
[----:B------:R-:W-:Y:S01]  /*12240*/  @!PT LDS RZ, [RZ] ;  /* 0x00000000fffff984 */ /* 0x000fe20000000800 */
[----:B------:R1:W-:Y:S06]  /*12250*/  MEMBAR.ALL.CTA ;  /* 0x0000000000007992 */ /* 0x0003ec0000008000 */
[----:B-1----:R-:W1:Y:S02]  /*12260*/  FENCE.VIEW.ASYNC.S ;  /* 0x00000000000073c6 */ /* 0x002e640000000000 */
[----:B-1----:R-:W-:Y:S06]  /*12270*/  BAR.SYNC.DEFER_BLOCKING 0x1, 0x100 ;  /* 0x0044000000007b1d */ /* 0x002fec0000010000 */
[----:B------:R-:W-:Y:S05]  /*12280*/  @P1 BRA `(.L_x_56) ;  /* 0x0000000000141947 */ /* 0x000fea0003800000 */
[----:B------:R-:W-:Y:S02]  /*12290*/  UIADD3 UR4, UP0, UR58, 0x4f0, URZ ;  /* 0x000004f03a047890 */ /* 0x000fe4000ff1e03f */
[----:B------:R-:W-:Y:S02]  /*122a0*/  UIADD3 UR40, UR48, 0x4100, URZ ;  /* 0x0000410030287890 */ /* 0x000fe4000fffe03f */
[----:B------:R-:W-:-:S09]  /*122b0*/  UIADD3.X UR5, URZ, UR59, URZ, UP0, !UPT ;  /* 0x0000003b3f057290 */ /* 0x000fd200087fe43f */
[----:B------:R1:W-:Y:S02]  /*122c0*/  UTMASTG.3D [UR40], [UR4] ;  /* 0x00000028040073b5 */ /* 0x0003e40008010000 */
[----:B-1----:R0:W-:Y:S02]  /*122d0*/  UTMACMDFLUSH ;  /* 0x00000000000079b7 */ /* 0x0021e40000000000 */
.L_x_56:
[----:B------:R-:W-:Y:S05]  /*122e0*/  BSYNC B0 ;  /* 0x0000000000007941 */ /* 0x000fea0003800000 */
.L_x_55:
[----:B------:R-:W-:Y:S04]  /*122f0*/  BSSY B0, `(.L_x_57) ;  /* 0x0000034000007945 */ /* 0x000fe80003800000 */
[----:B------:R-:W-:Y:S05]  /*12300*/  @P0 BRA `(.L_x_58) ;  /* 0x0000000000c80947 */ /* 0x000fea0003800000 */
[----:B---3--:R-:W-:-:S04]  /*12310*/  MOV R7, UR44 ;  /* 0x0000002c00077c02 */ /* 0x008fc80008000f00 */
[----:B------:R-:W-:-:S13]  /*12320*/  ISETP.NE.AND P2, PT, R7, 0x3, PT ;  /* 0x000000030700780c */ /* 0x000fda0003f45270 */
[----:B------:R-:W-:Y:S05]  /*12330*/  @!P2 BRA `(.L_x_59) ;  /* 0x000000000004a947 */ /* 0x000fea0003800000 */
[----:B------:R-:W-:Y:S01]  /*12340*/  BPT.TRAP 0x1 ;  /* 0x000000040000795c */ /* 0x000fe20000300000 */
.L_x_59:
[----:B------:R-:W-:Y:S01]  /*12350*/  LEA R7, R18, UR48, 0x3 ;  /* 0x0000003012077c11 */ /* 0x000fe2000f8e18ff */
[----:B------:R-:W-:Y:S01]  /*12360*/  BSSY B1, `(.L_x_60) ;  /* 0x0000004000017945 */ /* 0x000fe20003800000 */
[----:B------:R-:W-:-:S04]  /*12370*/  SHF.L.U32 R8, R19, 0x1f, RZ ;  /* 0x0000001f13087819 */ /* 0x000fc800000006ff */
[----:B------:R-:W1:Y:S02]  /*12380*/  SYNCS.PHASECHK.TRANS64.TRYWAIT P3, [R7+URZ+0x60], R8 ;  /* 0x00006008070075a7 */ /* 0x000e64000806017f */
[----:B-1----:R-:W-:Y:S05]  /*12390*/  @!P3 BRA `(.L_x_61) ;  /* 0x000000dc0064b947 */ /* 0x002fea0003800000 */
.L_x_373:
[----:B------:R-:W-:Y:S05]  /*123a0*/  BSYNC B1 ;  /* 0x0000000000017941 */ /* 0x000fea0003800000 */
.L_x_60:
[----:B------:R-:W-:Y:S04]  /*123b0*/  BSSY B1, `(.L_x_62) ;  /* 0x0000016000017945 */ /* 0x000fe80003800000 */
[----:B------:R-:W-:Y:S05]  /*123c0*/  @P4 BRA `(.L_x_63) ;  /* 0x0000000000504947 */ /* 0x000fea0003800000 */
[----:B------:R-:W-:Y:S01]  /*123d0*/  LEA R3, R18, R17, 0xc ;  /* 0x0000001112037211 */ /* 0x000fe200078e60ff */
[----:B------:R-:W3:Y:S03]  /*123e0*/  S2R R9, SR_TID.X ;  /* 0x0000000000097919 */ /* 0x000ee60000002100 */
[----:B------:R-:W-:Y:S01]  /*123f0*/  IADD3 R5, R3, UR48, RZ ;  /* 0x0000003003057c10 */ /* 0x000fe2000fffe0ff */
[----:B------:R-:W-:Y:S04]  /*12400*/  LDS.U16 R4, [R3+UR48+0x200] ;  /* 0x0002003003047984 */ /* 0x000fe80008000400 */
[----:B------:R-:W4:Y:S04]  /*12410*/  LDS.U16 R0, [R3+UR48+0x100] ;  /* 0x0001003003007984 */ /* 0x000f280008000400 */
[----:B-1----:R-:W-:Y:S01]  /*12420*/  LDS.U16 R8, [R3+UR48+0x208] ;  /* 0x0002083003087984 */ /* 0x002fe20008000400 */
[----:B---3--:R-:W-:-:S04]  /*12430*/  SHF.R.U32.HI R9, RZ, 0x4, R9 ;  /* 0x00000004ff097819 */ /* 0x008fc80000011609 */
[----:B------:R-:W-:Y:S02]  /*12440*/  LOP3.LUT P3, RZ, R9, 0x1, RZ, 0xc0, !PT ;  /* 0x0000000109ff7812 */ /* 0x000fe4000786c0ff */
[----:B------:R-:W-:-:S04]  /*12450*/  MOV R9, 0x8 ;  /* 0x0000000800097802 */ /* 0x000fc80000000f00 */
[----:B------:R-:W-:-:S04]  /*12460*/  SEL R9, R9, 0xfffffff8, !P3 ;  /* 0xfffffff809097807 */ /* 0x000fc80005800000 */
[----:B------:R-:W-:Y:S02]  /*12470*/  LEA R5, R9, R5, 0x1 ;  /* 0x0000000509057211 */ /* 0x000fe400078e08ff */
[----:B----4-:R-:W-:Y:S02]  /*12480*/  PRMT R0, R0, 0x5410, R4 ;  /* 0x0000541000007816 */ /* 0x010fe40000000004 */
        /* <DEDUP_REMOVED lines=8> */
.L_x_63:
[----:B------:R-:W-:Y:S05]  /*12510*/  BSYNC B1 ;  /* 0x0000000000017941 */ /* 0x000fea0003800000 */
.L_x_62:
[----:B------:R-:W-:Y:S01]  /*12520*/  @!PT LDS RZ, [RZ] ;  /* 0x00000000fffff984 */ /* 0x000fe20000000800 */
[----:B------:R-:W-:Y:S01]  /*12530*/  @!PT LDS RZ, [RZ] ;  /* 0x00000000fffff984 */ /* 0x000fe20000000800 */
[----:B------:R-:W-:Y:S01]  /*12540*/  @!PT LDS RZ, [RZ] ;  /* 0x00000000fffff984 */ /* 0x000fe20000000800 */
[----:B------:R-:W-:Y:S01]  /*12550*/  @!PT LDS RZ, [RZ] ;  /* 0x00000000fffff984 */ /* 0x000fe20000000800 */
[----:B------:R3:W-:Y:S06]  /*12560*/  MEMBAR.ALL.CTA ;  /* 0x0000000000007992 */ /* 0x0007ec0000008000 */
[----:B---3--:R-:W3:Y:S01]  /*12570*/  FENCE.VIEW.ASYNC.S ;  /* 0x00000000000073c6 */ /* 0x008ee20000000000 */
[----:B------:R-:W-:Y:S05]  /*12580*/  @!P2 BRA `(.L_x_64) ;  /* 0x000000000004a947 */ /* 0x000fea0003800000 */
[----:B------:R-:W-:Y:S01]  /*12590*/  BPT.TRAP 0x1 ;  /* 0x000000040000795c */ /* 0x000fe20000300000 */
.L_x_64:
[----:B-1----:R-:W1:Y:S01]  /*125a0*/  S2R R8, SR_CgaCtaId ;  /* 0x0000000000087919 */ /* 0x002e620000008800 */
[----:B------:R-:W-:Y:S02]  /*125b0*/  IADD3 R7, R7, 0x80, RZ ;  /* 0x0000008007077810 */ /* 0x000fe40007ffe0ff */
[----:B------:R-:W-:-:S04]  /*125c0*/  IADD3 R18, R18, 0x1, RZ ;  /* 0x0000000112127810 */ /* 0x000fc80007ffe0ff */
[----:B------:R-:W-:-:S04]  /*125d0*/  ISETP.NE.AND P2, PT, R18, 0x4, PT ;  /* 0x000000041200780c */ /* 0x000fc80003f45270 */
[----:B------:R-:W-:Y:S02]  /*125e0*/  SEL R18, R18, RZ, P2 ;  /* 0x000000ff12127207 */ /* 0x000fe40001000000 */
[----:B-1----:R-:W-:-:S04]  /*125f0*/  PRMT R7, R8, 0x654, R7 ;  /* 0x0000065408077816 */ /* 0x002fc80000000007 */
[----:B---3--:R1:W-:Y:S02]  /*12600*/  SYNCS.ARRIVE.TRANS64.RED.A1T0 RZ, [R7+URZ], RZ ;  /* 0x000000ff07ff79a7 */ /* 0x0083e4000810043f */
[----:B-1----:R-:W-:-:S04]  /*12610*/  SEL R7, RZ, 0x1, P2 ;  /* 0x00000001ff077807 */ /* 0x002fc80001000000 */
[----:B------:R-:W-:-:S07]  /*12620*/  LOP3.LUT R19, R19, R7, RZ, 0x3c, !PT ;  /* 0x0000000713137212 */ /* 0x000fce00078e3cff */
.L_x_58:
[----:B------:R-:W-:Y:S05]  /*12630*/  BSYNC B0 ;  /* 0x0000000000007941 */ /* 0x000fea0003800000 */
.L_x_57:
[----:B---3--:R-:W3:Y:S04]  /*12640*/  LDL.LU R8, [R1+0x2a0] ;  /* 0x0002a00001087983 */ /* 0x008ee80000300800 */
[----:B------:R-:W4:Y:S04]  /*12650*/  LDL.LU R10, [R1+0x2a4] ;  /* 0x0002a400010a7983 */ /* 0x000f280000300800 */
[----:B------:R-:W5:Y:S04]  /*12660*/  LDL.LU R14, [R1+0x2a8] ;  /* 0x0002a800010e7983 */ /* 0x000f680000300800 */
[----:B------:R-:W2:Y:S04]  /*12670*/  LDL.LU R13, [R1+0x2ac] ;  /* 0x0002ac00010d7983 */ /* 0x000ea80000300800 */
[----:B------:R-:W2:Y:S01]  /*12680*/  LDL.LU R12, [R1+0x2b0] ;  /* 0x0002b000010c7983 */ /* 0x000ea20000300800 */
[----:B------:R-:W-:-:S03]  /*12690*/  F2FP.F16.E4M3.UNPACK_B R7, R0 ;  /* 0x00000000ff07723e */ /* 0x000fc600020006ff */
[----:B------:R-:W2:Y:S02]  /*126a0*/  LDL.LU R11, [R1+0x2b4] ;  /* 0x0002b400010b7983 */ /* 0x000ea40000300800 */
[----:B------:R-:W-:Y:S02]  /*126b0*/  HADD2.F32 R9, -RZ, R7.H0_H0 ;  /* 0x20000007ff097230 */ /* 0x000fe40000004100 */
[----:B------:R-:W2:Y:S01]  /*126c0*/  LDL.LU R20, [R1+0x2b8] ;  /* 0x0002b80001147983 */ /* 0x000ea20000300800 */
[----:B---3--:R-:W-:-:S04]  /*126d0*/  FMUL R8, R16, R8 ;  /* 0x0000000810087220 */ /* 0x008fc80000400000 */
[----:B------:R-:W-:Y:S01]  /*126e0*/  FFMA R8, R2, R9, R8 ;  /* 0x0000000902087223 */ /* 0x000fe20000000008 */
[----:B------:R-:W-:Y:S02]  /*126f0*/  HADD2.F32 R9, -RZ, R7.H1_H1 ;  /* 0x30000007ff097230 */ /* 0x000fe40000004100 */
[----:B----4-:R-:W-:Y:S02]  /*12700*/  FMUL R7, R16, R10 ;  /* 0x0000000a10077220 */ /* 0x010fe40000400000 */
[----:B------:R-:W3:Y:S02]  /*12710*/  LDL.LU R10, [R1+0x2bc] ;  /* 0x0002bc00010a7983 */ /* 0x000ee40000300800 */
[----:B------:R-:W-:Y:S02]  /*12720*/  FFMA R7, R2, R9, R7 ;  /* 0x0000000902077223 */ /* 0x000fe40000000007 */
[----:B------:R-:W4:Y:S03]  /*12730*/  LDL.LU R28, [R1+0x2c0] ;  /* 0x0002c000011c7983 */ /* 0x000f260000300800 */
[----:B------:R-:W-:Y:S01]  /*12740*/  F2FP.SATFINITE.RELU.E4M3.F32.PACK_AB_MERGE_C R24, R7, R8, RZ ;  /* 0x000000080718723e */ /* 0x000fe200048078ff */
[----:B------:R-:W4:Y:S01]  /*12750*/  LDL.LU R15, [R1+0x2c4] ;  /* 0x0002c400010f7983 */ /* 0x000f220000300800 */
[----:B------:R-:W-:Y:S01]  /*12760*/  F2FP.F16.E4M3.UNPACK_B R7, R0.H1 ;  /* 0x00000000ff07723e */ /* 0x000fe200030006ff */
[----:B-----5:R-:W-:-:S02]  /*12770*/  FMUL R8, R16, R14 ;  /* 0x0000000e10087220 */ /* 0x020fc40000400000 */
[----:B------:R-:W5:Y:S02]  /*12780*/  LDL.LU R14, [R1+0x2c8] ;  /* 0x0002c800010e7983 */ /* 0x000f640000300800 */
[----:B------:R-:W-:-:S05]  /*12790*/  HADD2.F32 R9, -RZ, R7.H0_H0 ;  /* 0x20000007ff097230 */ /* 0x000fca0000004100 */
[----:B------:R-:W-:Y:S01]  /*127a0*/  FFMA R8, R2, R9, R8 ;  /* 0x0000000902087223 */ /* 0x000fe20000000008 */
[----:B------:R-:W-:Y:S02]  /*127b0*/  HADD2.F32 R9, -RZ, R7.H1_H1 ;  /* 0x30000007ff097230 */ /* 0x000fe40000004100 */
[----:B--2---:R-:W-:Y:S02]  /*127c0*/  FMUL R7, R16, R13 ;  /* 0x0000000d10077220 */ /* 0x004fe40000400000 */
[----:B------:R-:W2:Y:S02]  /*127d0*/  LDL.LU R13, [R1+0x2cc] ;  /* 0x0002cc00010d7983 */ /* 0x000ea40000300800 */
[----:B------:R-:W-:Y:S02]  /*127e0*/  FFMA R7, R2, R9, R7 ;  /* 0x0000000902077223 */ /* 0x000fe40000000007 */
[----:B------:R-:W5:Y:S03]  /*127f0*/  LDL.LU R25, [R1+0x2d0] ;  /* 0x0002d00001197983 */ /* 0x000f660000300800 */
[----:B------:R-:W-:Y:S01]  /*12800*/  F2FP.SATFINITE.RELU.E4M3.F32.PACK_AB_MERGE_C R23, R7, R8, RZ ;  /* 0x000000080717723e */ /* 0x000fe200048078ff */
[----:B------:R-:W-:-:S02]  /*12810*/  FMUL R8, R16, R12 ;  /* 0x0000000c10087220 */ /* 0x000fc40000400000 */
[----:B------:R-:W5:Y:S04]  /*12820*/  LDL.LU R12, [R1+0x2d4] ;  /* 0x0002d400010c7983 */ /* 0x000f680000300800 */
[----:B------:R-:W5:Y:S04]  /*12830*/  LDL.LU R27, [R1+0x2d8] ;  /* 0x0002d800011b7983 */ /* 0x000f680000300800 */
[----:B------:R-:W5:Y:S01]  /*12840*/  LDL.LU R26, [R1+0x2dc] ;  /* 0x0002dc00011a7983 */ /* 0x000f620000300800 */
[----:B------:R-:W-:-:S05]  /*12850*/  F2FP.F16.E4M3.UNPACK_B R7, R3 ;  /* 0x00000003ff07723e */ /* 0x000fca00020006ff */
        /* <DEDUP_REMOVED lines=8> */
[----:B------:R-:W-:Y:S02]  /*128e0*/  HADD2.F32 R11, -RZ, R7.H1_H1 ;  /* 0x30000007ff0b7230 */ /* 0x000fe40000004100 */
[----:B------:R-:W-:-:S04]  /*128f0*/  FMUL R8, R16, R20 ;  /* 0x0000001410087220 */ /* 0x000fc80000400000 */
[----:B------:R-:W-:Y:S01]  /*12900*/  FFMA R21, R2, R21, R8 ;  /* 0x0000001502157223 */ /* 0x000fe20000000008 */
[----:B---3--:R-:W-:-:S04]  /*12910*/  FMUL R7, R16, R10 ;  /* 0x0000000a10077220 */ /* 0x008fc80000400000 */
[----:B------:R-:W-:Y:S01]  /*12920*/  FFMA R11, R2, R11, R7 ;  /* 0x0000000b020b7223 */ /* 0x000fe20000000007 */
[----:B------:R-:W-:-:S05]  /*12930*/  F2FP.F16.E4M3.UNPACK_B R7, R4 ;  /* 0x00000004ff07723e */ /* 0x000fca00020006ff */
[--C-:B------:R-:W-:Y:S02]  /*12940*/  HADD2.F32 R20, -RZ, R7.reuse.H0_H0 ;  /* 0x20000007ff147230 */ /* 0x100fe40000004100 */
[----:B------:R-:W-:Y:S02]  /*12950*/  HADD2.F32 R10, -RZ, R7.H1_H1 ;  /* 0x30000007ff0a7230 */ /* 0x000fe40000004100 */
[----:B----4-:R-:W-:-:S04]  /*12960*/  FMUL R7, R16, R15 ;  /* 0x0000000f10077220 */ /* 0x010fc80000400000 */
[----:B------:R-:W-:Y:S01]  /*12970*/  FFMA R10, R2, R10, R7 ;  /* 0x0000000a020a7223 */ /* 0x000fe20000000007 */
[----:B------:R-:W-:-:S05]  /*12980*/  F2FP.F16.E4M3.UNPACK_B R7, R4.H1 ;  /* 0x00000004ff07723e */ /* 0x000fca00030006ff */
[--C-:B------:R-:W-:Y:S02]  /*12990*/  HADD2.F32 R15, -RZ, R7.reuse.H0_H0 ;  /* 0x20000007ff0f7230 */ /* 0x100fe40000004100 */
[----:B------:R-:W-:Y:S02]  /*129a0*/  HADD2.F32 R9, -RZ, R7.H1_H1 ;  /* 0x30000007ff097230 */ /* 0x000fe40000004100 */
[C---:B--2---:R-:W-:Y:S01]  /*129b0*/  FMUL R7, R16.reuse, R13 ;  /* 0x0000000d10077220 */ /* 0x044fe20000400000 */
[----:B------:R-:W-:-:S03]  /*129c0*/  FMUL R8, R16, R28 ;  /* 0x0000001c10087220 */ /* 0x000fc60000400000 */
[C---:B------:R-:W-:Y:S01]  /*129d0*/  FFMA R9, R2.reuse, R9, R7 ;  /* 0x0000000902097223 */ /* 0x040fe20000000007 */
[----:B------:R-:W-:Y:S01]  /*129e0*/  F2FP.F16.E4M3.UNPACK_B R7, R5 ;  /* 0x00000005ff07723e */ /* 0x000fe200020006ff */
[----:B------:R-:W-:Y:S01]  /*129f0*/  FFMA R20, R2, R20, R8 ;  /* 0x0000001402147223 */ /* 0x000fe20000000008 */
[----:B-----5:R-:W-:-:S03]  /*12a00*/  FMUL R8, R16, R14 ;  /* 0x0000000e10087220 */ /* 0x020fc60000400000 */
[--C-:B------:R-:W-:Y:S02]  /*12a10*/  HADD2.F32 R14, -RZ, R7.reuse.H0_H0 ;  /* 0x20000007ff0e7230 */ /* 0x100fe40000004100 */
[----:B------:R-:W-:Y:S02]  /*12a20*/  HADD2.F32 R13, -RZ, R7.H1_H1 ;  /* 0x30000007ff0d7230 */ /* 0x000fe40000004100 */
[----:B------:R-:W-:Y:S01]  /*12a30*/  FMUL R7, R16, R12 ;  /* 0x0000000c10077220 */ /* 0x000fe20000400000 */
[----:B------:R-:W-:Y:S01]  /*12a40*/  FFMA R15, R2, R15, R8 ;  /* 0x0000000f020f7223 */ /* 0x000fe20000000008 */
[----:B------:R-:W-:Y:S02]  /*12a50*/  FMUL R8, R16, R25 ;  /* 0x0000001910087220 */ /* 0x000fe40000400000 */
[C---:B------:R-:W-:Y:S01]  /*12a60*/  FFMA R13, R2.reuse, R13, R7 ;  /* 0x0000000d020d7223 */ /* 0x040fe20000000007 */
[----:B------:R-:W-:Y:S01]  /*12a70*/  F2FP.F16.E4M3.UNPACK_B R7, R5.H1 ;  /* 0x00000005ff07723e */ /* 0x000fe200030006ff */
[----:B------:R-:W-:Y:S01]  /*12a80*/  FFMA R14, R2, R14, R8 ;  /* 0x0000000e020e7223 */ /* 0x000fe20000000008 */
[----:B------:R-:W-:-:S03]  /*12a90*/  FMUL R8, R16, R27 ;  /* 0x0000001b10087220 */ /* 0x000fc60000400000 */
[--C-:B------:R-:W-:Y:S02]  /*12aa0*/  HADD2.F32 R12, -RZ, R7.reuse.H0_H0 ;  /* 0x20000007ff0c7230 */ /* 0x100fe40000004100 */
[----:B------:R-:W-:Y:S02]  /*12ab0*/  HADD2.F32 R25, -RZ, R7.H1_H1 ;  /* 0x30000007ff197230 */ /* 0x000fe40000004100 */
[----:B------:R-:W-:Y:S01]  /*12ac0*/  FMUL R7, R16, R26 ;  /* 0x0000001a10077220 */ /* 0x000fe20000400000 */
[----:B------:R-:W-:-:S03]  /*12ad0*/  FFMA R12, R2, R12, R8 ;  /* 0x0000000c020c7223 */ /* 0x000fc60000000008 */
[----:B------:R-:W-:Y:S01]  /*12ae0*/  FFMA R7, R2, R25, R7 ;  /* 0x0000001902077223 */ /* 0x000fe20000000007 */
[----:B------:R-:W-:Y:S02]  /*12af0*/  F2FP.SATFINITE.RELU.E4M3.F32.PACK_AB_MERGE_C R11, R11, R21, RZ ;  /* 0x000000150b0b723e */ /* 0x000fe400048078ff */
[----:B------:R-:W-:Y:S02]  /*12b00*/  F2FP.SATFINITE.RELU.E4M3.F32.PACK_AB_MERGE_C R10, R10, R20, RZ ;  /* 0x000000140a0a723e */ /* 0x000fe400048078ff */
[----:B------:R-:W-:Y:S02]  /*12b10*/  F2FP.SATFINITE.RELU.E4M3.F32.PACK_AB_MERGE_C R9, R9, R15, RZ ;  /* 0x0000000f0909723e */ /* 0x000fe400048078ff */
[----:B------:R-:W-:Y:S02]  /*12b20*/  F2FP.SATFINITE.RELU.E4M3.F32.PACK_AB_MERGE_C R8, R13, R14, RZ ;  /* 0x0000000e0d08723e */ /* 0x000fe400048078ff */
[----:B------:R-:W-:Y:S01]  /*12b30*/  F2FP.SATFINITE.RELU.E4M3.F32.PACK_AB_MERGE_C R7, R7, R12, RZ ;  /* 0x0000000c0707723e */ /* 0x000fe200048078ff */
[----:B------:R-:W-:Y:S06]  /*12b40*/  @P1 BRA `(.L_x_65) ;  /* 0x0000000000041947 */ /* 0x000fec0003800000 */
[----:B------:R-:W-:-:S04]  /*12b50*/  DEPBAR.LE SB0, 0x1 ;  /* 0x000080400000791a */ /* 0x000fc80000000000 */
.L_x_65:
[----:B------:R-:W-:Y:S05]  /*12b60*/  WARPSYNC.ALL ;  /* 0x0000000000007948 */ /* 0x000fea0003800000 */
[----:B------:R-:W-:Y:S06]  /*12b70*/  BAR.SYNC.DEFER_BLOCKING 0x1, 0x100 ;  /* 0x0044000000007b1d */ /* 0x000fec0000010000 */
[----:B------:R-:W-:Y:S01]  /*12b80*/  BSSY B0, `(.L_x_66) ;  /* 0x0000019000007945 */ /* 0x000fe20003800000 */
[----:B------:R1:W-:Y:S04]  /*12b90*/  STS.U16 [R17+UR48+0x5100], R24 ;  /* 0x0051001811007988 */ /* 0x0003e80008000430 */
[----:B------:R1:W-:Y:S04]  /*12ba0*/  STS.U16 [R17+UR48+0x5200], R23 ;  /* 0x0052001711007988 */ /* 0x0003e80008000430 */
[----:B------:R1:W-:Y:S04]  /*12bb0*/  STS.U16 [R17+UR48+0x5108], R22 ;  /* 0x0051081611007988 */ /* 0x0003e80008000430 */
[----:B------:R1:W-:Y:S04]  /*12bc0*/  STS.U16 [R17+UR48+0x5208], R11 ;  /* 0x0052080b11007988 */ /* 0x0003e80008000430 */
        /* <DEDUP_REMOVED lines=9> */
[----:B--2---:R-:W2:Y:S02]  /*12c60*/  FENCE.VIEW.ASYNC.S ;  /* 0x00000000000073c6 */ /* 0x004ea40000000000 */
[----:B--2---:R-:W-:Y:S06]  /*12c70*/  BAR.SYNC.DEFER_BLOCKING 0x1, 0x100 ;  /* 0x0044000000007b1d */ /* 0x004fec0000010000 */
[----:B-1----:R-:W-:Y:S05]  /*12c80*/  @P1 BRA `(.L_x_67) ;  /* 0x0000000000201947 */ /* 0x002fea0003800000 */
[----:B------:R-:W-:Y:S02]  /*12c90*/  UIADD3 UR8, UP0, UR58, 0x4f0, URZ ;  /* 0x000004f03a087890 */ /* 0x000fe4000ff1e03f */
[----:B------:R-:W-:Y:S02]  /*12ca0*/  UIADD3 UR6, UR42, 0x80, URZ ;  /* 0x000000802a067890 */ /* 0x000fe4000fffe03f */
[----:B------:R-:W-:Y:S02]  /*12cb0*/  UIADD3 UR4, UR48, 0x5100, URZ ;  /* 0x0000510030047890 */ /* 0x000fe4000fffe03f */
[----:B------:R-:W-:Y:S01]  /*12cc0*/  UIADD3.X UR9, URZ, UR59, URZ, UP0, !UPT ;  /* 0x0000003b3f097290 */ /* 0x000fe200087fe43f */
[----:B------:R-:W-:Y:S01]  /*12cd0*/  UMOV UR5, UR41 ;  /* 0x0000002900057c82 */ /* 0x000fe20008000000 */
[----:B------:R-:W-:-:S07]  /*12ce0*/  UMOV UR7, UR43 ;  /* 0x0000002b00077c82 */ /* 0x000fce0008000000 */
[----:B------:R1:W-:Y:S02]  /*12cf0*/  UTMASTG.3D [UR4], [UR8] ;  /* 0x00000004080073b5 */ /* 0x0003e40008010000 */
[----:B-1----:R0:W-:Y:S02]  /*12d00*/  UTMACMDFLUSH ;  /* 0x00000000000079b7 */ /* 0x0021e40000000000 */
.L_x_67:
[----:B------:R-:W-:Y:S05]  /*12d10*/  BSYNC B0 ;  /* 0x0000000000007941 */ /* 0x000fea0003800000 */
.L_x_66:
[----:B------:R-:W-:Y:S01]  /*12d20*/  BSSY B0, `(.L_x_68) ;  /* 0x0000038000007945 */ /* 0x000fe20003800000 */
[----:B------:R-:W-:Y:S02]  /*12d30*/  MOV R7, R18 ;  /* 0x0000001200077202 */ /* 0x000fe40000000f00 */
[----:B------:R-:W-:Y:S01]  /*12d40*/  MOV R8, R19 ;  /* 0x0000001300087202 */ /* 0x000fe20000000f00 */
[----:B------:R-:W-:Y:S06]  /*12d50*/  @P0 BRA `(.L_x_69) ;  /* 0x0000000000d00947 */ /* 0x000fec0003800000 */
[----:B------:R-:W-:-:S04]  /*12d60*/  MOV R7, UR44 ;  /* 0x0000002c00077c02 */ /* 0x000fc80008000f00 */
[----:B------:R-:W-:-:S13]  /*12d70*/  ISETP.NE.AND P2, PT, R7, 0x3, PT ;  /* 0x000000030700780c */ /* 0x000fda0003f45270 */
[----:B------:R-:W-:Y:S05]  /*12d80*/  @!P2 BRA `(.L_x_70) ;  /* 0x000000000004a947 */ /* 0x000fea0003800000 */
[----:B------:R-:W-:Y:S01]  /*12d90*/  BPT.TRAP 0x1 ;  /* 0x000000040000795c */ /* 0x000fe20000300000 */
.L_x_70:
[----:B------:R-:W-:Y:S01]  /*12da0*/  LEA R7, R18, UR48, 0x3 ;  /* 0x0000003012077c11 */ /* 0x000fe2000f8e18ff */
[----:B------:R-:W-:Y:S01]  /*12db0*/  BSSY B1, `(.L_x_71) ;  /* 0x0000004000017945 */ /* 0x000fe20003800000 */
[----:B------:R-:W-:-:S04]  /*12dc0*/  SHF.L.U32 R8, R19, 0x1f, RZ ;  /* 0x0000001f13087819 */ /* 0x000fc800000006ff */
[----:B------:R-:W1:Y:S02]  /*12dd0*/  SYNCS.PHASECHK.TRANS64.TRYWAIT P3, [R7+URZ+0x60], R8 ;  /* 0x00006008070075a7 */ /* 0x000e64000806017f */
[----:B-1----:R-:W-:Y:S05]  /*12de0*/  @!P3 BRA `(.L_x_72) ;  /* 0x000000d000e4b947 */ /* 0x002fea0003800000 */
.L_x_374:
[----:B------:R-:W-:Y:S05]  /*12df0*/  BSYNC B1 ;  /* 0x0000000000017941 */ /* 0x000fea0003800000 */
.L_x_71:
[----:B------:R-:W-:Y:S04]  /*12e00*/  BSSY B1, `(.L_x_73) ;  /* 0x0000016000017945 */ /* 0x000fe80003800000 */
[----:B------:R-:W-:Y:S05]  /*12e10*/  @P4 BRA `(.L_x_74) ;  /* 0x0000000000504947 */ /* 0x000fea0003800000 */
[----:B------:R-:W-:Y:S01]  /*12e20*/  LEA R4, R18, R17, 0xc ;  /* 0x0000001112047211 */ /* 0x000fe200078e60ff */
[----:B------:R-:W2:Y:S03]  /*12e30*/  S2R R9, SR_TID.X ;  /* 0x0000000000097919 */ /* 0x000ea60000002100 */
[----:B------:R-:W-:Y:S01]  /*12e40*/  IADD3 R5, R4, UR48, RZ ;  /* 0x0000003004057c10 */ /* 0x000fe2000fffe0ff */
[----:B------:R-:W-:Y:S04]  /*12e50*/  LDS.U16 R0, [R4+UR48+0x200] ;  /* 0x0002003004007984 */ /* 0x000fe80008000400 */
[----:B------:R-:W3:Y:S04]  /*12e60*/  LDS.U16 R3, [R4+UR48+0x100] ;  /* 0x0001003004037984 */ /* 0x000ee80008000400 */
[----:B-1----:R-:W-:Y:S01]  /*12e70*/  LDS.U16 R8, [R4+UR48+0x208] ;  /* 0x0002083004087984 */ /* 0x002fe20008000400 */
[----:B--2---:R-:W-:-:S04]  /*12e80*/  SHF.R.U32.HI R9, RZ, 0x4, R9 ;  /* 0x00000004ff097819 */ /* 0x004fc80000011609 */
[----:B------:R-:W-:Y:S02]  /*12e90*/  LOP3.LUT P3, RZ, R9, 0x1, RZ, 0xc0, !PT ;  /* 0x0000000109ff7812 */ /* 0x000fe4000786c0ff */
[----:B------:R-:W-:-:S04]  /*12ea0*/  MOV R9, 0x8 ;  /* 0x0000000800097802 */ /* 0x000fc80000000f00 */
[----:B------:R-:W-:-:S04]  /*12eb0*/  SEL R9, R9, 0xfffffff8, !P3 ;  /* 0xfffffff809097807 */ /* 0x000fc80005800000 */
[----:B------:R-:W-:Y:S02]  /*12ec0*/  LEA R5, R9, R5, 0x1 ;  /* 0x0000000509057211 */ /* 0x000fe400078e08ff */
[----:B---3--:R-:W-:Y:S02]  /*12ed0*/  PRMT R0, R3, 0x5410, R0 ;  /* 0x0000541003007816 */ /* 0x008fe40000000000 */
[----:B------:R-:W1:Y:S04]  /*12ee0*/  LDS.U16 R3, [R4+UR48+0x108] ;  /* 0x0001083004037984 */ /* 0x000e680008000400 */
[----:B------:R-:W-:Y:S01]  /*12ef0*/  LDS.U16 R4, [R5+0x100] ;  /* 0x0001000005047984 */ /* 0x000fe20000000400 */
[----:B-1----:R-:W-:-:S03]  /*12f00*/  PRMT R3, R3, 0x5410, R8 ;  /* 0x0000541003037816 */ /* 0x002fc60000000008 */
[----:B------:R-:W1:Y:S02]  /*12f10*/  LDS.U16 R8, [R5+0x200] ;  /* 0x0002000005087984 */ /* 0x000e640000000400 */
[----:B-1----:R-:W-:Y:S02]  /*12f20*/  PRMT R4, R4, 0x5410, R8 ;  /* 0x0000541004047816 */ /* 0x002fe40000000008 */
[----:B------:R-:W-:Y:S04]  /*12f30*/  LDS.U16 R8, [R5+0x208] ;  /* 0x0002080005087984 */ /* 0x000fe80000000400 */
[----:B------:R-:W1:Y:S02]  /*12f40*/  LDS.U16 R5, [R5+0x108] ;  /* 0x0001080005057984 */ /* 0x000e640000000400 */
[----:B-1----:R-:W-:-:S07]  /*12f50*/  PRMT R5, R5, 0x5410, R8 ;  /* 0x0000541005057816 */ /* 0x002fce0000000008 */
.L_x_74:
[----:B------:R-:W-:Y:S05]  /*12f60*/  BSYNC B1 ;  /* 0x0000000000017941 */ /* 0x000fea0003800000 */
.L_x_73:
[----:B------:R-:W-:Y:S01]  /*12f70*/  @!PT LDS RZ, [RZ] ;  /* 0x00000000fffff984 */ /* 0x000fe20000000800 */
[----:B------:R-:W-:Y:S01]  /*12f80*/  @!PT LDS RZ, [RZ] ;  /* 0x00000000fffff984 */ /* 0x000fe20000000800 */
[----:B------:R-:W-:Y:S01]  /*12f90*/  @!PT LDS RZ, [RZ] ;  /* 0x00000000fffff984 */ /* 0x000fe20000000800 */
[----:B------:R-:W-:Y:S01]  /*12fa0*/  @!PT LDS RZ, [RZ] ;  /* 0x00000000fffff984 */ /* 0x000fe20000000800 */
[----:B------:R2:W-:Y:S06]  /*12fb0*/  MEMBAR.ALL.CTA ;  /* 0x0000000000007992 */ /* 0x0005ec0000008000 */
[----:B--2---:R-:W2:Y:S01]  /*12fc0*/  FENCE.VIEW.ASYNC.S ;  /* 0x00000000000073c6 */ /* 0x004ea20000000000 */
[----:B------:R-:W-:Y:S05]  /*12fd0*/  @!P2 BRA `(.L_x_75) ;  /* 0x000000000004a947 */ /* 0x000fea0003800000 */
[----:B------:R-:W-:Y:S01]  /*12fe0*/  BPT.TRAP 0x1 ;  /* 0x000000040000795c */ /* 0x000fe20000300000 */
.L_x_75:
[----:B-1----:R-:W1:Y:S01]  /*12ff0*/  S2R R8, SR_CgaCtaId ;  /* 0x0000000000087919 */ /* 0x002e620000008800 */
[----:B------:R-:W-:-:S04]  /*13000*/  IADD3 R7, R7, 0x80, RZ ;  /* 0x0000008007077810 */ /* 0x000fc80007ffe0ff */
[----:B-1----:R-:W-:-:S04]  /*13010*/  PRMT R7, R8, 0x654, R7 ;  /* 0x0000065408077816 */ /* 0x002fc80000000007 */
[----:B--2---:R1:W-:Y:S02]  /*13020*/  SYNCS.ARRIVE.TRANS64.RED.A1T0 RZ, [R7+URZ], RZ ;  /* 0x000000ff07ff79a7 */ /* 0x0043e4000810043f */
[----:B-1----:R-:W-:-:S04]  /*13030*/  IADD3 R7, R18, 0x1, RZ ;  /* 0x0000000112077810 */ /* 0x002fc80007ffe0ff */
[----:B------:R-:W-:-:S04]  /*13040*/  ISETP.NE.AND P2, PT, R7, 0x4, PT ;  /* 0x000000040700780c */ /* 0x000fc80003f45270 */
[----:B------:R-:W-:Y:S02]  /*13050*/  SEL R8, RZ, 0x1, P2 ;  /* 0x00000001ff087807 */ /* 0x000fe40001000000 */
[----:B------:R-:W-:Y:S02]  /*13060*/  SEL R7, R7, RZ, P2 ;  /* 0x000000ff07077207 */ /* 0x000fe40001000000 */
[----:B------:R-:W-:Y:S02]  /*13070*/  LOP3.LUT R8, R19, R8, RZ, 0x3c, !PT ;  /* 0x0000000813087212 */ /* 0x000fe400078e3cff */
[----:B------:R-:W-:Y:S02]  /*13080*/  MOV R18, R7 ;  /* 0x0000000700127202 */ /* 0x000fe40000000f00 */
[----:B------:R-:W-:-:S07]  /*13090*/  MOV R19, R8 ;  /* 0x0000000800137202 */ /* 0x000fce0000000f00 */
.L_x_69:
[----:B------:R-:W-:Y:S05]  /*130a0*/  BSYNC B0 ;  /* 0x0000000000007941 */ /* 0x000fea0003800000 */
.L_x_68:
[----:B------:R-:W-:Y:S01]  /*130b0*/  F2FP.F16.E4M3.UNPACK_B R9, R0 ;  /* 0x00000000ff09723e */ /* 0x000fe200020006ff */
[C---:B------:R-:W-:Y:S01]  /*130c0*/  FMUL R166, R16.reuse, R166 ;  /* 0x000000a610a67220 */ /* 0x040fe20000400000 */
[C---:B------:R-:W-:Y:S01]  /*130d0*/  FMUL R169, R16.reuse, R169 ;  /* 0x000000a910a97220 */ /* 0x040fe20000400000 */
[C---:B------:R-:W-:Y:S01]  /*130e0*/  FMUL R171, R16.reuse, R171 ;  /* 0x000000ab10ab7220 */ /* 0x040fe20000400000 */
[C---:B------:R-:W-:Y:S01]  /*130f0*/  FMUL R170, R16.reuse, R170 ;  /* 0x000000aa10aa7220 */ /* 0x040fe20000400000 */
[--C-:B------:R-:W-:Y:S02]  /*13100*/  HADD2.F32 R10, -RZ, R9.reuse.H0_H0 ;  /* 0x20000009ff0a7230 */ /* 0x100fe40000004100 */
[C---:B------:R-:W-:Y:S01]  /*13110*/  FMUL R173, R16.reuse, R173 ;  /* 0x000000ad10ad7220 */ /* 0x040fe20000400000 */
        /* <DEDUP_REMOVED lines=10> */
[C---:B------:R-:W-:Y:S01]  /*131c0*/  FMUL R10, R16.reuse, R168 ;  /* 0x000000a8100a7220 */ /* 0x040fe20000400000 */
[C---:B------:R-:W-:Y:S01]  /*131d0*/  FMUL R178, R16.reuse, R178 ;  /* 0x000000b210b27220 */ /* 0x040fe20000400000 */
[C---:B------:R-:W-:Y:S01]  /*131e0*/  FMUL R180, R16.reuse, R180 ;  /* 0x000000b410b47220 */ /* 0x040fe20000400000 */
[----:B------:R-:W-:Y:S01]  /*131f0*/  FMUL R181, R16, R181 ;  /* 0x000000b510b57220 */ /* 0x000fe20000400000 */
        /* <DEDUP_REMOVED lines=41> */
[----:B------:R-:W-:-:S05]  /*13490*/  FFMA R181, R2, R9, R181 ;  /* 0x0000000902b57223 */ /* 0x000fca00000000b5 */
[----:B------:R-:W-:Y:S01]  /*134a0*/  F2FP.SATFINITE.RELU.E4M3.F32.PACK_AB_MERGE_C R181, R181, R180, RZ ;  /* 0x000000b4b5b5723e */ /* 0x000fe200048078ff */
[----:B------:R-:W-:Y:S06]  /*134b0*/  @P1 BRA `(.L_x_76) ;  /* 0x0000000000041947 */ /* 0x000fec0003800000 */
[----:B------:R-:W-:-:S04]  /*134c0*/  DEPBAR.LE SB0, 0x1 ;  /* 0x000080400000791a */ /* 0x000fc80000000000 */
.L_x_76:
        /* <DEDUP_REMOVED lines=27> */
.L_x_78:
[----:B------:R-:W-:Y:S05]  /*13680*/  BSYNC B0 ;  /* 0x0000000000007941 */ /* 0x000fea0003800000 */
.L_x_77:
[----:B------:R-:W-:Y:S04]  /*13690*/  BSSY B0, `(.L_x_79) ;  /* 0x000003a000007945 */ /* 0x000fe80003800000 */
[----:B------:R-:W-:Y:S05]  /*136a0*/  @P0 BRA `(.L_x_80) ;  /* 0x0000000000e00947 */ /* 0x000fea0003800000 */
[----:B------:R-:W-:-:S04]  /*136b0*/  MOV R9, UR44 ;  /* 0x0000002c00097c02 */ /* 0x000fc80008000f00 */
[----:B------:R-:W-:-:S13]  /*136c0*/  ISETP.NE.AND P2, PT, R9, 0x3, PT ;  /* 0x000000030900780c */ /* 0x000fda0003f45270 */
[----:B------:R-:W-:Y:S05]  /*136d0*/  @!P2 BRA `(.L_x_81) ;  /* 0x000000000004a947 */ /* 0x000fea0003800000 */
[----:B------:R-:W-:Y:S01]  /*136e0*/  BPT.TRAP 0x1 ;  /* 0x000000040000795c */ /* 0x000fe20000300000 */
.L_x_81:
[----:B------:R-:W-:Y:S01]  /*136f0*/  LEA R9, R18, UR48, 0x3 ;  /* 0x0000003012097c11 */ /* 0x000fe2000f8e18ff */
[----:B------:R-:W-:Y:S01]  /*13700*/  BSSY B1, `(.L_x_82) ;  /* 0x0000004000017945 */ /* 0x000fe20003800000 */
[----:B------:R-:W-:-:S04]  /*13710*/  SHF.L.U32 R10, R19, 0x1f, RZ ;  /* 0x0000001f130a7819 */ /* 0x000fc800000006ff */
[----:B------:R-:W1:Y:S02]  /*13720*/  SYNCS.PHASECHK.TRANS64.TRYWAIT P3, [R9+URZ+0x60], R10 ;  /* 0x0000600a090075a7 */ /* 0x000e64000806017f */
[----:B-1----:R-:W-:Y:S05]  /*13730*/  @!P3 BRA `(.L_x_83) ;  /* 0x000000c800a4b947 */ /* 0x002fea0003800000 */
.L_x_375:
[----:B------:R-:W-:Y:S05]  /*13740*/  BSYNC B1 ;  /* 0x0000000000017941 */ /* 0x000fea0003800000 */
.L_x_82:
[----:B------:R-:W-:Y:S04]  /*13750*/  BSSY B1, `(.L_x_84) ;  /* 0x0000016000017945 */ /* 0x000fe80003800000 */
[----:B------:R-:W-:Y:S05]  /*13760*/  @P4 BRA `(.L_x_85) ;  /* 0x0000000000504947 */ /* 0x000fea0003800000 */
[----:B------:R-:W2:Y:S01]  /*13770*/  S2R R11, SR_TID.X ;  /* 0x00000000000b7919 */ /* 0x000ea20000002100 */
[----:B------:R-:W-:-:S04]  /*13780*/  LEA R13, R18, R17, 0xc ;  /* 0x00000011120d7211 */ /* 0x000fc800078e60ff */
[----:B------:R-:W-:Y:S01]  /*13790*/  IADD3 R0, R13, UR48, RZ ;  /* 0x000000300d007c10 */ /* 0x000fe2000fffe0ff */
[----:B------:R-:W-:Y:S04]  /*137a0*/  LDS.U16 R3, [R13+UR48+0x100] ;  /* 0x000100300d037984 */ /* 0x000fe80008000400 */
[----:B------:R-:W-:Y:S04]  /*137b0*/  LDS.U16 R4, [R13+UR48+0x208] ;  /* 0x000208300d047984 */ /* 0x000fe80008000400 */
[----:B------:R-:W-:Y:S01]  /*137c0*/  LDS.U16 R5, [R13+UR48+0x108] ;  /* 0x000108300d057984 */ /* 0x000fe20008000400 */
[----:B--2---:R-:W-:-:S04]  /*137d0*/  SHF.R.U32.HI R11, RZ, 0x4, R11 ;  /* 0x00000004ff0b7819 */ /* 0x004fc8000001160b */
[----:B------:R-:W-:Y:S02]  /*137e0*/  LOP3.LUT P3, RZ, R11, 0x1, RZ, 0xc0, !PT ;  /* 0x000000010bff7812 */ /* 0x000fe4000786c0ff */
[----:B------:R-:W-:-:S04]  /*137f0*/  MOV R11, 0x8 ;  /* 0x00000008000b7802 */ /* 0x000fc80000000f00 */
[----:B------:R-:W-:-:S04]  /*13800*/  SEL R11, R11, 0xfffffff8, !P3 ;  /* 0xfffffff80b0b7807 */ /* 0x000fc80005800000 */
[----:B------:R-:W-:Y:S02]  /*13810*/  LEA R14, R11, R0, 0x1 ;  /* 0x000000000b0e7211 */ /* 0x000fe400078e08ff */
[----:B------:R-:W2:Y:S04]  /*13820*/  LDS.U16 R0, [R13+UR48+0x200] ;  /* 0x000200300d007984 */ /* 0x000ea80008000400 */
[----:B-1----:R-:W-:Y:S04]  /*13830*/  LDS.U16 R9, [R14+0x200] ;  /* 0x000200000e097984 */ /* 0x002fe80000000400 */
[----:B------:R-:W1:Y:S04]  /*13840*/  LDS.U16 R10, [R14+0x100] ;  /* 0x000100000e0a7984 */ /* 0x000e680000000400 */
[----:B------:R-:W-:Y:S04]  /*13850*/  LDS.U16 R11, [R14+0x208] ;  /* 0x000208000e0b7984 */ /* 0x000fe80000000400 */
[----:B------:R-:W3:Y:S01]  /*13860*/  LDS.U16 R12, [R14+0x108] ;  /* 0x000108000e0c7984 */ /* 0x000ee20000000400 */
[----:B--2---:R-:W-:-:S02]  /*13870*/  PRMT R0, R3, 0x5410, R0 ;  /* 0x0000541003007816 */ /* 0x004fc40000000000 */
[----:B------:R-:W-:Y:S02]  /*13880*/  PRMT R3, R5, 0x5410, R4 ;  /* 0x0000541005037816 */ /* 0x000fe40000000004 */
[----:B-1----:R-:W-:Y:S02]  /*13890*/  PRMT R4, R10, 0x5410, R9 ;  /* 0x000054100a047816 */ /* 0x002fe40000000009 */
[----:B---3--:R-:W-:-:S07]  /*138a0*/  PRMT R5, R12, 0x5410, R11 ;  /* 0x000054100c057816 */ /* 0x008fce000000000b */
.L_x_85:
[----:B------:R-:W-:Y:S05]  /*138b0*/  BSYNC B1 ;  /* 0x0000000000017941 */ /* 0x000fea0003800000 */
.L_x_84:
        /* <DEDUP_REMOVED lines=8> */
.L_x_86:
[----:B-1----:R-:W1:Y:S01]  /*13940*/  S2R R10, SR_CgaCtaId ;  /* 0x00000000000a7919 */ /* 0x002e620000008800 */
[C---:B------:R-:W-:Y:S02]  /*13950*/  LEA R9, R7.reuse, UR48, 0x3 ;  /* 0x0000003007097c11 */ /* 0x040fe4000f8e18ff */
[----:B------:R-:W-:Y:S02]  /*13960*/  IADD3 R7, R7, 0x1, RZ ;  /* 0x0000000107077810 */ /* 0x000fe40007ffe0ff */
[----:B------:R-:W-:Y:S02]  /*13970*/  IADD3 R9, R9, 0x80, RZ ;  /* 0x0000008009097810 */ /* 0x000fe40007ffe0ff */
[----:B------:R-:W-:Y:S02]  /*13980*/  IADD3 R18, R18, 0x1, RZ ;  /* 0x0000000112127810 */ /* 0x000fe40007ffe0ff */
[----:B------:R-:W-:Y:S02]  /*13990*/  ISETP.NE.AND P2, PT, R7, 0x4, PT ;  /* 0x000000040700780c */ /* 0x000fe40003f45270 */
[----:B------:R-:W-:-:S02]  /*139a0*/  ISETP.NE.AND P3, PT, R18, 0x4, PT ;  /* 0x000000041200780c */ /* 0x000fc40003f65270 */
[----:B------:R-:W-:Y:S02]  /*139b0*/  SEL R7, R7, RZ, P2 ;  /* 0x000000ff07077207 */ /* 0x000fe40001000000 */
[----:B------:R-:W-:Y:S02]  /*139c0*/  SEL R18, R18, RZ, P3 ;  /* 0x000000ff12127207 */ /* 0x000fe40001800000 */
[----:B-1----:R-:W-:Y:S02]  /*139d0*/  PRMT R9, R10, 0x654, R9 ;  /* 0x000006540a097816 */ /* 0x002fe40000000009 */
[----:B------:R-:W-:Y:S02]  /*139e0*/  SEL R10, RZ, 0x1, P3 ;  /* 0x00000001ff0a7807 */ /* 0x000fe40001800000 */
[----:B--2---:R1:W-:Y:S02]  /*139f0*/  SYNCS.ARRIVE.TRANS64.RED.A1T0 RZ, [R9+URZ], RZ ;  /* 0x000000ff09ff79a7 */ /* 0x0043e4000810043f */
[----:B------:R-:W-:-:S02]  /*13a00*/  LOP3.LUT R19, R19, R10, RZ, 0x3c, !PT ;  /* 0x0000000a13137212 */ /* 0x000fc400078e3cff */
[----:B-1----:R-:W-:-:S04]  /*13a10*/  SEL R9, RZ, 0x1, P2 ;  /* 0x00000001ff097807 */ /* 0x002fc80001000000 */
[----:B------:R-:W-:-:S07]  /*13a20*/  LOP3.LUT R8, R8, R9, RZ, 0x3c, !PT ;  /* 0x0000000908087212 */ /* 0x000fce00078e3cff */
.L_x_80:
[----:B------:R-:W-:Y:S05]  /*13a30*/  BSYNC B0 ;  /* 0x0000000000007941 */ /* 0x000fea0003800000 */
.L_x_79:
[----:B------:R-:W2:Y:S04]  /*13a40*/  LDL.LU R9, [R1+0x2e0] ;  /* 0x0002e00001097983 */ /* 0x000ea80000300800 */
[----:B------:R-:W3:Y:S04]  /*13a50*/  LDL.LU R11, [R1+0x2e4] ;  /* 0x0002e400010b7983 */ /* 0x000ee80000300800 */
[----:B------:R-:W4:Y:S04]  /*13a60*/  LDL.LU R20, [R1+0x2e8] ;  /* 0x0002e80001147983 */ /* 0x000f280000300800 */
[----:B------:R-:W5:Y:S04]  /*13a70*/  LDL.LU R13, [R1+0x2ec] ;  /* 0x0002ec00010d7983 */ /* 0x000f680000300800 */
[----:B------:R-:W4:Y:S04]  /*13a80*/  LDL.LU R22, [R1+0x2f0] ;  /* 0x0002f00001167983 */ /* 0x000f280000300800 */
[----:B------:R-:W4:Y:S01]  /*13a90*/  LDL.LU R15, [R1+0x2f4] ;  /* 0x0002f400010f7983 */ /* 0x000f220000300800 */
[----:B------:R-:W-:-:S03]  /*13aa0*/  F2FP.F16.E4M3.UNPACK_B R10, R0 ;  /* 0x00000000ff0a723e */ /* 0x000fc600020006ff */
        /* <DEDUP_REMOVED lines=10> */
[----:B------:R-:W-:-:S02]  /*13b50*/  HADD2.F32 R12, -RZ, R10.H0_H0 ;  /* 0x2000000aff0c7230 */ /* 0x000fc40000004100 */
[----:B------:R-:W-:Y:S02]  /*13b60*/  HADD2.F32 R10, -RZ, R10.H1_H1 ;  /* 0x3000000aff0a7230 */ /* 0x000fe40000004100 */
[C---:B--2---:R-:W-:Y:S01]  /*13b70*/  FMUL R9, R16.reuse, R9 ;  /* 0x0000000910097220 */ /* 0x044fe20000400000 */
[----:B---3--:R-:W-:-:S04]  /*13b80*/  FMUL R11, R16, R11 ;  /* 0x0000000b100b7220 */ /* 0x008fc80000400000 */
[C---:B------:R-:W-:Y:S01]  /*13b90*/  FFMA R10, R2.reuse, R10, R11 ;  /* 0x0000000a020a7223 */ /* 0x040fe2000000000b */
[----:B------:R-:W-:Y:S01]  /*13ba0*/  F2FP.F16.E4M3.UNPACK_B R11, R0.H1 ;  /* 0x00000000ff0b723e */ /* 0x000fe200030006ff */
[----:B------:R-:W-:Y:S01]  /*13bb0*/  FFMA R9, R2, R12, R9 ;  /* 0x0000000c02097223 */ /* 0x000fe20000000009 */
[----:B-----5:R-:W-:-:S03]  /*13bc0*/  FMUL R13, R16, R13 ;  /* 0x0000000d100d7220 */ /* 0x020fc60000400000 */
[--C-:B------:R-:W-:Y:S02]  /*13bd0*/  HADD2.F32 R12, -RZ, R11.reuse.H0_H0 ;  /* 0x2000000bff0c7230 */ /* 0x100fe40000004100 */
[----:B------:R-:W-:Y:S02]  /*13be0*/  HADD2.F32 R14, -RZ, R11.H1_H1 ;  /* 0x3000000bff0e7230 */ /* 0x000fe40000004100 */
[----:B----4-:R-:W-:-:S04]  /*13bf0*/  FMUL R11, R16, R20 ;  /* 0x00000014100b7220 */ /* 0x010fc80000400000 */
[C---:B------:R-:W-:Y:S01]  /*13c00*/  FFMA R11, R2.reuse, R12, R11 ;  /* 0x0000000c020b7223 */ /* 0x040fe2000000000b */
[----:B------:R-:W-:Y:S01]  /*13c10*/  FFMA R12, R2, R14, R13 ;  /* 0x0000000e020c7223 */ /* 0x000fe2000000000d */
[----:B------:R-:W-:Y:S01]  /*13c20*/  F2FP.F16.E4M3.UNPACK_B R13, R3 ;  /* 0x00000003ff0d723e */ /* 0x000fe200020006ff */
[----:B------:R-:W-:-:S04]  /*13c30*/  FMUL R15, R16, R15 ;  /* 0x0000000f100f7220 */ /* 0x000fc80000400000 */
[--C-:B------:R-:W-:Y:S02]  /*13c40*/  HADD2.F32 R14, -RZ, R13.reuse.H0_H0 ;  /* 0x2000000dff0e7230 */ /* 0x100fe40000004100 */
[----:B------:R-:W-:Y:S02]  /*13c50*/  HADD2.F32 R20, -RZ, R13.H1_H1 ;  /* 0x3000000dff147230 */ /* 0x000fe40000004100 */
[----:B------:R-:W-:-:S04]  /*13c60*/  FMUL R13, R16, R22 ;  /* 0x00000016100d7220 */ /* 0x000fc80000400000 */
[C---:B------:R-:W-:Y:S01]  /*13c70*/  FFMA R13, R2.reuse, R14, R13 ;  /* 0x0000000e020d7223 */ /* 0x040fe2000000000d */
[----:B------:R-:W-:Y:S01]  /*13c80*/  FFMA R14, R2, R20, R15 ;  /* 0x00000014020e7223 */ /* 0x000fe2000000000f */
[----:B------:R-:W-:Y:S01]  /*13c90*/  F2FP.F16.E4M3.UNPACK_B R15, R3.H1 ;  /* 0x00000003ff0f723e */ /* 0x000fe200030006ff */
[----:B------:R-:W-:-:S04]  /*13ca0*/  FMUL R21, R16, R21 ;  /* 0x0000001510157220 */ /* 0x000fc80000400000 */
[--C-:B------:R-:W-:Y:S02]  /*13cb0*/  HADD2.F32 R20, -RZ, R15.reuse.H0_H0 ;  /* 0x2000000fff147230 */ /* 0x100fe40000004100 */
[----:B------:R-:W-:Y:S02]  /*13cc0*/  HADD2.F32 R22, -RZ, R15.H1_H1 ;  /* 0x3000000fff167230 */ /* 0x000fe40000004100 */
[----:B------:R-:W-:-:S04]  /*13cd0*/  FMUL R15, R16, R24 ;  /* 0x00000018100f7220 */ /* 0x000fc80000400000 */
        /* <DEDUP_REMOVED lines=30> */
[----:B------:R-:W-:Y:S02]  /*13ec0*/  F2FP.SATFINITE.RELU.E4M3.F32.PACK_AB_MERGE_C R10, R10, R9, RZ ;  /* 0x000000090a0a723e */ /* 0x000fe400048078ff */
[----:B------:R-:W-:Y:S02]  /*13ed0*/  F2FP.SATFINITE.RELU.E4M3.F32.PACK_AB_MERGE_C R12, R12, R11, RZ ;  /* 0x0000000b0c0c723e */ /* 0x000fe400048078ff */
[----:B------:R-:W-:Y:S02]  /*13ee0*/  F2FP.SATFINITE.RELU.E4M3.F32.PACK_AB_MERGE_C R14, R14, R13, RZ ;  /* 0x0000000d0e0e723e */ /* 0x000fe400048078ff */
[----:B------:R-:W-:Y:S02]  /*13ef0*/  F2FP.SATFINITE.RELU.E4M3.F32.PACK_AB_MERGE_C R20, R20, R15, RZ ;  /* 0x0000000f1414723e */ /* 0x000fe400048078ff */
[----:B------:R-:W-:-:S02]  /*13f00*/  F2FP.SATFINITE.RELU.E4M3.F32.PACK_AB_MERGE_C R21, R22, R21, RZ ;  /* 0x000000151615723e */ /* 0x000fc400048078ff */
[----:B------:R-:W-:Y:S02]  /*13f10*/  F2FP.SATFINITE.RELU.E4M3.F32.PACK_AB_MERGE_C R23, R24, R23, RZ ;  /* 0x000000171817723e */ /* 0x000fe400048078ff */
[----:B------:R-:W-:Y:S02]  /*13f20*/  F2FP.SATFINITE.RELU.E4M3.F32.PACK_AB_MERGE_C R25, R26, R25, RZ ;  /* 0x000000191a19723e */ /* 0x000fe400048078ff */
[----:B------:R-:W-:Y:S01]  /*13f30*/  F2FP.SATFINITE.RELU.E4M3.F32.PACK_AB_MERGE_C R27, R28, R27, RZ ;  /* 0x0000001b1c1b723e */ /* 0x000fe200048078ff */
[----:B------:R-:W-:Y:S06]  /*13f40*/  @P1 BRA `(.L_x_87) ;  /* 0x0000000000041947 */ /* 0x000fec0003800000 */
[----:B------:R-:W-:-:S04]  /*13f50*/  DEPBAR.LE SB0, 0x1 ;  /* 0x000080400000791a */ /* 0x000fc80000000000 */
.L_x_87:
        /* <DEDUP_REMOVED lines=22> */
[----:B------:R-:W-:Y:S02]  /*140c0*/  UIADD3 UR4, UR48, 0x5100, URZ ;  /* 0x0000510030047890 */ /* 0x000fe4000fffe03f */
[----:B------:R-:W-:Y:S01]  /*140d0*/  UIADD3.X UR9, URZ, UR59, URZ, UP0, !UPT ;  /* 0x0000003b3f097290 */ /* 0x000fe200087fe43f */
[----:B------:R-:W-:-:S08]  /*140e0*/  UMOV UR7, UR43 ;  /* 0x0000002b00077c82 */ /* 0x000fd00008000000 */
[----:B------:R1:W-:Y:S02]  /*140f0*/  UTMASTG.3D [UR4], [UR8] ;  /* 0x00000004080073b5 */ /* 0x0003e40008010000 */
[----:B-1----:R0:W-:Y:S02]  /*14100*/  UTMACMDFLUSH ;  /* 0x00000000000079b7 */ /* 0x0021e40000000000 */
.L_x_89:
[----:B------:R-:W-:Y:S05]  /*14110*/  BSYNC B0 ;  /* 0x0000000000007941 */ /* 0x000fea0003800000 */
.L_x_88:
[----:B------:R-:W-:Y:S04]  /*14120*/  BSSY B0, `(.L_x_90) ;  /* 0x000003a000007945 */ /* 0x000fe80003800000 */
[----:B------:R-:W-:Y:S05]  /*14130*/  @P0 BRA `(.L_x_91) ;  /* 0x0000000000e00947 */ /* 0x000fea0003800000 */
[----:B------:R-:W-:-:S04]  /*14140*/  MOV R9, UR44 ;  /* 0x0000002c00097c02 */ /* 0x000fc80008000f00 */
[----:B------:R-:W-:-:S13]  /*14150*/  ISETP.NE.AND P2, PT, R9, 0x3, PT ;  /* 0x000000030900780c */ /* 0x000fda0003f45270 */
[----:B------:R-:W-:Y:S05]  /*14160*/  @!P2 BRA `(.L_x_92) ;  /* 0x000000000004a947 */ /* 0x000fea0003800000 */
[----:B------:R-:W-:Y:S01]  /*14170*/  BPT.TRAP 0x1 ;  /* 0x000000040000795c */ /* 0x000fe20000300000 */
.L_x_92:
[----:B------:R-:W-:Y:S01]  /*14180*/  LEA R9, R18, UR48, 0x3 ;  /* 0x0000003012097c11 */ /* 0x000fe2000f8e18ff */
[----:B------:R-:W-:Y:S01]  /*14190*/  BSSY B1, `(.L_x_93) ;  /* 0x0000004000017945 */ /* 0x000fe20003800000 */
[----:B------:R-:W-:-:S04]  /*141a0*/  SHF.L.U32 R10, R19, 0x1f, RZ ;  /* 0x0000001f130a7819 */ /* 0x000fc800000006ff */
[----:B------:R-:W1:Y:S02]  /*141b0*/  SYNCS.PHASECHK.TRANS64.TRYWAIT P3, [R9+URZ+0x60], R10 ;  /* 0x0000600a090075a7 */ /* 0x000e64000806017f */
[----:B-1----:R-:W-:Y:S05]  /*141c0*/  @!P3 BRA `(.L_x_94) ;  /* 0x000000c00014b947 */ /* 0x002fea0003800000 */
.L_x_376:
[----:B------:R-:W-:Y:S05]  /*141d0*/  BSYNC B1 ;  /* 0x0000000000017941 */ /* 0x000fea0003800000 */
.L_x_93:
        /* <DEDUP_REMOVED lines=22> */
.L_x_96:
[----:B------:R-:W-:Y:S05]  /*14340*/  BSYNC B1 ;  /* 0x0000000000017941 */ /* 0x000fea0003800000 */
.L_x_95:
        /* <DEDUP_REMOVED lines=8> */
.L_x_97:
        /* <DEDUP_REMOVED lines=15> */
.L_x_91:
[----:B------:R-:W-:Y:S05]  /*144c0*/  BSYNC B0 ;  /* 0x0000000000007941 */ /* 0x000fea0003800000 */
.L_x_90:
[-C--:B------:R-:W-:Y:S01]  /*144d0*/  F2FP.F16.E4M3.UNPACK_B R9, R0.reuse ;  /* 0x00000000ff09723e */ /* 0x080fe200020006ff */
[C---:B------:R-:W-:Y:S01]  /*144e0*/  FMUL R183, R16.reuse, R183 ;  /* 0x000000b710b77220 */ /* 0x040fe20000400000 */
[----:B------:R-:W-:Y:S01]  /*144f0*/  F2FP.F16.E4M3.UNPACK_B R12, R0.H1 ;  /* 0x00000000ff0c723e */ /* 0x000fe200030006ff */
[C---:B------:R-:W-:Y:S01]  /*14500*/  FMUL R11, R16.reuse, R184 ;  /* 0x000000b8100b7220 */ /* 0x040fe20000400000 */
[----:B------:R-:W-:Y:S01]  /*14510*/  F2FP.F16.E4M3.UNPACK_B R13, R3 ;  /* 0x00000003ff0d723e */ /* 0x000fe200020006ff */
[--C-:B------:R-:W-:Y:S02]  /*14520*/  HADD2.F32 R10, -RZ, R9.reuse.H0_H0 ;  /* 0x20000009ff0a7230 */ /* 0x100fe40000004100 */
[C---:B------:R-:W-:Y:S01]  /*14530*/  FMUL R187, R16.reuse, R187 ;  /* 0x000000bb10bb7220 */ /* 0x040fe20000400000 */
[----:B------:R-:W-:Y:S02]  /*14540*/  HADD2.F32 R14, -RZ, R9.H1_H1 ;  /* 0x30000009ff0e7230 */ /* 0x000fe40000004100 */
[C---:B------:R-:W-:Y:S01]  /*14550*/  FMUL R9, R16.reuse, R182 ;  /* 0x000000b610097220 */ /* 0x040fe20000400000 */
[----:B------:R-:W-:Y:S01]  /*14560*/  HADD2.F32 R20, -RZ, R12.H0_H0 ;  /* 0x2000000cff147230 */ /* 0x000fe20000004100 */
[----:B------:R-:W-:Y:S01]  /*14570*/  F2FP.F16.E4M3.UNPACK_B R15, R3.H1 ;  /* 0x00000003ff0f723e */ /* 0x000fe200030006ff */
[----:B------:R-:W-:Y:S01]  /*14580*/  FMUL R189, R16, R189 ;  /* 0x000000bd10bd7220 */ /* 0x000fe20000400000 */
[C---:B------:R-:W-:Y:S01]  /*14590*/  FFMA R9, R2.reuse, R10, R9 ;  /* 0x0000000a02097223 */ /* 0x040fe20000000009 */
[C---:B------:R-:W-:Y:S01]  /*145a0*/  FFMA R10, R2.reuse, R14, R183 ;  /* 0x0000000e020a7223 */ /* 0x040fe200000000b7 */
[----:B------:R-:W-:Y:S01]  /*145b0*/  FFMA R11, R2, R20, R11 ;  /* 0x00000014020b7223 */ /* 0x000fe2000000000b */
[--C-:B------:R-:W-:Y:S01]  /*145c0*/  HADD2.F32 R14, -RZ, R13.reuse.H0_H0 ;  /* 0x2000000dff0e7230 */ /* 0x100fe20000004100 */
[----:B------:R-:W-:Y:S01]  /*145d0*/  F2FP.F16.E4M3.UNPACK_B R23, R4 ;  /* 0x00000004ff17723e */ /* 0x000fe200020006ff */
[----:B------:R-:W-:-:S02]  /*145e0*/  HADD2.F32 R20, -RZ, R13.H1_H1 ;  /* 0x3000000dff147230 */ /* 0x000fc40000004100 */
[C---:B------:R-:W-:Y:S01]  /*145f0*/  FMUL R13, R16.reuse, R186 ;  /* 0x000000ba100d7220 */ /* 0x040fe20000400000 */
[----:B------:R-:W-:Y:S02]  /*14600*/  HADD2.F32 R22, -RZ, R15.H1_H1 ;  /* 0x3000000fff167230 */ /* 0x000fe40000004100 */
[----:B------:R-:W-:Y:S01]  /*14610*/  FMUL R21, R16, R190 ;  /* 0x000000be10157220 */ /* 0x000fe20000400000 */
[----:B------:R-:W-:Y:S02]  /*14620*/  HADD2.F32 R26, -RZ, R23.H0_H0 ;  /* 0x20000017ff1a7230 */ /* 0x000fe40000004100 */
[C---:B------:R-:W-:Y:S01]  /*14630*/  FFMA R13, R2.reuse, R14, R13 ;  /* 0x0000000e020d7223 */ /* 0x040fe2000000000d */
[----:B------:R-:W-:Y:S01]  /*14640*/  FFMA R14, R2, R20, R187 ;  /* 0x00000014020e7223 */ /* 0x000fe200000000bb */
[----:B------:R-:W-:Y:S02]  /*14650*/  HADD2.F32 R20, -RZ, R15.H0_H0 ;  /* 0x2000000fff147230 */ /* 0x000fe40000004100 */
[----:B------:R-:W-:Y:S01]  /*14660*/  FMUL R15, R16, R188 ;  /* 0x000000bc100f7220 */ /* 0x000fe20000400000 */
[----:B------:R-:W-:Y:S01]  /*14670*/  F2FP.F16.E4M3.UNPACK_B R24, R4.H1 ;  /* 0x00000004ff18723e */ /* 0x000fe200030006ff */
[C---:B------:R-:W-:Y:S01]  /*14680*/  FFMA R21, R2.reuse, R26, R21 ;  /* 0x0000001a02157223 */ /* 0x040fe20000000015 */
[----:B------:R-:W-:Y:S01]  /*14690*/  F2FP.F16.E4M3.UNPACK_B R25, R5 ;  /* 0x00000005ff19723e */ /* 0x000fe200020006ff */
[C---:B------:R-:W-:Y:S01]  /*146a0*/  FFMA R15, R2.reuse, R20, R15 ;  /* 0x00000014020f7223 */ /* 0x040fe2000000000f */
[----:B------:R-:W-:Y:S01]  /*146b0*/  FFMA R20, R2, R22, R189 ;  /* 0x0000001602147223 */ /* 0x000fe200000000bd */
[----:B------:R-:W-:-:S02]  /*146c0*/  HADD2.F32 R22, -RZ, R23.H1_H1 ;  /* 0x30000017ff167230 */ /* 0x000fc40000004100 */
[C---:B------:R-:W-:Y:S01]  /*146d0*/  FMUL R23, R16.reuse, R192 ;  /* 0x000000c010177220 */ /* 0x040fe20000400000 */
[----:B------:R-:W-:Y:S01]  /*146e0*/  HADD2.F32 R26, -RZ, R24.H0_H0 ;  /* 0x20000018ff1a7230 */ /* 0x000fe20000004100 */
[----:B------:R-:W-:Y:S01]  /*146f0*/  F2FP.F16.E4M3.UNPACK_B R27, R5.H1 ;  /* 0x00000005ff1b723e */ /* 0x000fe200030006ff */
[--C-:B------:R-:W-:Y:S02]  /*14700*/  HADD2.F32 R28, -RZ, R25.reuse.H1_H1 ;  /* 0x30000019ff1c7230 */ /* 0x100fe40000004100 */
[----:B------:R-:W-:Y:S01]  /*14710*/  FMUL R195, R16, R195 ;  /* 0x000000c310c37220 */ /* 0x000fe20000400000 */
[----:B------:R-:W-:Y:S02]  /*14720*/  HADD2.F32 R12, -RZ, R12.H1_H1 ;  /* 0x3000000cff0c7230 */ /* 0x000fe40000004100 */
[----:B------:R-:W-:Y:S01]  /*14730*/  FFMA R23, R2, R26, R23 ;  /* 0x0000001a02177223 */ /* 0x000fe20000000017 */
[----:B------:R-:W-:Y:S02]  /*14740*/  HADD2.F32 R26, -RZ, R25.H0_H0 ;  /* 0x20000019ff1a7230 */ /* 0x000fe40000004100 */
[----:B------:R-:W-:Y:S01]  /*14750*/  FMUL R25, R16, R194 ;  /* 0x000000c210197220 */ /* 0x000fe20000400000 */
[----:B------:R-:W-:-:S02]  /*14760*/  HADD2.F32 R24, -RZ, R24.H1_H1 ;  /* 0x30000018ff187230 */ /* 0x000fc40000004100 */
[C---:B------:R-:W-:Y:S01]  /*14770*/  FMUL R185, R16.reuse, R185 ;  /* 0x000000b910b97220 */ /* 0x040fe20000400000 */
[--C-:B------:R-:W-:Y:S02]  /*14780*/  HADD2.F32 R30, -RZ, R27.reuse.H0_H0 ;  /* 0x2000001bff1e7230 */ /* 0x100fe40000004100 */
[C---:B------:R-:W-:Y:S01]  /*14790*/  FMUL R191, R16.reuse, R191 ;  /* 0x000000bf10bf7220 */ /* 0x040fe20000400000 */
[----:B------:R-:W-:Y:S02]  /*147a0*/  HADD2.F32 R32, -RZ, R27.H1_H1 ;  /* 0x3000001bff207230 */ /* 0x000fe40000004100 */
[C---:B------:R-:W-:Y:S01]  /*147b0*/  FMUL R193, R16.reuse, R193 ;  /* 0x000000c110c17220 */ /* 0x040fe20000400000 */
[C---:B------:R-:W-:Y:S01]  /*147c0*/  FMUL R27, R16.reuse, R196 ;  /* 0x000000c4101b7220 */ /* 0x040fe20000400000 */
[----:B------:R-:W-:Y:S01]  /*147d0*/  FMUL R197, R16, R197 ;  /* 0x000000c510c57220 */ /* 0x000fe20000400000 */
[C---:B------:R-:W-:Y:S01]  /*147e0*/  FFMA R25, R2.reuse, R26, R25 ;  /* 0x0000001a02197223 */ /* 0x040fe20000000019 */
[C---:B------:R-:W-:Y:S01]  /*147f0*/  FFMA R26, R2.reuse, R28, R195 ;  /* 0x0000001c021a7223 */ /* 0x040fe200000000c3 */
[C---:B------:R-:W-:Y:S01]  /*14800*/  FFMA R12, R2.reuse, R12, R185 ;  /* 0x0000000c020c7223 */ /* 0x040fe200000000b9 */
[C---:B------:R-:W-:Y:S01]  /*14810*/  FFMA R22, R2.reuse, R22, R191 ;  /* 0x0000001602167223 */ /* 0x040fe200000000bf */
[C---:B------:R-:W-:Y:S01]  /*14820*/  FFMA R24, R2.reuse, R24, R193 ;  /* 0x0000001802187223 */ /* 0x040fe200000000c1 */
[C---:B------:R-:W-:Y:S01]  /*14830*/  FFMA R27, R2.reuse, R30, R27 ;  /* 0x0000001e021b7223 */ /* 0x040fe2000000001b */
[----:B------:R-:W-:Y:S01]  /*14840*/  FFMA R28, R2, R32, R197 ;  /* 0x00000020021c7223 */ /* 0x000fe200000000c5 */
[----:B------:R-:W-:-:S02]  /*14850*/  F2FP.SATFINITE.RELU.E4M3.F32.PACK_AB_MERGE_C R10, R10, R9, RZ ;  /* 0x000000090a0a723e */ /* 0x000fc400048078ff */
[----:B------:R-:W-:Y:S02]  /*14860*/  F2FP.SATFINITE.RELU.E4M3.F32.PACK_AB_MERGE_C R12, R12, R11, RZ ;  /* 0x0000000b0c0c723e */ /* 0x000fe400048078ff */
[----:B------:R-:W-:Y:S02]  /*14870*/  F2FP.SATFINITE.RELU.E4M3.F32.PACK_AB_MERGE_C R14, R14, R13, RZ ;  /* 0x0000000d0e0e723e */ /* 0x000fe400048078ff */
[----:B------:R-:W-:Y:S02]  /*14880*/  F2FP.SATFINITE.RELU.E4M3.F32.PACK_AB_MERGE_C R20, R20, R15, RZ ;  /* 0x0000000f1414723e */ /* 0x000fe400048078ff */
[----:B------:R-:W-:Y:S02]  /*14890*/  F2FP.SATFINITE.RELU.E4M3.F32.PACK_AB_MERGE_C R21, R22, R21, RZ ;  /* 0x000000151615723e */ /* 0x000fe400048078ff */
[----:B------:R-:W-:Y:S02]  /*148a0*/  F2FP.SATFINITE.RELU.E4M3.F32.PACK_AB_MERGE_C R23, R24, R23, RZ ;  /* 0x000000171817723e */ /* 0x000fe400048078ff */
[----:B------:R-:W-:-:S02]  /*148b0*/  F2FP.SATFINITE.RELU.E4M3.F32.PACK_AB_MERGE_C R25, R26, R25, RZ ;  /* 0x000000191a19723e */ /* 0x000fc400048078ff */
[----:B------:R-:W-:Y:S01]  /*148c0*/  F2FP.SATFINITE.RELU.E4M3.F32.PACK_AB_MERGE_C R27, R28, R27, RZ ;  /* 0x0000001b1c1b723e */ /* 0x000fe200048078ff */
[----:B------:R-:W-:Y:S06]  /*148d0*/  @P1 BRA `(.L_x_98) ;  /* 0x0000000000041947 */ /* 0x000fec0003800000 */
[----:B------:R-:W-:-:S04]  /*148e0*/  DEPBAR.LE SB0, 0x1 ;  /* 0x000080400000791a */ /* 0x000fc80000000000 */
.L_x_98:
        /* <DEDUP_REMOVED lines=27> */
.L_x_100:
[----:B------:R-:W-:Y:S05]  /*14aa0*/  BSYNC B0 ;  /* 0x0000000000007941 */ /* 0x000fea0003800000 */
.L_x_99:
[----:B------:R-:W-:Y:S04]  /*14ab0*/  BSSY B0, `(.L_x_101) ;  /* 0x000003a000007945 */ /* 0x000fe80003800000 */
[----:B------:R-:W-:Y:S05]  /*14ac0*/  @P0 BRA `(.L_x_102) ;  /* 0x0000000000e00947 */ /* 0x000fea0003800000 */
[----:B------:R-:W-:-:S04]  /*14ad0*/  MOV R9, UR44 ;  /* 0x0000002c00097c02 */ /* 0x000fc80008000f00 */
[----:B------:R-:W-:-:S13]  /*14ae0*/  ISETP.NE.AND P2, PT, R9, 0x3, PT ;  /* 0x000000030900780c */ /* 0x000fda0003f45270 */
[----:B------:R-:W-:Y:S05]  /*14af0*/  @!P2 BRA `(.L_x_103) ;  /* 0x000000000004a947 */ /* 0x000fea0003800000 */
[----:B------:R-:W-:Y:S01]  /*14b00*/  BPT.TRAP 0x1 ;  /* 0x000000040000795c */ /* 0x000fe20000300000 */
.L_x_103:
[----:B------:R-:W-:Y:S01]  /*14b10*/  LEA R9, R18, UR48, 0x3 ;  /* 0x0000003012097c11 */ /* 0x000fe2000f8e18ff */
[----:B------:R-:W-:Y:S01]  /*14b20*/  BSSY B1, `(.L_x_104) ;  /* 0x0000004000017945 */ /* 0x000fe20003800000 */
[----:B------:R-:W-:-:S04]  /*14b30*/  SHF.L.U32 R10, R19, 0x1f, RZ ;  /* 0x0000001f130a7819 */ /* 0x000fc800000006ff */
[----:B------:R-:W1:Y:S02]  /*14b40*/  SYNCS.PHASECHK.TRANS64.TRYWAIT P3, [R9+URZ+0x60], R10 ;  /* 0x0000600a090075a7 */ /* 0x000e64000806017f */
[----:B-1----:R-:W-:Y:S05]  /*14b50*/  @!P3 BRA `(.L_x_105) ;  /* 0x000000b400c4b947 */ /* 0x002fea0003800000 */
.L_x_377:
[----:B------:R-:W-:Y:S05]  /*14b60*/  BSYNC B1 ;  /* 0x0000000000017941 */ /* 0x000fea0003800000 */
.L_x_104:
        /* <DEDUP_REMOVED lines=22> */
.L_x_107:
[----:B------:R-:W-:Y:S05]  /*14cd0*/  BSYNC B1 ;  /* 0x0000000000017941 */ /* 0x000fea0003800000 */
.L_x_106:
        /* <DEDUP_REMOVED lines=8> */
.L_x_108:
        /* <DEDUP_REMOVED lines=15> */
.L_x_102:
[----:B------:R-:W-:Y:S05]  /*14e50*/  BSYNC B0 ;  /* 0x0000000000007941 */ /* 0x000fea0003800000 */
.L_x_101:
[----:B------:R-:W2:Y:S04]  /*14e60*/  LDL.LU R20, [R1+0x320] ;  /* 0x0003200001147983 */ /* 0x000ea80000300800 */
[----:B------:R-:W3:Y:S04]  /*14e70*/  LDL.LU R11, [R1+0x324] ;  /* 0x00032400010b7983 */ /* 0x000ee80000300800 */
[----:B------:R-:W4:Y:S04]  /*14e80*/  LDL.LU R13, [R1+0x328] ;  /* 0x00032800010d7983 */ /* 0x000f280000300800 */
[----:B------:R-:W5:Y:S04]  /*14e90*/  LDL.LU R31, [R1+0x32c] ;  /* 0x00032c00011f7983 */ /* 0x000f680000300800 */
[----:B------:R-:W5:Y:S04]  /*14ea0*/  LDL.LU R29, [R1+0x330] ;  /* 0x00033000011d7983 */ /* 0x000f680000300800 */
[----:B------:R-:W5:Y:S04]  /*14eb0*/  LDL.LU R21, [R1+0x334] ;  /* 0x0003340001157983 */ /* 0x000f680000300800 */
[----:B------:R-:W5:Y:S01]  /*14ec0*/  LDL.LU R35, [R1+0x338] ;  /* 0x0003380001237983 */ /* 0x000f620000300800 */
[----:B------:R-:W-:-:S03]  /*14ed0*/  F2FP.F16.E4M3.UNPACK_B R9, R0 ;  /* 0x00000000ff09723e */ /* 0x000fc600020006ff */
[----:B------:R-:W5:Y:S01]  /*14ee0*/  LDL.LU R26, [R1+0x33c] ;  /* 0x00033c00011a7983 */ /* 0x000f620000300800 */
[----:B------:R-:W-:Y:S01]  /*14ef0*/  F2FP.F16.E4M3.UNPACK_B R12, R0.H1 ;  /* 0x00000000ff0c723e */ /* 0x000fe200030006ff */
[--C-:B------:R-:W-:Y:S02]  /*14f00*/  HADD2.F32 R10, -RZ, R9.reuse.H0_H0 ;  /* 0x20000009ff0a7230 */ /* 0x100fe40000004100 */
[----:B------:R-:W5:Y:S01]  /*14f10*/  LDL.LU R23, [R1+0x340] ;  /* 0x0003400001177983 */ /* 0x000f620000300800 */
[----:B------:R-:W-:-:S03]  /*14f20*/  HADD2.F32 R14, -RZ, R9.H1_H1 ;  /* 0x30000009ff0e7230 */ /* 0x000fc60000004100 */
[----:B------:R-:W5:Y:S01]  /*14f30*/  LDL.LU R32, [R1+0x344] ;  /* 0x0003440001207983 */ /* 0x000f620000300800 */
[----:B------:R-:W-:-:S03]  /*14f40*/  F2FP.F16.E4M3.UNPACK_B R15, R3 ;  /* 0x00000003ff0f723e */ /* 0x000fc600020006ff */
[----:B------:R-:W5:Y:S04]  /*14f50*/  LDL.LU R30, [R1+0x348] ;  /* 0x00034800011e7983 */ /* 0x000f680000300800 */
[----:B------:R-:W5:Y:S01]  /*14f60*/  LDL.LU R27, [R1+0x34c] ;  /* 0x00034c00011b7983 */ /* 0x000f620000300800 */
[----:B------:R-:W-:-:S03]  /*14f70*/  HADD2.F32 R22, -RZ, R15.H1_H1 ;  /* 0x3000000fff167230 */ /* 0x000fc60000004100 */
[----:B------:R-:W5:Y:S04]  /*14f80*/  LDL.LU R34, [R1+0x350] ;  /* 0x0003500001227983 */ /* 0x000f680000300800 */
[----:B------:R-:W5:Y:S01]  /*14f90*/  LDL.LU R33, [R1+0x354] ;  /* 0x0003540001217983 */ /* 0x000f620000300800 */
[C---:B--2---:R-:W-:Y:S01]  /*14fa0*/  FMUL R9, R16.reuse, R20 ;  /* 0x0000001410097220 */ /* 0x044fe20000400000 */
[----:B------:R-:W-:Y:S02]  /*14fb0*/  HADD2.F32 R20, -RZ, R12.H0_H0 ;  /* 0x2000000cff147230 */ /* 0x000fe40000004100 */
[----:B---3--:R-:W-:Y:S01]  /*14fc0*/  FMUL R11, R16, R11 ;  /* 0x0000000b100b7220 */ /* 0x008fe20000400000 */
[----:B------:R-:W-:Y:S01]  /*14fd0*/  FFMA R9, R2, R10, R9 ;  /* 0x0000000a02097223 */ /* 0x000fe20000000009 */
[----:B----4-:R-:W-:-:S02]  /*14fe0*/  FMUL R13, R16, R13 ;  /* 0x0000000d100d7220 */ /* 0x010fc40000400000 */
[C---:B------:R-:W-:Y:S01]  /*14ff0*/  FFMA R10, R2.reuse, R14, R11 ;  /* 0x0000000e020a7223 */ /* 0x040fe2000000000b */
[----:B------:R-:W-:Y:S02]  /*15000*/  HADD2.F32 R14, -RZ, R15.H0_H0 ;  /* 0x2000000fff0e7230 */ /* 0x000fe40000004100 */
[----:B------:R-:W-:Y:S01]  /*15010*/  FFMA R11, R2, R20, R13 ;  /* 0x00000014020b7223 */ /* 0x000fe2000000000d */
[C---:B-----5:R-:W-:Y:S01]  /*15020*/  FMUL R13, R16.reuse, R31 ;  /* 0x0000001f100d7220 */ /* 0x060fe20000400000 */
[----:B------:R-:W-:Y:S02]  /*15030*/  FMUL R15, R16, R29 ;  /* 0x0000001d100f7220 */ /* 0x000fe40000400000 */
[----:B------:R-:W2:Y:S04]  /*15040*/  LDL.LU R29, [R1+0x358] ;  /* 0x00035800011d7983 */ /* 0x000ea80000300800 */
[----:B------:R-:W3:Y:S01]  /*15050*/  LDL.LU R31, [R1+0x35c] ;  /* 0x00035c00011f7983 */ /* 0x000ee20000300800 */
[----:B------:R-:W-:-:S02]  /*15060*/  HADD2.F32 R12, -RZ, R12.H1_H1 ;  /* 0x3000000cff0c7230 */ /* 0x000fc40000004100 */
[----:B------:R-:W-:Y:S01]  /*15070*/  FMUL R21, R16, R21 ;  /* 0x0000001510157220 */ /* 0x000fe20000400000 */
[----:B------:R-:W-:Y:S01]  /*15080*/  F2FP.F16.E4M3.UNPACK_B R20, R3.H1 ;  /* 0x00000003ff14723e */ /* 0x000fe200030006ff */
[C---:B------:R-:W-:Y:S01]  /*15090*/  FFMA R15, R2.reuse, R14, R15 ;  /* 0x0000000e020f7223 */ /* 0x040fe2000000000f */
[----:B------:R-:W-:Y:S01]  /*150a0*/  F2FP.F16.E4M3.UNPACK_B R24, R4 ;  /* 0x00000004ff18723e */ /* 0x000fe200020006ff */
[C---:B------:R-:W-:Y:S01]  /*150b0*/  FFMA R14, R2.reuse, R22, R21 ;  /* 0x00000016020e7223 */ /* 0x040fe20000000015 */
[----:B------:R-:W-:Y:S01]  /*150c0*/  FFMA R12, R2, R12, R13 ;  /* 0x0000000c020c7223 */ /* 0x000fe2000000000d */
[--C-:B------:R-:W-:Y:S02]  /*150d0*/  HADD2.F32 R22, -RZ, R20.reuse.H0_H0 ;  /* 0x20000014ff167230 */ /* 0x100fe40000004100 */
[C---:B------:R-:W-:Y:S01]  /*150e0*/  FMUL R13, R16.reuse, R35 ;  /* 0x00000023100d7220 */ /* 0x040fe20000400000 */
[----:B------:R-:W-:Y:S02]  /*150f0*/  HADD2.F32 R20, -RZ, R20.H1_H1 ;  /* 0x30000014ff147230 */ /* 0x000fe40000004100 */
[----:B------:R-:W-:Y:S01]  /*15100*/  FMUL R21, R16, R26 ;  /* 0x0000001a10157220 */ /* 0x000fe20000400000 */
[----:B------:R-:W-:-:S02]  /*15110*/  HADD2.F32 R26, -RZ, R24.H0_H0 ;  /* 0x20000018ff1a7230 */ /* 0x000fc40000004100 */
[----:B------:R-:W-:Y:S01]  /*15120*/  FMUL R23, R16, R23 ;  /* 0x0000001710177220 */ /* 0x000fe20000400000 */
[----:B------:R-:W-:Y:S01]  /*15130*/  F2FP.F16.E4M3.UNPACK_B R25, R4.H1 ;  /* 0x00000004ff19723e */ /* 0x000fe200030006ff */
[C---:B------:R-:W-:Y:S01]  /*15140*/  FFMA R13, R2.reuse, R22, R13 ;  /* 0x00000016020d7223 */ /* 0x040fe2000000000d */
[----:B------:R-:W-:Y:S01]  /*15150*/  FFMA R20, R2, R20, R21 ;  /* 0x0000001402147223 */ /* 0x000fe20000000015 */
[----:B------:R-:W-:Y:S02]  /*15160*/  HADD2.F32 R22, -RZ, R24.H1_H1 ;  /* 0x30000018ff167230 */ /* 0x000fe40000004100 */
[----:B------:R-:W-:Y:S01]  /*15170*/  FMUL R21, R16, R32 ;  /* 0x0000002010157220 */ /* 0x000fe20000400000 */
[----:B------:R-:W-:Y:S01]  /*15180*/  FFMA R23, R2, R26, R23 ;  /* 0x0000001a02177223 */ /* 0x000fe20000000017 */
[--C-:B------:R-:W-:Y:S02]  /*15190*/  HADD2.F32 R24, -RZ, R25.reuse.H0_H0 ;  /* 0x20000019ff187230 */ /* 0x100fe40000004100 */
[----:B------:R-:W-:-:S02]  /*151a0*/  HADD2.F32 R26, -RZ, R25.H1_H1 ;  /* 0x30000019ff1a7230 */ /* 0x000fc40000004100 */
[----:B------:R-:W-:Y:S01]  /*151b0*/  FMUL R25, R16, R30 ;  /* 0x0000001e10197220 */ /* 0x000fe20000400000 */
[----:B------:R-:W-:Y:S01]  /*151c0*/  FFMA R22, R2, R22, R21 ;  /* 0x0000001602167223 */ /* 0x000fe20000000015 */
[----:B------:R-:W-:Y:S01]  /*151d0*/  FMUL R27, R16, R27 ;  /* 0x0000001b101b7220 */ /* 0x000fe20000400000 */
[-C--:B------:R-:W-:Y:S02]  /*151e0*/  F2FP.F16.E4M3.UNPACK_B R28, R5.reuse ;  /* 0x00000005ff1c723e */ /* 0x080fe400020006ff */
[----:B------:R-:W-:Y:S01]  /*151f0*/  F2FP.F16.E4M3.UNPACK_B R21, R5.H1 ;  /* 0x00000005ff15723e */ /* 0x000fe200030006ff */
[C---:B------:R-:W-:Y:S01]  /*15200*/  FFMA R25, R2.reuse, R24, R25 ;  /* 0x0000001802197223 */ /* 0x040fe20000000019 */
[----:B------:R-:W-:Y:S01]  /*15210*/  FFMA R24, R2, R26, R27 ;  /* 0x0000001a02187223 */ /* 0x000fe2000000001b */
[----:B------:R-:W-:Y:S02]  /*15220*/  HADD2.F32 R26, -RZ, R28.H0_H0 ;  /* 0x2000001cff1a7230 */ /* 0x000fe40000004100 */
[----:B------:R-:W-:-:S02]  /*15230*/  HADD2.F32 R30, -RZ, R21.H0_H0 ;  /* 0x20000015ff1e7230 */ /* 0x000fc40000004100 */
[----:B------:R-:W-:Y:S02]  /*15240*/  HADD2.F32 R32, -RZ, R21.H1_H1 ;  /* 0x30000015ff207230 */ /* 0x000fe40000004100 */
[C---:B------:R-:W-:Y:S01]  /*15250*/  FMUL R21, R16.reuse, R34 ;  /* 0x0000002210157220 */ /* 0x040fe20000400000 */
        /* <DEDUP_REMOVED lines=8> */
[----:B------:R-:W-:Y:S02]  /*152e0*/  F2FP.SATFINITE.RELU.E4M3.F32.PACK_AB_MERGE_C R23, R22, R23, RZ ;  /* 0x000000171617723e */ /* 0x000fe400048078ff */
[----:B------:R-:W-:-:S02]  /*152f0*/  F2FP.SATFINITE.RELU.E4M3.F32.PACK_AB_MERGE_C R25, R24, R25, RZ ;  /* 0x000000191819723e */ /* 0x000fc400048078ff */
[----:B------:R-:W-:Y:S01]  /*15300*/  F2FP.SATFINITE.RELU.E4M3.F32.PACK_AB_MERGE_C R21, R26, R21, RZ ;  /* 0x000000151a15723e */ /* 0x000fe200048078ff */
[C---:B--2---:R-:W-:Y:S01]  /*15310*/  FMUL R29, R16.reuse, R29 ;  /* 0x0000001d101d7220 */ /* 0x044fe20000400000 */
[----:B---3--:R-:W-:-:S03]  /*15320*/  FMUL R31, R16, R31 ;  /* 0x0000001f101f7220 */ /* 0x008fc60000400000 */
[C---:B------:R-:W-:Y:S01]  /*15330*/  FFMA R29, R2.reuse, R30, R29 ;  /* 0x0000001e021d7223 */ /* 0x040fe2000000001d */
[----:B------:R-:W-:-:S05]  /*15340*/  FFMA R28, R2, R32, R31 ;  /* 0x00000020021c7223 */ /* 0x000fca000000001f */
[----:B------:R-:W-:Y:S01]  /*15350*/  F2FP.SATFINITE.RELU.E4M3.F32.PACK_AB_MERGE_C R29, R28, R29, RZ ;  /* 0x0000001d1c1d723e */ /* 0x000fe200048078ff */
[----:B------:R-:W-:Y:S06]  /*15360*/  @P1 BRA `(.L_x_109) ;  /* 0x0000000000041947 */ /* 0x000fec0003800000 */
[----:B------:R-:W-:-:S04]  /*15370*/  DEPBAR.LE SB0, 0x1 ;  /* 0x000080400000791a */ /* 0x000fc80000000000 */
.L_x_109:
        /* <DEDUP_REMOVED lines=27> */
.L_x_111:
[----:B------:R-:W-:Y:S05]  /*15530*/  BSYNC B0 ;  /* 0x0000000000007941 */ /* 0x000fea0003800000 */
.L_x_110:
[----:B------:R-:W-:Y:S04]  /*15540*/  BSSY B0, `(.L_x_112) ;  /* 0x000003a000007945 */ /* 0x000fe80003800000 */
[----:B------:R-:W-:Y:S05]  /*15550*/  @P0 BRA `(.L_x_113) ;  /* 0x0000000000e00947 */ /* 0x000fea0003800000 */
[----:B------:R-:W-:-:S04]  /*15560*/  MOV R9, UR44 ;  /* 0x0000002c00097c02 */ /* 0x000fc80008000f00 */
[----:B------:R-:W-:-:S13]  /*15570*/  ISETP.NE.AND P2, PT, R9, 0x3, PT ;  /* 0x000000030900780c */ /* 0x000fda0003f45270 */
[----:B------:R-:W-:Y:S05]  /*15580*/  @!P2 BRA `(.L_x_114) ;  /* 0x000000000004a947 */ /* 0x000fea0003800000 */
[----:B------:R-:W-:Y:S01]  /*15590*/  BPT.TRAP 0x1 ;  /* 0x000000040000795c */ /* 0x000fe20000300000 */
.L_x_114:
[----:B------:R-:W-:Y:S01]  /*155a0*/  LEA R9, R18, UR48, 0x3 ;  /* 0x0000003012097c11 */ /* 0x000fe2000f8e18ff */
[----:B------:R-:W-:Y:S01]  /*155b0*/  BSSY B1, `(.L_x_115) ;  /* 0x0000004000017945 */ /* 0x000fe20003800000 */
[----:B------:R-:W-:-:S04]  /*155c0*/  SHF.L.U32 R10, R19, 0x1f, RZ ;  /* 0x0000001f130a7819 */ /* 0x000fc800000006ff */
[----:B------:R-:W1:Y:S02]  /*155d0*/  SYNCS.PHASECHK.TRANS64.TRYWAIT P3, [R9+URZ+0x60], R10 ;  /* 0x0000600a090075a7 */ /* 0x000e64000806017f */
[----:B-1----:R-:W-:Y:S05]  /*155e0*/  @!P3 BRA `(.L_x_116) ;  /* 0x000000ac0034b947 */ /* 0x002fea0003800000 */
.L_x_378:
[----:B------:R-:W-:Y:S05]  /*155f0*/  BSYNC B1 ;  /* 0x0000000000017941 */ /* 0x000fea0003800000 */
.L_x_115:
        /* <DEDUP_REMOVED lines=22> */
.L_x_118:
[----:B------:R-:W-:Y:S05]  /*15760*/  BSYNC B1 ;  /* 0x0000000000017941 */ /* 0x000fea0003800000 */
.L_x_117:
        /* <DEDUP_REMOVED lines=8> */
.L_x_119:
        /* <DEDUP_REMOVED lines=15> */
.L_x_113:
[----:B------:R-:W-:Y:S05]  /*158e0*/  BSYNC B0 ;  /* 0x0000000000007941 */ /* 0x000fea0003800000 */
.L_x_112:
        /* <DEDUP_REMOVED lines=66> */
.L_x_120:
        /* <DEDUP_REMOVED lines=27> */
.L_x_122:
[----:B------:R-:W-:Y:S05]  /*15ec0*/  BSYNC B0 ;  /* 0x0000000000007941 */ /* 0x000fea0003800000 */
.L_x_121:
[----:B------:R-:W-:Y:S04]  /*15ed0*/  BSSY B0, `(.L_x_123) ;  /* 0x000003a000007945 */ /* 0x000fe80003800000 */
[----:B------:R-:W-:Y:S05]  /*15ee0*/  @P0 BRA `(.L_x_124) ;  /* 0x0000000000e00947 */ /* 0x000fea0003800000 */
[----:B------:R-:W-:-:S04]  /*15ef0*/  MOV R9, UR44 ;  /* 0x0000002c00097c02 */ /* 0x000fc80008000f00 */
[----:B------:R-:W-:-:S13]  /*15f00*/  ISETP.NE.AND P2, PT, R9, 0x3, PT ;  /* 0x000000030900780c */ /* 0x000fda0003f45270 */
[----:B------:R-:W-:Y:S05]  /*15f10*/  @!P2 BRA `(.L_x_125) ;  /* 0x000000000004a947 */ /* 0x000fea0003800000 */
[----:B------:R-:W-:Y:S01]  /*15f20*/  BPT.TRAP 0x1 ;  /* 0x000000040000795c */ /* 0x000fe20000300000 */
.L_x_125:
[----:B------:R-:W-:Y:S01]  /*15f30*/  LEA R9, R18, UR48, 0x3 ;  /* 0x0000003012097c11 */ /* 0x000fe2000f8e18ff */
[----:B------:R-:W-:Y:S01]  /*15f40*/  BSSY B1, `(.L_x_126) ;  /* 0x0000004000017945 */ /* 0x000fe20003800000 */
[----:B------:R-:W-:-:S04]  /*15f50*/  SHF.L.U32 R10, R19, 0x1f, RZ ;  /* 0x0000001f130a7819 */ /* 0x000fc800000006ff */
[----:B------:R-:W1:Y:S02]  /*15f60*/  SYNCS.PHASECHK.TRANS64.TRYWAIT P3, [R9+URZ+0x60], R10 ;  /* 0x0000600a090075a7 */ /* 0x000e64000806017f */
[----:B-1----:R-:W-:Y:S05]  /*15f70*/  @!P3 BRA `(.L_x_127) ;  /* 0x000000a000e4b947 */ /* 0x002fea0003800000 */
.L_x_379:
[----:B------:R-:W-:Y:S05]  /*15f80*/  BSYNC B1 ;  /* 0x0000000000017941 */ /* 0x000fea0003800000 */
.L_x_126:
        /* <DEDUP_REMOVED lines=22> */
.L_x_129:
[----:B------:R-:W-:Y:S05]  /*160f0*/  BSYNC B1 ;  /* 0x0000000000017941 */ /* 0x000fea0003800000 */
.L_x_128:
        /* <DEDUP_REMOVED lines=8> */
.L_x_130:
        /* <DEDUP_REMOVED lines=15> */
.L_x_124:
[----:B------:R-:W-:Y:S05]  /*16270*/  BSYNC B0 ;  /* 0x0000000000007941 */ /* 0x000fea0003800000 */
.L_x_123:
[----:B------:R-:W2:Y:S04]  /*16280*/  LDL.LU R20, [R1+0x360] ;  /* 0x0003600001147983 */ /* 0x000ea80000300800 */
[----:B------:R-:W3:Y:S04]  /*16290*/  LDL.LU R11, [R1+0x364] ;  /* 0x00036400010b7983 */ /* 0x000ee80000300800 */
[----:B------:R-:W4:Y:S04]  /*162a0*/  LDL.LU R13, [R1+0x368] ;  /* 0x00036800010d7983 */ /* 0x000f280000300800 */
[----:B------:R-:W5:Y:S04]  /*162b0*/  LDL.LU R31, [R1+0x36c] ;  /* 0x00036c00011f7983 */ /* 0x000f680000300800 */
[----:B------:R-:W4:Y:S04]  /*162c0*/  LDL.LU R29, [R1+0x370] ;  /* 0x00037000011d7983 */ /* 0x000f280000300800 */
[----:B------:R-:W4:Y:S04]  /*162d0*/  LDL.LU R21, [R1+0x374] ;  /* 0x0003740001157983 */ /* 0x000f280000300800 */
[----:B------:R-:W4:Y:S01]  /*162e0*/  LDL.LU R35, [R1+0x378] ;  /* 0x0003780001237983 */ /* 0x000f220000300800 */
[----:B------:R-:W-:-:S03]  /*162f0*/  F2FP.F16.E4M3.UNPACK_B R9, R0 ;  /* 0x00000000ff09723e */ /* 0x000fc600020006ff */
[----:B------:R-:W4:Y:S01]  /*16300*/  LDL.LU R26, [R1+0x37c] ;  /* 0x00037c00011a7983 */ /* 0x000f220000300800 */
[----:B------:R-:W-:Y:S01]  /*16310*/  F2FP.F16.E4M3.UNPACK_B R12, R0.H1 ;  /* 0x00000000ff0c723e */ /* 0x000fe200030006ff */
[--C-:B------:R-:W-:Y:S02]  /*16320*/  HADD2.F32 R10, -RZ, R9.reuse.H0_H0 ;  /* 0x20000009ff0a7230 */ /* 0x100fe40000004100 */
[----:B------:R-:W4:Y:S01]  /*16330*/  LDL.LU R23, [R1+0x380] ;  /* 0x0003800001177983 */ /* 0x000f220000300800 */
[----:B------:R-:W-:-:S03]  /*16340*/  HADD2.F32 R14, -RZ, R9.H1_H1 ;  /* 0x30000009ff0e7230 */ /* 0x000fc60000004100 */
[----:B------:R-:W4:Y:S01]  /*16350*/  LDL.LU R32, [R1+0x384] ;  /* 0x0003840001207983 */ /* 0x000f220000300800 */
[----:B------:R-:W-:-:S03]  /*16360*/  F2FP.F16.E4M3.UNPACK_B R15, R3 ;  /* 0x00000003ff0f723e */ /* 0x000fc600020006ff */
[----:B------:R-:W4:Y:S04]  /*16370*/  LDL.LU R30, [R1+0x388] ;  /* 0x00038800011e7983 */ /* 0x000f280000300800 */
[----:B------:R-:W4:Y:S01]  /*16380*/  LDL.LU R27, [R1+0x38c] ;  /* 0x00038c00011b7983 */ /* 0x000f220000300800 */
[----:B------:R-:W-:-:S03]  /*16390*/  HADD2.F32 R22, -RZ, R15.H1_H1 ;  /* 0x3000000fff167230 */ /* 0x000fc60000004100 */
[----:B------:R-:W4:Y:S04]  /*163a0*/  LDL.LU R34, [R1+0x390] ;  /* 0x0003900001227983 */ /* 0x000f280000300800 */
[----:B------:R-:W4:Y:S01]  /*163b0*/  LDL.LU R33, [R1+0x394] ;  /* 0x0003940001217983 */ /* 0x000f220000300800 */
[C---:B--2---:R-:W-:Y:S01]  /*163c0*/  FMUL R9, R16.reuse, R20 ;  /* 0x0000001410097220 */ /* 0x044fe20000400000 */
[----:B---3--:R-:W-:-:S03]  /*163d0*/  FMUL R11, R16, R11 ;  /* 0x0000000b100b7220 */ /* 0x008fc60000400000 */
[C---:B------:R-:W-:Y:S01]  /*163e0*/  FFMA R9, R2.reuse, R10, R9 ;  /* 0x0000000a02097223 */ /* 0x040fe20000000009 */
[----:B------:R-:W-:Y:S01]  /*163f0*/  FFMA R10, R2, R14, R11 ;  /* 0x0000000e020a7223 */ /* 0x000fe2000000000b */
[----:B------:R-:W-:Y:S02]  /*16400*/  HADD2.F32 R14, -RZ, R15.H0_H0 ;  /* 0x2000000fff0e7230 */ /* 0x000fe40000004100 */
[C---:B-----5:R-:W-:Y:S01]  /*16410*/  FMUL R11, R16.reuse, R31 ;  /* 0x0000001f100b7220 */ /* 0x060fe20000400000 */
[----:B----4-:R-:W-:Y:S02]  /*16420*/  FMUL R15, R16, R29 ;  /* 0x0000001d100f7220 */ /* 0x010fe40000400000 */
[----:B------:R-:W2:Y:S04]  /*16430*/  LDL.LU R29, [R1+0x398] ;  /* 0x00039800011d7983 */ /* 0x000ea80000300800 */
[----:B------:R-:W3:Y:S01]  /*16440*/  LDL.LU R31, [R1+0x39c] ;  /* 0x00039c00011f7983 */ /* 0x000ee20000300800 */
[----:B------:R-:W-:-:S02]  /*16450*/  HADD2.F32 R20, -RZ, R12.H0_H0 ;  /* 0x2000000cff147230 */ /* 0x000fc40000004100 */
[C---:B------:R-:W-:Y:S01]  /*16460*/  FMUL R13, R16.reuse, R13 ;  /* 0x0000000d100d7220 */ /* 0x040fe20000400000 */
[----:B------:R-:W-:Y:S02]  /*16470*/  HADD2.F32 R12, -RZ, R12.H1_H1 ;  /* 0x3000000cff0c7230 */ /* 0x000fe40000004100 */
[----:B------:R-:W-:Y:S01]  /*16480*/  FMUL R21, R16, R21 ;  /* 0x0000001510157220 */ /* 0x000fe20000400000 */
[C---:B------:R-:W-:Y:S01]  /*16490*/  FFMA R13, R2.reuse, R20, R13 ;  /* 0x00000014020d7223 */ /* 0x040fe2000000000d */
[----:B------:R-:W-:Y:S01]  /*164a0*/  F2FP.F16.E4M3.UNPACK_B R20, R3.H1 ;  /* 0x00000003ff14723e */ /* 0x000fe200030006ff */
[C---:B------:R-:W-:Y:S01]  /*164b0*/  FFMA R15, R2.reuse, R14, R15 ;  /* 0x0000000e020f7223 */ /* 0x040fe2000000000f */
[C---:B------:R-:W-:Y:S01]  /*164c0*/  FFMA R14, R2.reuse, R22, R21 ;  /* 0x00000016020e7223 */ /* 0x040fe20000000015 */
[----:B------:R-:W-:Y:S01]  /*164d0*/  F2FP.F16.E4M3.UNPACK_B R24, R4 ;  /* 0x00000004ff18723e */ /* 0x000fe200020006ff */
[----:B------:R-:W-:Y:S01]  /*164e0*/  FFMA R12, R2, R12, R11 ;  /* 0x0000000c020c7223 */ /* 0x000fe2000000000b */
[----:B------:R-:W-:-:S02]  /*164f0*/  HADD2.F32 R22, -RZ, R20.H0_H0 ;  /* 0x20000014ff167230 */ /* 0x000fc40000004100 */
[C---:B------:R-:W-:Y:S01]  /*16500*/  FMUL R11, R16.reuse, R35 ;  /* 0x00000023100b7220 */ /* 0x040fe20000400000 */
[----:B------:R-:W-:Y:S02]  /*16510*/  HADD2.F32 R20, -RZ, R20.H1_H1 ;  /* 0x30000014ff147230 */ /* 0x000fe40000004100 */
[C---:B------:R-:W-:Y:S01]  /*16520*/  FMUL R21, R16.reuse, R26 ;  /* 0x0000001a10157220 */ /* 0x040fe20000400000 */
[--C-:B------:R-:W-:Y:S02]  /*16530*/  HADD2.F32 R26, -RZ, R24.reuse.H0_H0 ;  /* 0x20000018ff1a7230 */ /* 0x100fe40000004100 */
[----:B------:R-:W-:Y:S01]  /*16540*/  FMUL R23, R16, R23 ;  /* 0x0000001710177220 */ /* 0x000fe20000400000 */
[----:B------:R-:W-:Y:S01]  /*16550*/  F2FP.F16.E4M3.UNPACK_B R25, R4.H1 ;  /* 0x00000004ff19723e */ /* 0x000fe200030006ff */
[C---:B------:R-:W-:Y:S01]  /*16560*/  FFMA R11, R2.reuse, R22, R11 ;  /* 0x00000016020b7223 */ /* 0x040fe2000000000b */
[----:B------:R-:W-:Y:S01]  /*16570*/  FFMA R20, R2, R20, R21 ;  /* 0x0000001402147223 */ /* 0x000fe20000000015 */
[----:B------:R-:W-:-:S02]  /*16580*/  HADD2.F32 R22, -RZ, R24.H1_H1 ;  /* 0x30000018ff167230 */ /* 0x000fc40000004100 */
[----:B------:R-:W-:Y:S01]  /*16590*/  FMUL R21, R16, R32 ;  /* 0x0000002010157220 */ /* 0x000fe20000400000 */
[----:B------:R-:W-:Y:S01]  /*165a0*/  FFMA R23, R2, R26, R23 ;  /* 0x0000001a02177223 */ /* 0x000fe20000000017 */
[--C-:B------:R-:W-:Y:S02]  /*165b0*/  HADD2.F32 R24, -RZ, R25.reuse.H0_H0 ;  /* 0x20000019ff187230 */ /* 0x100fe40000004100 */
[----:B------:R-:W-:Y:S02]  /*165c0*/  HADD2.F32 R26, -RZ, R25.H1_H1 ;  /* 0x30000019ff1a7230 */ /* 0x000fe40000004100 */
[----:B------:R-:W-:Y:S01]  /*165d0*/  FMUL R25, R16, R30 ;  /* 0x0000001e10197220 */ /* 0x000fe20000400000 */
[----:B------:R-:W-:Y:S01]  /*165e0*/  FFMA R22, R2, R22, R21 ;  /* 0x0000001602167223 */ /* 0x000fe20000000015 */
[----:B------:R-:W-:Y:S01]  /*165f0*/  FMUL R27, R16, R27 ;  /* 0x0000001b101b7220 */ /* 0x000fe20000400000 */
[-C--:B------:R-:W-:Y:S02]  /*16600*/  F2FP.F16.E4M3.UNPACK_B R28, R5.reuse ;  /* 0x00000005ff1c723e */ /* 0x080fe400020006ff */
[----:B------:R-:W-:Y:S01]  /*16610*/  F2FP.F16.E4M3.UNPACK_B R21, R5.H1 ;  /* 0x00000005ff15723e */ /* 0x000fe200030006ff */
[C---:B------:R-:W-:Y:S01]  /*16620*/  FFMA R25, R2.reuse, R24, R25 ;  /* 0x0000001802197223 */ /* 0x040fe20000000019 */
[----:B------:R-:W-:Y:S01]  /*16630*/  FFMA R24, R2, R26, R27 ;  /* 0x0000001a02187223 */ /* 0x000fe2000000001b */
[----:B------:R-:W-:-:S02]  /*16640*/  HADD2.F32 R26, -RZ, R28.H0_H0 ;  /* 0x2000001cff1a7230 */ /* 0x000fc40000004100 */
[--C-:B------:R-:W-:Y:S02]  /*16650*/  HADD2.F32 R30, -RZ, R21.reuse.H0_H0 ;  /* 0x20000015ff1e7230 */ /* 0x100fe40000004100 */
        /* <DEDUP_REMOVED lines=20> */
.L_x_131:
        /* <DEDUP_REMOVED lines=27> */
.L_x_133:
[----:B------:R-:W-:Y:S05]  /*16950*/  BSYNC B0 ;  /* 0x0000000000007941 */ /* 0x000fea0003800000 */
.L_x_132:
[----:B------:R-:W-:Y:S04]  /*16960*/  BSSY B0, `(.L_x_134) ;  /* 0x000003a000007945 */ /* 0x000fe80003800000 */
[----:B------:R-:W-:Y:S05]  /*16970*/  @P0 BRA `(.L_x_135) ;  /* 0x0000000000e00947 */ /* 0x000fea0003800000 */
[----:B------:R-:W-:-:S04]  /*16980*/  MOV R9, UR44 ;  /* 0x0000002c00097c02 */ /* 0x000fc80008000f00 */
[----:B------:R-:W-:-:S13]  /*16990*/  ISETP.NE.AND P2, PT, R9, 0x3, PT ;  /* 0x000000030900780c */ /* 0x000fda0003f45270 */
[----:B------:R-:W-:Y:S05]  /*169a0*/  @!P2 BRA `(.L_x_136) ;  /* 0x000000000004a947 */ /* 0x000fea0003800000 */
[----:B------:R-:W-:Y:S01]  /*169b0*/  BPT.TRAP 0x1 ;  /* 0x000000040000795c */ /* 0x000fe20000300000 */
.L_x_136:
[----:B------:R-:W-:Y:S01]  /*169c0*/  LEA R9, R18, UR48, 0x3 ;  /* 0x0000003012097c11 */ /* 0x000fe2000f8e18ff */
[----:B------:R-:W-:Y:S01]  /*169d0*/  BSSY B1, `(.L_x_137) ;  /* 0x0000004000017945 */ /* 0x000fe20003800000 */
[----:B------:R-:W-:-:S04]  /*169e0*/  SHF.L.U32 R10, R19, 0x1f, RZ ;  /* 0x0000001f130a7819 */ /* 0x000fc800000006ff */
[----:B------:R-:W1:Y:S02]  /*169f0*/  SYNCS.PHASECHK.TRANS64.TRYWAIT P3, [R9+URZ+0x60], R10 ;  /* 0x0000600a090075a7 */ /* 0x000e64000806017f */
[----:B-1----:R-:W-:Y:S05]  /*16a00*/  @!P3 BRA `(.L_x_138) ;  /* 0x000000980054b947 */ /* 0x002fea0003800000 */
.L_x_380:
[----:B------:R-:W-:Y:S05]  /*16a10*/  BSYNC B1 ;  /* 0x0000000000017941 */ /* 0x000fea0003800000 */
.L_x_137:
        /* <DEDUP_REMOVED lines=22> */
.L_x_140:
[----:B------:R-:W-:Y:S05]  /*16b80*/  BSYNC B1 ;  /* 0x0000000000017941 */ /* 0x000fea0003800000 */
.L_x_139:
        /* <DEDUP_REMOVED lines=8> */
.L_x_141:
        /* <DEDUP_REMOVED lines=15> */
.L_x_135:
[----:B------:R-:W-:Y:S05]  /*16d00*/  BSYNC B0 ;  /* 0x0000000000007941 */ /* 0x000fea0003800000 */
.L_x_134:
        /* <DEDUP_REMOVED lines=66> */
.L_x_142:
        /* <DEDUP_REMOVED lines=27> */
.L_x_144:
[----:B------:R-:W-:Y:S05]  /*172e0*/  BSYNC B0 ;  /* 0x0000000000007941 */ /* 0x000fea0003800000 */
.L_x_143:
[----:B------:R-:W-:Y:S04]  /*172f0*/  BSSY B0, `(.L_x_145) ;  /* 0x000003a000007945 */ /* 0x000fe80003800000 */
[----:B------:R-:W-:Y:S05]  /*17300*/  @P0 BRA `(.L_x_146) ;  /* 0x0000000000e00947 */ /* 0x000fea0003800000 */
[----:B------:R-:W-:-:S04]  /*17310*/  MOV R9, UR44 ;  /* 0x0000002c00097c02 */ /* 0x000fc80008000f00 */
[----:B------:R-:W-:-:S13]  /*17320*/  ISETP.NE.AND P2, PT, R9, 0x3, PT ;  /* 0x000000030900780c */ /* 0x000fda0003f45270 */
[----:B------:R-:W-:Y:S05]  /*17330*/  @!P2 BRA `(.L_x_147) ;  /* 0x000000000004a947 */ /* 0x000fea0003800000 */
[----:B------:R-:W-:Y:S01]  /*17340*/  BPT.TRAP 0x1 ;  /* 0x000000040000795c */ /* 0x000fe20000300000 */
.L_x_147:
[----:B------:R-:W-:Y:S01]  /*17350*/  LEA R9, R18, UR48, 0x3 ;  /* 0x0000003012097c11 */ /* 0x000fe2000f8e18ff */
[----:B------:R-:W-:Y:S01]  /*17360*/  BSSY B1, `(.L_x_148) ;  /* 0x0000004000017945 */ /* 0x000fe20003800000 */
[----:B------:R-:W-:-:S04]  /*17370*/  SHF.L.U32 R10, R19, 0x1f, RZ ;  /* 0x0000001f130a7819 */ /* 0x000fc800000006ff */
[----:B------:R-:W1:Y:S02]  /*17380*/  SYNCS.PHASECHK.TRANS64.TRYWAIT P3, [R9+URZ+0x60], R10 ;  /* 0x0000600a090075a7 */ /* 0x000e64000806017f */
[----:B-1----:R-:W-:Y:S05]  /*17390*/  @!P3 BRA `(.L_x_149) ;  /* 0x000000900004b947 */ /* 0x002fea0003800000 */
.L_x_381:
[----:B------:R-:W-:Y:S05]  /*173a0*/  BSYNC B1 ;  /* 0x0000000000017941 */ /* 0x000fea0003800000 */
.L_x_148:
        /* <DEDUP_REMOVED lines=22> */
.L_x_151:
[----:B------:R-:W-:Y:S05]  /*17510*/  BSYNC B1 ;  /* 0x0000000000017941 */ /* 0x000fea0003800000 */
.L_x_150:
        /* <DEDUP_REMOVED lines=8> */
.L_x_152:
        /* <DEDUP_REMOVED lines=15> */
.L_x_146:
[----:B------:R-:W-:Y:S05]  /*17690*/  BSYNC B0 ;  /* 0x0000000000007941 */ /* 0x000fea0003800000 */
.L_x_145:
        /* <DEDUP_REMOVED lines=82> */
.L_x_153:
        /* <DEDUP_REMOVED lines=27> */
.L_x_155:
[----:B------:R-:W-:Y:S05]  /*17d70*/  BSYNC B0 ;  /* 0x0000000000007941 */ /* 0x000fea0003800000 */
.L_x_154:
[----:B------:R-:W-:Y:S04]  /*17d80*/  BSSY B0, `(.L_x_156) ;  /* 0x000003a000007945 */ /* 0x000fe80003800000 */
[----:B------:R-:W-:Y:S05]  /*17d90*/  @P0 BRA `(.L_x_157) ;  /* 0x0000000000e00947 */ /* 0x000fea0003800000 */
[----:B------:R-:W-:-:S04]  /*17da0*/  MOV R9, UR44 ;  /* 0x0000002c00097c02 */ /* 0x000fc80008000f00 */
[----:B------:R-:W-:-:S13]  /*17db0*/  ISETP.NE.AND P2, PT, R9, 0x3, PT ;  /* 0x000000030900780c */ /* 0x000fda0003f45270 */
[----:B------:R-:W-:Y:S05]  /*17dc0*/  @!P2 BRA `(.L_x_158) ;  /* 0x000000000004a947 */ /* 0x000fea0003800000 */
[----:B------:R-:W-:Y:S01]  /*17dd0*/  BPT.TRAP 0x1 ;  /* 0x000000040000795c */ /* 0x000fe20000300000 */
.L_x_158:
[----:B------:R-:W-:Y:S01]  /*17de0*/  LEA R9, R18, UR48, 0x3 ;  /* 0x0000003012097c11 */ /* 0x000fe2000f8e18ff */
[----:B------:R-:W-:Y:S01]  /*17df0*/  BSSY B1, `(.L_x_159) ;  /* 0x0000004000017945 */ /* 0x000fe20003800000 */
[----:B------:R-:W-:-:S04]  /*17e00*/  SHF.L.U32 R10, R19, 0x1f, RZ ;  /* 0x0000001f130a7819 */ /* 0x000fc800000006ff */
[----:B------:R-:W1:Y:S02]  /*17e10*/  SYNCS.PHASECHK.TRANS64.TRYWAIT P3, [R9+URZ+0x60], R10 ;  /* 0x0000600a090075a7 */ /* 0x000e64000806017f */
[----:B-1----:R-:W-:Y:S05]  /*17e20*/  @!P3 BRA `(.L_x_160) ;  /* 0x000000840074b947 */ /* 0x002fea0003800000 */
.L_x_382:
[----:B------:R-:W-:Y:S05]  /*17e30*/  BSYNC B1 ;  /* 0x0000000000017941 */ /* 0x000fea0003800000 */
.L_x_159:
        /* <DEDUP_REMOVED lines=22> */
.L_x_162:
[----:B------:R-:W-:Y:S05]  /*17fa0*/  BSYNC B1 ;  /* 0x0000000000017941 */ /* 0x000fea0003800000 */
.L_x_161:
        /* <DEDUP_REMOVED lines=8> */
.L_x_163:
        /* <DEDUP_REMOVED lines=15> */
.L_x_157:
[----:B------:R-:W-:Y:S05]  /*18120*/  BSYNC B0 ;  /* 0x0000000000007941 */ /* 0x000fea0003800000 */
.L_x_156:
[----:B------:R-:W2:Y:S04]  /*18130*/  LDL.LU R21, [R1+0x200] ;  /* 0x0002000001157983 */ /* 0x000ea80000300800 */
[----:B------:R-:W3:Y:S04]  /*18140*/  LDL.LU R30, [R1+0x204] ;  /* 0x00020400011e7983 */ /* 0x000ee80000300800 */
[----:B------:R-:W4:Y:S04]  /*18150*/  LDL.LU R25, [R1+0x208] ;  /* 0x0002080001197983 */ /* 0x000f280000300800 */
[----:B------:R-:W5:Y:S04]  /*18160*/  LDL.LU R27, [R1+0x20c] ;  /* 0x00020c00011b7983 */ /* 0x000f680000300800 */
[----:B------:R-:W5:Y:S04]  /*18170*/  LDL.LU R34, [R1+0x210] ;  /* 0x0002100001227983 */ /* 0x000f680000300800 */
[----:B------:R-:W5:Y:S04]  /*18180*/  LDL.LU R33, [R1+0x214] ;  /* 0x0002140001217983 */ /* 0x000f680000300800 */
[----:B------:R-:W5:Y:S04]  /*18190*/  LDL.LU R29, [R1+0x218] ;  /* 0x00021800011d7983 */ /* 0x000f680000300800 */
[----:B------:R-:W5:Y:S01]  /*181a0*/  LDL.LU R31, [R1+0x21c] ;  /* 0x00021c00011f7983 */ /* 0x000f620000300800 */
[-C--:B------:R-:W-:Y:S01]  /*181b0*/  F2FP.F16.E4M3.UNPACK_B R9, R0.reuse ;  /* 0x00000000ff09723e */ /* 0x080fe200020006ff */
[C---:B------:R-:W-:Y:S01]  /*181c0*/  FMUL R231, R16.reuse, R231 ;  /* 0x000000e710e77220 */ /* 0x040fe20000400000 */
[----:B------:R-:W-:Y:S01]  /*181d0*/  F2FP.F16.E4M3.UNPACK_B R12, R0.H1 ;  /* 0x00000000ff0c723e */ /* 0x000fe200030006ff */
[----:B------:R-:W-:Y:S01]  /*181e0*/  FMUL R11, R16, R232 ;  /* 0x000000e8100b7220 */ /* 0x000fe20000400000 */
[----:B------:R-:W-:Y:S01]  /*181f0*/  F2FP.F16.E4M3.UNPACK_B R13, R3 ;  /* 0x00000003ff0d723e */ /* 0x000fe200020006ff */
[----:B------:R-:W-:-:S02]  /*18200*/  HADD2.F32 R10, -RZ, R9.H0_H0 ;  /* 0x20000009ff0a7230 */ /* 0x000fc40000004100 */
        /* <DEDUP_REMOVED lines=12> */
[----:B------:R-:W-:Y:S01]  /*182d0*/  FMUL R13, R16, R234 ;  /* 0x000000ea100d7220 */ /* 0x000fe20000400000 */
[----:B------:R-:W-:Y:S01]  /*182e0*/  HADD2.F32 R22, -RZ, R15.H1_H1 ;  /* 0x3000000fff167230 */ /* 0x000fe20000004100 */
[----:B------:R-:W-:Y:S01]  /*182f0*/  F2FP.F16.E4M3.UNPACK_B R24, R4.H1 ;  /* 0x00000004ff18723e */ /* 0x000fe200030006ff */
[----:B------:R-:W-:Y:S02]  /*18300*/  HADD2.F32 R26, -RZ, R23.H0_H0 ;  /* 0x20000017ff1a7230 */ /* 0x000fe40000004100 */
[C---:B------:R-:W-:Y:S01]  /*18310*/  FFMA R13, R2.reuse, R14, R13 ;  /* 0x0000000e020d7223 */ /* 0x040fe2000000000d */
[----:B------:R-:W-:Y:S01]  /*18320*/  FFMA R14, R2, R20, R235 ;  /* 0x00000014020e7223 */ /* 0x000fe200000000eb */
[----:B------:R-:W-:Y:S02]  /*18330*/  HADD2.F32 R20, -RZ, R15.H0_H0 ;  /* 0x2000000fff147230 */ /* 0x000fe40000004100 */
[----:B------:R-:W-:Y:S01]  /*18340*/  FMUL R15, R16, R236 ;  /* 0x000000ec100f7220 */ /* 0x000fe20000400000 */
[----:B------:R-:W-:Y:S01]  /*18350*/  F2FP.F16.E4M3.UNPACK_B R28, R5 ;  /* 0x00000005ff1c723e */ /* 0x000fe200020006ff */
[----:B------:R-:W-:-:S02]  /*18360*/  HADD2.F32 R12, -RZ, R12.H1_H1 ;  /* 0x3000000cff0c7230 */ /* 0x000fc40000004100 */
[----:B------:R-:W-:Y:S01]  /*18370*/  FMUL R233, R16, R233 ;  /* 0x000000e910e97220 */ /* 0x000fe20000400000 */
[C---:B------:R-:W-:Y:S01]  /*18380*/  FFMA R15, R2.reuse, R20, R15 ;  /* 0x00000014020f7223 */ /* 0x040fe2000000000f */
[C---:B------:R-:W-:Y:S01]  /*18390*/  FFMA R20, R2.reuse, R22, R237 ;  /* 0x0000001602147223 */ /* 0x040fe200000000ed */
[----:B------:R-:W-:Y:S02]  /*183a0*/  HADD2.F32 R22, -RZ, R23.H1_H1 ;  /* 0x30000017ff167230 */ /* 0x000fe40000004100 */
[----:B------:R-:W-:Y:S01]  /*183b0*/  FFMA R12, R2, R12, R233 ;  /* 0x0000000c020c7223 */ /* 0x000fe200000000e9 */
[----:B------:R-:W-:Y:S02]  /*183c0*/  F2FP.SATFINITE.RELU.E4M3.F32.PACK_AB_MERGE_C R10, R10, R9, RZ ;  /* 0x000000090a0a723e */ /* 0x000fe400048078ff */
[----:B------:R-:W-:Y:S02]  /*183d0*/  F2FP.SATFINITE.RELU.E4M3.F32.PACK_AB_MERGE_C R14, R14, R13, RZ ;  /* 0x0000000d0e0e723e */ /* 0x000fe400048078ff */
[----:B------:R-:W-:-:S02]  /*183e0*/  F2FP.SATFINITE.RELU.E4M3.F32.PACK_AB_MERGE_C R12, R12, R11, RZ ;  /* 0x0000000b0c0c723e */ /* 0x000fc400048078ff */
[----:B------:R-:W-:Y:S01]  /*183f0*/  F2FP.SATFINITE.RELU.E4M3.F32.PACK_AB_MERGE_C R20, R20, R15, RZ ;  /* 0x0000000f1414723e */ /* 0x000fe200048078ff */
[C---:B--2---:R-:W-:Y:S01]  /*18400*/  FMUL R21, R16.reuse, R21 ;  /* 0x0000001510157220 */ /* 0x044fe20000400000 */
[----:B---3--:R-:W-:-:S03]  /*18410*/  FMUL R23, R16, R30 ;  /* 0x0000001e10177220 */ /* 0x008fc60000400000 */
[C---:B------:R-:W-:Y:S01]  /*18420*/  FFMA R21, R2.reuse, R26, R21 ;  /* 0x0000001a02157223 */ /* 0x040fe20000000015 */
[--C-:B------:R-:W-:Y:S02]  /*18430*/  HADD2.F32 R26, -RZ, R24.reuse.H0_H0 ;  /* 0x20000018ff1a7230 */ /* 0x100fe40000004100 */
[----:B------:R-:W-:Y:S01]  /*18440*/  FFMA R22, R2, R22, R23 ;  /* 0x0000001602167223 */ /* 0x000fe20000000017 */
[C---:B----4-:R-:W-:Y:S01]  /*18450*/  FMUL R25, R16.reuse, R25 ;  /* 0x0000001910197220 */ /* 0x050fe20000400000 */
[----:B------:R-:W-:Y:S01]  /*18460*/  F2FP.F16.E4M3.UNPACK_B R23, R5.H1 ;  /* 0x00000005ff17723e */ /* 0x000fe200030006ff */
[----:B------:R-:W-:Y:S02]  /*18470*/  HADD2.F32 R24, -RZ, R24.H1_H1 ;  /* 0x30000018ff187230 */ /* 0x000fe40000004100 */
[----:B-----5:R-:W-:Y:S01]  /*18480*/  FMUL R27, R16, R27 ;  /* 0x0000001b101b7220 */ /* 0x020fe20000400000 */
[----:B------:R-:W-:Y:S01]  /*18490*/  FFMA R25, R2, R26, R25 ;  /* 0x0000001a02197223 */ /* 0x000fe20000000019 */
[----:B------:R-:W-:Y:S01]  /*184a0*/  HADD2.F32 R26, -RZ, R28.H0_H0 ;  /* 0x2000001cff1a7230 */ /* 0x000fe20000004100 */
[----:B------:R-:W-:Y:S01]  /*184b0*/  F2FP.SATFINITE.RELU.E4M3.F32.PACK_AB_MERGE_C R21, R22, R21, RZ ;  /* 0x000000151615723e */ /* 0x000fe200048078ff */
[----:B------:R-:W-:-:S02]  /*184c0*/  HADD2.F32 R30, -RZ, R23.H0_H0 ;  /* 0x20000017ff1e7230 */ /* 0x000fc40000004100 */
[----:B------:R-:W-:Y:S01]  /*184d0*/  FFMA R24, R2, R24, R27 ;  /* 0x0000001802187223 */ /* 0x000fe2000000001b */
[----:B------:R-:W-:Y:S02]  /*184e0*/  HADD2.F32 R32, -RZ, R23.H1_H1 ;  /* 0x30000017ff207230 */ /* 0x000fe40000004100 */
[C---:B------:R-:W-:Y:S01]  /*184f0*/  FMUL R23, R16.reuse, R34 ;  /* 0x0000002210177220 */ /* 0x040fe20000400000 */
[----:B------:R-:W-:Y:S02]  /*18500*/  HADD2.F32 R28, -RZ, R28.H1_H1 ;  /* 0x3000001cff1c7230 */ /* 0x000fe40000004100 */
[----:B------:R-:W-:Y:S01]  /*18510*/  FMUL R27, R16, R33 ;  /* 0x00000021101b7220 */ /* 0x000fe20000400000 */
[----:B------:R-:W-:Y:S01]  /*18520*/  F2FP.SATFINITE.RELU.E4M3.F32.PACK_AB_MERGE_C R25, R24, R25, RZ ;  /* 0x000000191819723e */ /* 0x000fe200048078ff */
[----:B------:R-:W-:Y:S01]  /*18530*/  FFMA R23, R2, R26, R23 ;  /* 0x0000001a02177223 */ /* 0x000fe20000000017 */
[----:B------:R-:W-:Y:S01]  /*18540*/  FMUL R29, R16, R29 ;  /* 0x0000001d101d7220 */ /* 0x000fe20000400000 */
[----:B------:R-:W-:Y:S01]  /*18550*/  FFMA R26, R2, R28, R27 ;  /* 0x0000001c021a7223 */ /* 0x000fe2000000001b */
[----:B------:R-:W-:-:S02]  /*18560*/  FMUL R31, R16, R31 ;  /* 0x0000001f101f7220 */ /* 0x000fc40000400000 */
[----:B------:R-:W-:Y:S02]  /*18570*/  FFMA R29, R2, R30, R29 ;  /* 0x0000001e021d7223 */ /* 0x000fe4000000001d */
[----:B------:R-:W-:Y:S01]  /*18580*/  F2FP.SATFINITE.RELU.E4M3.F32.PACK_AB_MERGE_C R23, R26, R23, RZ ;  /* 0x000000171a17723e */ /* 0x000fe200048078ff */
[----:B------:R-:W-:-:S05]  /*18590*/  FFMA R28, R2, R32, R31 ;  /* 0x00000020021c7223 */ /* 0x000fca000000001f */
[----:B------:R-:W-:Y:S01]  /*185a0*/  F2FP.SATFINITE.RELU.E4M3.F32.PACK_AB_MERGE_C R29, R28, R29, RZ ;  /* 0x0000001d1c1d723e */ /* 0x000fe200048078ff */
[----:B------:R-:W-:Y:S06]  /*185b0*/  @P1 BRA `(.L_x_164) ;  /* 0x0000000000041947 */ /* 0x000fec0003800000 */
[----:B------:R-:W-:-:S04]  /*185c0*/  DEPBAR.LE SB0, 0x1 ;  /* 0x000080400000791a */ /* 0x000fc80000000000 */
.L_x_164:
        /* <DEDUP_REMOVED lines=27> */
.L_x_166:
[----:B------:R-:W-:Y:S05]  /*18780*/  BSYNC B0 ;  /* 0x0000000000007941 */ /* 0x000fea0003800000 */
.L_x_165:
[----:B------:R-:W-:Y:S04]  /*18790*/  BSSY B0, `(.L_x_167) ;  /* 0x000003a000007945 */ /* 0x000fe80003800000 */
[----:B------:R-:W-:Y:S05]  /*187a0*/  @P0 BRA `(.L_x_168) ;  /* 0x0000000000e00947 */ /* 0x000fea0003800000 */
[----:B------:R-:W-:-:S04]  /*187b0*/  MOV R9, UR44 ;  /* 0x0000002c00097c02 */ /* 0x000fc80008000f00 */
[----:B------:R-:W-:-:S13]  /*187c0*/  ISETP.NE.AND P2, PT, R9, 0x3, PT ;  /* 0x000000030900780c */ /* 0x000fda0003f45270 */
[----:B------:R-:W-:Y:S05]  /*187d0*/  @!P2 BRA `(.L_x_169) ;  /* 0x000000000004a947 */ /* 0x000fea0003800000 */
[----:B------:R-:W-:Y:S01]  /*187e0*/  BPT.TRAP 0x1 ;  /* 0x000000040000795c */ /* 0x000fe20000300000 */
.L_x_169:
[----:B------:R-:W-:Y:S01]  /*187f0*/  LEA R9, R18, UR48, 0x3 ;  /* 0x0000003012097c11 */ /* 0x000fe2000f8e18ff */
[----:B------:R-:W-:Y:S01]  /*18800*/  BSSY B1, `(.L_x_170) ;  /* 0x0000004000017945 */ /* 0x000fe20003800000 */
[----:B------:R-:W-:-:S04]  /*18810*/  SHF.L.U32 R10, R19, 0x1f, RZ ;  /* 0x0000001f130a7819 */ /* 0x000fc800000006ff */
[----:B------:R-:W1:Y:S02]  /*18820*/  SYNCS.PHASECHK.TRANS64.TRYWAIT P3, [R9+URZ+0x60], R10 ;  /* 0x0000600a090075a7 */ /* 0x000e64000806017f */
[----:B-1----:R-:W-:Y:S05]  /*18830*/  @!P3 BRA `(.L_x_171) ;  /* 0x0000007c0004b947 */ /* 0x002fea0003800000 */
.L_x_383:
[----:B------:R-:W-:Y:S05]  /*18840*/  BSYNC B1 ;  /* 0x0000000000017941 */ /* 0x000fea0003800000 */
.L_x_170:
        /* <DEDUP_REMOVED lines=22> */
.L_x_173:
[----:B------:R-:W-:Y:S05]  /*189b0*/  BSYNC B1 ;  /* 0x0000000000017941 */ /* 0x000fea0003800000 */
.L_x_172:
        /* <DEDUP_REMOVED lines=8> */
.L_x_174:
        /* <DEDUP_REMOVED lines=15> */
.L_x_168:
[----:B------:R-:W-:Y:S05]  /*18b30*/  BSYNC B0 ;  /* 0x0000000000007941 */ /* 0x000fea0003800000 */
.L_x_167:
        /* <DEDUP_REMOVED lines=82> */
.L_x_175:
        /* <DEDUP_REMOVED lines=27> */
.L_x_177:
[----:B------:R-:W-:Y:S05]  /*19210*/  BSYNC B0 ;  /* 0x0000000000007941 */ /* 0x000fea0003800000 */
.L_x_176:
[----:B------:R-:W-:Y:S04]  /*19220*/  BSSY B0, `(.L_x_178) ;  /* 0x000003a000007945 */ /* 0x000fe80003800000 */
[----:B------:R-:W-:Y:S05]  /*19230*/  @P0 BRA `(.L_x_179) ;  /* 0x0000000000e00947 */ /* 0x000fea0003800000 */
[----:B------:R-:W-:-:S04]  /*19240*/  MOV R9, UR44 ;  /* 0x0000002c00097c02 */ /* 0x000fc80008000f00 */
[----:B------:R-:W-:-:S13]  /*19250*/  ISETP.NE.AND P2, PT, R9, 0x3, PT ;  /* 0x000000030900780c */ /* 0x000fda0003f45270 */
[----:B------:R-:W-:Y:S05]  /*19260*/  @!P2 BRA `(.L_x_180) ;  /* 0x000000000004a947 */ /* 0x000fea0003800000 */
[----:B------:R-:W-:Y:S01]  /*19270*/  BPT.TRAP 0x1 ;  /* 0x000000040000795c */ /* 0x000fe20000300000 */
.L_x_180:
[----:B------:R-:W-:Y:S01]  /*19280*/  LEA R9, R18, UR48, 0x3 ;  /* 0x0000003012097c11 */ /* 0x000fe2000f8e18ff */
[----:B------:R-:W-:Y:S01]  /*19290*/  BSSY B1, `(.L_x_181) ;  /* 0x0000004000017945 */ /* 0x000fe20003800000 */
[----:B------:R-:W-:-:S04]  /*192a0*/  SHF.L.U32 R10, R19, 0x1f, RZ ;  /* 0x0000001f130a7819 */ /* 0x000fc800000006ff */
[----:B------:R-:W1:Y:S02]  /*192b0*/  SYNCS.PHASECHK.TRANS64.TRYWAIT P3, [R9+URZ+0x60], R10 ;  /* 0x0000600a090075a7 */ /* 0x000e64000806017f */
[----:B-1----:R-:W-:Y:S05]  /*192c0*/  @!P3 BRA `(.L_x_182) ;  /* 0x000000700074b947 */ /* 0x002fea0003800000 */
.L_x_384:
[----:B------:R-:W-:Y:S05]  /*192d0*/  BSYNC B1 ;  /* 0x0000000000017941 */ /* 0x000fea0003800000 */
.L_x_181:
        /* <DEDUP_REMOVED lines=22> */
.L_x_184:
[----:B------:R-:W-:Y:S05]  /*19440*/  BSYNC B1 ;  /* 0x0000000000017941 */ /* 0x000fea0003800000 */
.L_x_183:
        /* <DEDUP_REMOVED lines=8> */
.L_x_185:
        /* <DEDUP_REMOVED lines=15> */
.L_x_179:
[----:B------:R-:W-:Y:S05]  /*195c0*/  BSYNC B0 ;  /* 0x0000000000007941 */ /* 0x000fea0003800000 */
.L_x_178:
        /* <DEDUP_REMOVED lines=82> */
.L_x_186:
        /* <DEDUP_REMOVED lines=27> */
.L_x_188:
[----:B------:R-:W-:Y:S05]  /*19ca0*/  BSYNC B0 ;  /* 0x0000000000007941 */ /* 0x000fea0003800000 */
.L_x_187:
[----:B------:R-:W-:Y:S04]  /*19cb0*/  BSSY B0, `(.L_x_189) ;  /* 0x000003a000007945 */ /* 0x000fe80003800000 */
[----:B------:R-:W-:Y:S05]  /*19cc0*/  @P0 BRA `(.L_x_190) ;  /* 0x0000000000e00947 */ /* 0x000fea0003800000 */
[----:B------:R-:W-:-:S04]  /*19cd0*/  MOV R9, UR44 ;  /* 0x0000002c00097c02 */ /* 0x000fc80008000f00 */
[----:B------:R-:W-:-:S13]  /*19ce0*/  ISETP.NE.AND P2, PT, R9, 0x3, PT ;  /* 0x000000030900780c */ /* 0x000fda0003f45270 */
[----:B------:R-:W-:Y:S05]  /*19cf0*/  @!P2 BRA `(.L_x_191) ;  /* 0x000000000004a947 */ /* 0x000fea0003800000 */
[----:B------:R-:W-:Y:S01]  /*19d00*/  BPT.TRAP 0x1 ;  /* 0x000000040000795c */ /* 0x000fe20000300000 */
.L_x_191:
[----:B------:R-:W-:Y:S01]  /*19d10*/  LEA R9, R18, UR48, 0x3 ;  /* 0x0000003012097c11 */ /* 0x000fe2000f8e18ff */
[----:B------:R-:W-:Y:S01]  /*19d20*/  BSSY B1, `(.L_x_192) ;  /* 0x0000004000017945 */ /* 0x000fe20003800000 */
[----:B------:R-:W-:-:S04]  /*19d30*/  SHF.L.U32 R10, R19, 0x1f, RZ ;  /* 0x0000001f130a7819 */ /* 0x000fc800000006ff */
[----:B------:R-:W1:Y:S02]  /*19d40*/  SYNCS.PHASECHK.TRANS64.TRYWAIT P3, [R9+URZ+0x60], R10 ;  /* 0x0000600a090075a7 */ /* 0x000e64000806017f */
[----:B-1----:R-:W-:Y:S05]  /*19d50*/  @!P3 BRA `(.L_x_193) ;  /* 0x0000006400e4b947 */ /* 0x002fea0003800000 */
.L_x_385:
[----:B------:R-:W-:Y:S05]  /*19d60*/  BSYNC B1 ;  /* 0x0000000000017941 */ /* 0x000fea0003800000 */
.L_x_192:
        /* <DEDUP_REMOVED lines=22> */
.L_x_195:
[----:B------:R-:W-:Y:S05]  /*19ed0*/  BSYNC B1 ;  /* 0x0000000000017941 */ /* 0x000fea0003800000 */
.L_x_194:
        /* <DEDUP_REMOVED lines=8> */
.L_x_196:
        /* <DEDUP_REMOVED lines=15> */
.L_x_190:
[----:B------:R-:W-:Y:S05]  /*1a050*/  BSYNC B0 ;  /* 0x0000000000007941 */ /* 0x000fea0003800000 */
.L_x_189:
        /* <DEDUP_REMOVED lines=82> */
.L_x_197:
        /* <DEDUP_REMOVED lines=27> */
.L_x_199:
[----:B------:R-:W-:Y:S05]  /*1a730*/  BSYNC B0 ;  /* 0x0000000000007941 */ /* 0x000fea0003800000 */
.L_x_198:
[----:B------:R-:W-:Y:S04]  /*1a740*/  BSSY B0, `(.L_x_200) ;  /* 0x000003a000007945 */ /* 0x000fe80003800000 */
[----:B------:R-:W-:Y:S05]  /*1a750*/  @P0 BRA `(.L_x_201) ;  /* 0x0000000000e00947 */ /* 0x000fea0003800000 */
[----:B------:R-:W-:-:S04]  /*1a760*/  MOV R9, UR44 ;  /* 0x0000002c00097c02 */ /* 0x000fc80008000f00 */
[----:B------:R-:W-:-:S13]  /*1a770*/  ISETP.NE.AND P2, PT, R9, 0x3, PT ;  /* 0x000000030900780c */ /* 0x000fda0003f45270 */
[----:B------:R-:W-:Y:S05]  /*1a780*/  @!P2 BRA `(.L_x_202) ;  /* 0x000000000004a947 */ /* 0x000fea0003800000 */
[----:B------:R-:W-:Y:S01]  /*1a790*/  BPT.TRAP 0x1 ;  /* 0x000000040000795c */ /* 0x000fe20000300000 */
.L_x_202:
[----:B------:R-:W-:Y:S01]  /*1a7a0*/  LEA R9, R18, UR48, 0x3 ;  /* 0x0000003012097c11 */ /* 0x000fe2000f8e18ff */
[----:B------:R-:W-:Y:S01]  /*1a7b0*/  BSSY B1, `(.L_x_203) ;  /* 0x0000004000017945 */ /* 0x000fe20003800000 */
[----:B------:R-:W-:-:S04]  /*1a7c0*/  SHF.L.U32 R10, R19, 0x1f, RZ ;  /* 0x0000001f130a7819 */ /* 0x000fc800000006ff */
[----:B------:R-:W1:Y:S02]  /*1a7d0*/  SYNCS.PHASECHK.TRANS64.TRYWAIT P3, [R9+URZ+0x60], R10 ;  /* 0x0000600a090075a7 */ /* 0x000e64000806017f */
[----:B-1----:R-:W-:Y:S05]  /*1a7e0*/  @!P3 BRA `(.L_x_204) ;  /* 0x0000005c0054b947 */ /* 0x002fea0003800000 */
.L_x_386:
[----:B------:R-:W-:Y:S05]  /*1a7f0*/  BSYNC B1 ;  /* 0x0000000000017941 */ /* 0x000fea0003800000 */
.L_x_203:
        /* <DEDUP_REMOVED lines=22> */
.L_x_206:
[----:B------:R-:W-:Y:S05]  /*1a960*/  BSYNC B1 ;  /* 0x0000000000017941 */ /* 0x000fea0003800000 */
.L_x_205:
        /* <DEDUP_REMOVED lines=8> */
.L_x_207:
        /* <DEDUP_REMOVED lines=15> */
.L_x_201:
[----:B------:R-:W-:Y:S05]  /*1aae0*/  BSYNC B0 ;  /* 0x0000000000007941 */ /* 0x000fea0003800000 */
.L_x_200:
        /* <DEDUP_REMOVED lines=82> */
.L_x_208:
        /* <DEDUP_REMOVED lines=27> */
.L_x_210:
[----:B------:R-:W-:Y:S05]  /*1b1c0*/  BSYNC B0 ;  /* 0x0000000000007941 */ /* 0x000fea0003800000 */
.L_x_209:
[----:B------:R-:W-:Y:S04]  /*1b1d0*/  BSSY B0, `(.L_x_211) ;  /* 0x0000035000007945 */ /* 0x000fe80003800000 */
[----:B------:R-:W-:Y:S05]  /*1b1e0*/  @P0 BRA `(.L_x_212) ;  /* 0x0000000000cc0947 */ /* 0x000fea0003800000 */
[----:B------:R-:W-:-:S04]  /*1b1f0*/  MOV R9, UR44 ;  /* 0x0000002c00097c02 */ /* 0x000fc80008000f00 */
[----:B------:R-:W-:-:S13]  /*1b200*/  ISETP.NE.AND P2, PT, R9, 0x3, PT ;  /* 0x000000030900780c */ /* 0x000fda0003f45270 */
[----:B------:R-:W-:Y:S05]  /*1b210*/  @!P2 BRA `(.L_x_213) ;  /* 0x000000000004a947 */ /* 0x000fea0003800000 */
[----:B------:R-:W-:Y:S01]  /*1b220*/  BPT.TRAP 0x1 ;  /* 0x000000040000795c */ /* 0x000fe20000300000 */
.L_x_213:
[----:B------:R-:W-:Y:S01]  /*1b230*/  SHF.L.U32 R9, R19, 0x1f, RZ ;  /* 0x0000001f13097819 */ /* 0x000fe200000006ff */
[----:B------:R-:W-:Y:S01]  /*1b240*/  BSSY B1, `(.L_x_214) ;  /* 0x0000004000017945 */ /* 0x000fe20003800000 */
[----:B------:R-:W-:-:S04]  /*1b250*/  LEA R10, R18, UR48, 0x3 ;  /* 0x00000030120a7c11 */ /* 0x000fc8000f8e18ff */
[----:B------:R-:W1:Y:S02]  /*1b260*/  SYNCS.PHASECHK.TRANS64.TRYWAIT P0, [R10+URZ+0x60], R9 ;  /* 0x000060090a0075a7 */ /* 0x000e64000800017f */
[----:B-1----:R-:W-:Y:S05]  /*1b270*/  @!P0 BRA `(.L_x_215) ;  /* 0x0000005000c48947 */ /* 0x002fea0003800000 */
.L_x_387:
[----:B------:R-:W-:Y:S05]  /*1b280*/  BSYNC B1 ;  /* 0x0000000000017941 */ /* 0x000fea0003800000 */
.L_x_214:
[----:B------:R-:W-:Y:S04]  /*1b290*/  BSSY B1, `(.L_x_216) ;  /* 0x0000016000017945 */ /* 0x000fe80003800000 */
[----:B------:R-:W-:Y:S05]  /*1b2a0*/  @P4 BRA `(.L_x_217) ;  /* 0x0000000000504947 */ /* 0x000fea0003800000 */
[----:B------:R-:W2:Y:S01]  /*1b2b0*/  S2R R11, SR_TID.X ;  /* 0x00000000000b7919 */ /* 0x000ea20000002100 */
[----:B------:R-:W-:-:S04]  /*1b2c0*/  LEA R0, R18, R17, 0xc ;  /* 0x0000001112007211 */ /* 0x000fc800078e60ff */
[----:B------:R-:W-:Y:S01]  /*1b2d0*/  IADD3 R3, R0, UR48, RZ ;  /* 0x0000003000037c10 */ /* 0x000fe2000fffe0ff */
[----:B------:R-:W-:Y:S04]  /*1b2e0*/  LDS.U16 R4, [R0+UR48+0x100] ;  /* 0x0001003000047984 */ /* 0x000fe80008000400 */
[----:B------:R-:W-:Y:S04]  /*1b2f0*/  LDS.U16 R5, [R0+UR48+0x208] ;  /* 0x0002083000057984 */ /* 0x000fe80008000400 */
[----:B-1----:R-:W-:Y:S01]  /*1b300*/  LDS.U16 R10, [R0+UR48+0x108] ;  /* 0x00010830000a7984 */ /* 0x002fe20008000400 */
[----:B--2---:R-:W-:-:S04]  /*1b310*/  SHF.R.U32.HI R11, RZ, 0x4, R11 ;  /* 0x00000004ff0b7819 */ /* 0x004fc8000001160b */
[----:B------:R-:W-:Y:S02]  /*1b320*/  LOP3.LUT P0, RZ, R11, 0x1, RZ, 0xc0, !PT ;  /* 0x000000010bff7812 */ /* 0x000fe4000780c0ff */
[----:B------:R-:W-:-:S04]  /*1b330*/  MOV R11, 0x8 ;  /* 0x00000008000b7802 */ /* 0x000fc80000000f00 */
[----:B------:R-:W-:-:S04]  /*1b340*/  SEL R11, R11, 0xfffffff8, !P0 ;  /* 0xfffffff80b0b7807 */ /* 0x000fc80004000000 */
[----:B------:R-:W-:Y:S02]  /*1b350*/  LEA R13, R11, R3, 0x1 ;  /* 0x000000030b0d7211 */ /* 0x000fe400078e08ff */
[----:B------:R-:W1:Y:S04]  /*1b360*/  LDS.U16 R3, [R0+UR48+0x200] ;  /* 0x0002003000037984 */ /* 0x000e680008000400 */
[----:B------:R-:W-:Y:S04]  /*1b370*/  LDS.U16 R9, [R13+0x200] ;  /* 0x000200000d097984 */ /* 0x000fe80000000400 */
[----:B------:R-:W2:Y:S04]  /*1b380*/  LDS.U16 R12, [R13+0x100] ;  /* 0x000100000d0c7984 */ /* 0x000ea80000000400 */
[----:B------:R-:W-:Y:S04]  /*1b390*/  LDS.U16 R11, [R13+0x208] ;  /* 0x000208000d0b7984 */ /* 0x000fe80000000400 */
[----:B------:R-:W3:Y:S01]  /*1b3a0*/  LDS.U16 R14, [R13+0x108] ;  /* 0x000108000d0e7984 */ /* 0x000ee20000000400 */
[----:B-1----:R-:W-:-:S02]  /*1b3b0*/  PRMT R0, R4, 0x5410, R3 ;  /* 0x0000541004007816 */ /* 0x002fc40000000003 */
[----:B------:R-:W-:Y:S02]  /*1b3c0*/  PRMT R3, R10, 0x5410, R5 ;  /* 0x000054100a037816 */ /* 0x000fe40000000005 */
[----:B--2---:R-:W-:Y:S02]  /*1b3d0*/  PRMT R4, R12, 0x5410, R9 ;  /* 0x000054100c047816 */ /* 0x004fe40000000009 */
[----:B---3--:R-:W-:-:S07]  /*1b3e0*/  PRMT R5, R14, 0x5410, R11 ;  /* 0x000054100e057816 */ /* 0x008fce000000000b */
.L_x_217:
[----:B------:R-:W-:Y:S05]  /*1b3f0*/  BSYNC B1 ;  /* 0x0000000000017941 */ /* 0x000fea0003800000 */
.L_x_216:
        /* <DEDUP_REMOVED lines=8> */
.L_x_218:
[----:B-1----:R-:W1:Y:S01]  /*1b480*/  S2R R10, SR_CgaCtaId ;  /* 0x00000000000a7919 */ /* 0x002e620000008800 */
[C---:B------:R-:W-:Y:S02]  /*1b490*/  LEA R9, R7.reuse, UR48, 0x3 ;  /* 0x0000003007097c11 */ /* 0x040fe4000f8e18ff */
[----:B------:R-:W-:Y:S02]  /*1b4a0*/  IADD3 R7, R7, 0x1, RZ ;  /* 0x0000000107077810 */ /* 0x000fe40007ffe0ff */
[----:B------:R-:W-:Y:S02]  /*1b4b0*/  IADD3 R9, R9, 0x80, RZ ;  /* 0x0000008009097810 */ /* 0x000fe40007ffe0ff */
[----:B------:R-:W-:-:S04]  /*1b4c0*/  ISETP.NE.AND P0, PT, R7, 0x4, PT ;  /* 0x000000040700780c */ /* 0x000fc80003f05270 */
[----:B------:R-:W-:Y:S02]  /*1b4d0*/  SEL R7, R7, RZ, P0 ;  /* 0x000000ff07077207 */ /* 0x000fe40000000000 */
[----:B-1----:R-:W-:-:S04]  /*1b4e0*/  PRMT R9, R10, 0x654, R9 ;  /* 0x000006540a097816 */ /* 0x002fc80000000009 */
[----:B--2---:R1:W-:Y:S02]  /*1b4f0*/  SYNCS.ARRIVE.TRANS64.RED.A1T0 RZ, [R9+URZ], RZ ;  /* 0x000000ff09ff79a7 */ /* 0x0043e4000810043f */
[----:B-1----:R-:W-:-:S04]  /*1b500*/  SEL R9, RZ, 0x1, P0 ;  /* 0x00000001ff097807 */ /* 0x002fc80000000000 */
[----:B------:R-:W-:-:S07]  /*1b510*/  LOP3.LUT R8, R8, R9, RZ, 0x3c, !PT ;  /* 0x0000000908087212 */ /* 0x000fce00078e3cff */
.L_x_212:
[----:B------:R-:W-:Y:S05]  /*1b520*/  BSYNC B0 ;  /* 0x0000000000007941 */ /* 0x000fea0003800000 */
.L_x_211:
[----:B------:R-:W2:Y:S04]  /*1b530*/  LDL.LU R13, [R1+0x460] ;  /* 0x00046000010d7983 */ /* 0x000ea80000300800 */
[----:B------:R-:W3:Y:S04]  /*1b540*/  LDL.LU R12, [R1+0x464] ;  /* 0x00046400010c7983 */ /* 0x000ee80000300800 */
[----:B------:R-:W4:Y:S04]  /*1b550*/  LDL.LU R14, [R1+0x468] ;  /* 0x00046800010e7983 */ /* 0x000f280000300800 */
[----:B------:R-:W5:Y:S04]  /*1b560*/  LDL.LU R19, [R1+0x46c] ;  /* 0x00046c0001137983 */ /* 0x000f680000300800 */
[----:B------:R-:W4:Y:S04]  /*1b570*/  LDL.LU R24, [R1+0x470] ;  /* 0x0004700001187983 */ /* 0x000f280000300800 */
[----:B------:R-:W5:Y:S01]  /*1b580*/  LDL.LU R18, [R1+0x474] ;  /* 0x0004740001127983 */ /* 0x000f620000300800 */
[----:B------:R-:W-:-:S03]  /*1b590*/  F2FP.F16.E4M3.UNPACK_B R9, R0 ;  /* 0x00000000ff09723e */ /* 0x000fc600020006ff */
[----:B------:R-:W5:Y:S04]  /*1b5a0*/  LDL.LU R21, [R1+0x478] ;  /* 0x0004780001157983 */ /* 0x000f680000300800 */
[----:B------:R-:W5:Y:S01]  /*1b5b0*/  LDL.LU R29, [R1+0x47c] ;  /* 0x00047c00011d7983 */ /* 0x000f620000300800 */
[--C-:B------:R-:W-:Y:S01]  /*1b5c0*/  HADD2.F32 R11, -RZ, R9.reuse.H0_H0 ;  /* 0x20000009ff0b7230 */ /* 0x100fe20000004100 */
[----:B------:R-:W-:Y:S01]  /*1b5d0*/  F2FP.F16.E4M3.UNPACK_B R0, R0.H1 ;  /* 0x00000000ff00723e */ /* 0x000fe200030006ff */
[----:B------:R-:W-:Y:S01]  /*1b5e0*/  HADD2.F32 R9, -RZ, R9.H1_H1 ;  /* 0x30000009ff097230 */ /* 0x000fe20000004100 */
[----:B------:R-:W5:Y:S04]  /*1b5f0*/  LDL.LU R20, [R1+0x480] ;  /* 0x0004800001147983 */ /* 0x000f680000300800 */
[----:B------:R-:W5:Y:S04]  /*1b600*/  LDL.LU R23, [R1+0x484] ;  /* 0x0004840001177983 */ /* 0x000f680000300800 */
[----:B------:R-:W5:Y:S04]  /*1b610*/  LDL.LU R25, [R1+0x488] ;  /* 0x0004880001197983 */ /* 0x000f680000300800 */
[----:B------:R-:W5:Y:S04]  /*1b620*/  LDL.LU R22, [R1+0x48c] ;  /* 0x00048c0001167983 */ /* 0x000f680000300800 */
[----:B------:R-:W5:Y:S04]  /*1b630*/  LDL.LU R27, [R1+0x490] ;  /* 0x00049000011b7983 */ /* 0x000f680000300800 */
[----:B------:R-:W5:Y:S04]  /*1b640*/  LDL.LU R28, [R1+0x494] ;  /* 0x00049400011c7983 */ /* 0x000f680000300800 */
[----:B------:R-:W5:Y:S01]  /*1b650*/  LDL.LU R26, [R1+0x498] ;  /* 0x00049800011a7983 */ /* 0x000f620000300800 */
[C---:B--2---:R-:W-:Y:S01]  /*1b660*/  FMUL R15, R16.reuse, R13 ;  /* 0x0000000d100f7220 */ /* 0x044fe20000400000 */
[----:B---3--:R-:W-:Y:S01]  /*1b670*/  FMUL R12, R16, R12 ;  /* 0x0000000c100c7220 */ /* 0x008fe20000400000 */
[----:B------:R-:W-:-:S03]  /*1b680*/  HADD2.F32 R13, -RZ, R0.H0_H0 ;  /* 0x20000000ff0d7230 */ /* 0x000fc60000004100 */
[----:B------:R-:W-:Y:S01]  /*1b690*/  FFMA R12, R2, R9, R12 ;  /* 0x00000009020c7223 */ /* 0x000fe2000000000c */
[----:B------:R-:W-:Y:S02]  /*1b6a0*/  HADD2.F32 R9, -RZ, R0.H1_H1 ;  /* 0x30000000ff097230 */ /* 0x000fe40000004100 */
[C---:B----4-:R-:W-:Y:S02]  /*1b6b0*/  FMUL R0, R16.reuse, R24 ;  /* 0x0000001810007220 */ /* 0x050fe40000400000 */
[----:B------:R-:W2:Y:S01]  /*1b6c0*/  LDL.LU R24, [R1+0x49c] ;  /* 0x00049c0001187983 */ /* 0x000ea20000300800 */
[----:B------:R-:W-:Y:S01]  /*1b6d0*/  F2FP.F16.E4M3.UNPACK_B R10, R3 ;  /* 0x00000003ff0a723e */ /* 0x000fe200020006ff */
[----:B------:R-:W-:Y:S01]  /*1b6e0*/  FMUL R14, R16, R14 ;  /* 0x0000000e100e7220 */ /* 0x000fe20000400000 */
[----:B------:R-:W-:-:S03]  /*1b6f0*/  FFMA R15, R2, R11, R15 ;  /* 0x0000000b020f7223 */ /* 0x000fc6000000000f */
[--C-:B------:R-:W-:Y:S02]  /*1b700*/  HADD2.F32 R11, -RZ, R10.reuse.H0_H0 ;  /* 0x2000000aff0b7230 */ /* 0x100fe40000004100 */
[----:B------:R-:W-:Y:S01]  /*1b710*/  FFMA R14, R2, R13, R14 ;  /* 0x0000000d020e7223 */ /* 0x000fe2000000000e */
[----:B------:R-:W-:Y:S02]  /*1b720*/  HADD2.F32 R13, -RZ, R10.H1_H1 ;  /* 0x3000000aff0d7230 */ /* 0x000fe40000004100 */
[----:B-----5:R-:W-:Y:S01]  /*1b730*/  FMUL R19, R16, R19 ;  /* 0x0000001310137220 */ /* 0x020fe20000400000 */
[----:B------:R-:W-:Y:S01]  /*1b740*/  F2FP.F16.E4M3.UNPACK_B R3, R3.H1 ;  /* 0x00000003ff03723e */ /* 0x000fe200030006ff */
[----:B------:R-:W-:Y:S01]  /*1b750*/  FFMA R10, R2, R11, R0 ;  /* 0x0000000b020a7223 */ /* 0x000fe20000000000 */
[----:B------:R-:W-:Y:S01]  /*1b760*/  FMUL R18, R16, R18 ;  /* 0x0000001210127220 */ /* 0x000fe20000400000 */
[----:B------:R-:W-:Y:S01]  /*1b770*/  F2FP.F16.E4M3.UNPACK_B R0, R4 ;  /* 0x00000004ff00723e */ /* 0x000fe200020006ff */
[----:B------:R-:W-:Y:S01]  /*1b780*/  FFMA R19, R2, R9, R19 ;  /* 0x0000000902137223 */ /* 0x000fe20000000013 */
[----:B------:R-:W-:-:S02]  /*1b790*/  HADD2.F32 R9, -RZ, R3.H0_H0 ;  /* 0x20000003ff097230 */ /* 0x000fc40000004100 */
[----:B------:R-:W-:Y:S01]  /*1b7a0*/  FFMA R13, R2, R13, R18 ;  /* 0x0000000d020d7223 */ /* 0x000fe20000000012 */
[----:B------:R-:W-:Y:S02]  /*1b7b0*/  HADD2.F32 R3, -RZ, R3.H1_H1 ;  /* 0x30000003ff037230 */ /* 0x000fe40000004100 */
[C---:B------:R-:W-:Y:S01]  /*1b7c0*/  FMUL R18, R16.reuse, R29 ;  /* 0x0000001d10127220 */ /* 0x040fe20000400000 */
[--C-:B------:R-:W-:Y:S02]  /*1b7d0*/  HADD2.F32 R11, -RZ, R0.reuse.H0_H0 ;  /* 0x20000000ff0b7230 */ /* 0x100fe40000004100 */
[C---:B------:R-:W-:Y:S01]  /*1b7e0*/  FMUL R20, R16.reuse, R20 ;  /* 0x0000001410147220 */ /* 0x040fe20000400000 */
[----:B------:R-:W-:Y:S01]  /*1b7f0*/  F2FP.F16.E4M3.UNPACK_B R4, R4.H1 ;  /* 0x00000004ff04723e */ /* 0x000fe200030006ff */
[----:B------:R-:W-:Y:S01]  /*1b800*/  FMUL R21, R16, R21 ;  /* 0x0000001510157220 */ /* 0x000fe20000400000 */
[C---:B------:R-:W-:Y:S01]  /*1b810*/  FFMA R18, R2.reuse, R3, R18 ;  /* 0x0000000302127223 */ /* 0x040fe20000000012 */
[----:B------:R-:W-:Y:S01]  /*1b820*/  FFMA R20, R2, R11, R20 ;  /* 0x0000000b02147223 */ /* 0x000fe20000000014 */
[----:B------:R-:W-:-:S02]  /*1b830*/  HADD2.F32 R3, -RZ, R0.H1_H1 ;  /* 0x30000000ff037230 */ /* 0x000fc40000004100 */
[----:B------:R-:W-:Y:S01]  /*1b840*/  FFMA R21, R2, R9, R21 ;  /* 0x0000000902157223 */ /* 0x000fe20000000015 */
[--C-:B------:R-:W-:Y:S01]  /*1b850*/  HADD2.F32 R11, -RZ, R4.reuse.H1_H1 ;  /* 0x30000004ff0b7230 */ /* 0x100fe20000004100 */
[-C--:B------:R-:W-:Y:S01]  /*1b860*/  F2FP.F16.E4M3.UNPACK_B R0, R5.reuse ;  /* 0x00000005ff00723e */ /* 0x080fe200020006ff */
[----:B------:R-:W-:Y:S02]  /*1b870*/  HADD2.F32 R9, -RZ, R4.H0_H0 ;  /* 0x20000004ff097230 */ /* 0x000fe40000004100 */
[C---:B------:R-:W-:Y:S01]  /*1b880*/  FMUL R22, R16.reuse, R22 ;  /* 0x0000001610167220 */ /* 0x040fe20000400000 */
[----:B------:R-:W-:Y:S01]  /*1b890*/  F2FP.F16.E4M3.UNPACK_B R5, R5.H1 ;  /* 0x00000005ff05723e */ /* 0x000fe200030006ff */
[C---:B------:R-:W-:Y:S01]  /*1b8a0*/  FMUL R23, R16.reuse, R23 ;  /* 0x0000001710177220 */ /* 0x040fe20000400000 */
[----:B------:R-:W-:Y:S01]  /*1b8b0*/  FMUL R4, R16, R25 ;  /* 0x0000001910047220 */ /* 0x000fe20000400000 */
[C---:B------:R-:W-:Y:S02]  /*1b8c0*/  FFMA R25, R2.reuse, R11, R22 ;  /* 0x0000000b02197223 */ /* 0x040fe40000000016 */
[C---:B------:R-:W-:Y:S01]  /*1b8d0*/  FFMA R23, R2.reuse, R3, R23 ;  /* 0x0000000302177223 */ /* 0x040fe20000000017 */
[----:B------:R-:W-:Y:S01]  /*1b8e0*/  FFMA R4, R2, R9, R4 ;  /* 0x0000000902047223 */ /* 0x000fe20000000004 */
[----:B------:R-:W-:-:S02]  /*1b8f0*/  HADD2.F32 R11, -RZ, R5.H0_H0 ;  /* 0x20000005ff0b7230 */ /* 0x000fc40000004100 */
[C---:B------:R-:W-:Y:S01]  /*1b900*/  FMUL R27, R16.reuse, R27 ;  /* 0x0000001b101b7220 */ /* 0x040fe20000400000 */
[--C-:B------:R-:W-:Y:S02]  /*1b910*/  HADD2.F32 R3, -RZ, R0.reuse.H0_H0 ;  /* 0x20000000ff037230 */ /* 0x100fe40000004100 */
[C---:B------:R-:W-:Y:S01]  /*1b920*/  FMUL R22, R16.reuse, R26 ;  /* 0x0000001a10167220 */ /* 0x040fe20000400000 */
[----:B------:R-:W-:Y:S02]  /*1b930*/  HADD2.F32 R9, -RZ, R0.H1_H1 ;  /* 0x30000000ff097230 */ /* 0x000fe40000004100 */
[----:B------:R-:W-:Y:S01]  /*1b940*/  FMUL R0, R16, R28 ;  /* 0x0000001c10007220 */ /* 0x000fe20000400000 */
[----:B------:R-:W-:Y:S02]  /*1b950*/  HADD2.F32 R5, -RZ, R5.H1_H1 ;  /* 0x30000005ff057230 */ /* 0x000fe40000004100 */
        /* <DEDUP_REMOVED lines=9> */
[----:B------:R-:W-:Y:S01]  /*1b9f0*/  F2FP.SATFINITE.RELU.E4M3.F32.PACK_AB_MERGE_C R3, R0, R3, RZ ;  /* 0x000000030003723e */ /* 0x000fe200048078ff */
[----:B--2---:R-:W-:-:S04]  /*1ba00*/  FMUL R24, R16, R24 ;  /* 0x0000001810187220 */ /* 0x004fc80000400000 */
[----:B------:R-:W-:-:S05]  /*1ba10*/  FFMA R24, R2, R5, R24 ;  /* 0x0000000502187223 */ /* 0x000fca0000000018 */
[----:B------:R-:W-:Y:S01]  /*1ba20*/  F2FP.SATFINITE.RELU.E4M3.F32.PACK_AB_MERGE_C R11, R24, R11, RZ ;  /* 0x0000000b180b723e */ /* 0x000fe200048078ff */
[----:B------:R-:W-:Y:S06]  /*1ba30*/  @P1 BRA `(.L_x_219) ;  /* 0x0000000000041947 */ /* 0x000fec0003800000 */
[----:B------:R-:W-:-:S04]  /*1ba40*/  DEPBAR.LE SB0, 0x1 ;  /* 0x000080400000791a */ /* 0x000fc80000000000 */
.L_x_219:
[----:B------:R-:W2:Y:S01]  /*1ba50*/  LDL.LU R26, [R1+0x4a4] ;  /* 0x0004a400011a7983 */ /* 0x000ea20000300800 */
        /* <DEDUP_REMOVED lines=16> */
[----:B---3--:R-:W3:Y:S02]  /*1bb60*/  FENCE.VIEW.ASYNC.S ;  /* 0x00000000000073c6 */ /* 0x008ee40000000000 */
[----:B---3--:R-:W-:Y:S01]  /*1bb70*/  BAR.SYNC.DEFER_BLOCKING 0x1, 0x100 ;  /* 0x0044000000007b1d */ /* 0x008fe20000010000 */
[----:B--2---:R-:W-:-:S05]  /*1bb80*/  IADD3 R26, P0, R26, UR54, RZ ;  /* 0x000000361a1a7c10 */ /* 0x004fca000ff1e0ff */
[----:B------:R1:W-:Y:S01]  /*1bb90*/  STL [R1+0x4a4], R26 ;  /* 0x0004a41a01007387 */ /* 0x0003e20000100800 */
[----:B------:R-:W-:Y:S07]  /*1bba0*/  @P1 BRA `(.L_x_221) ;  /* 0x0000000000201947 */ /* 0x000fee0003800000 */
[----:B------:R-:W-:Y:S02]  /*1bbb0*/  UIADD3 UR8, UP0, UR58, 0x4f0, URZ ;  /* 0x000004f03a087890 */ /* 0x000fe4000ff1e03f */
[----:B------:R-:W-:Y:S02]  /*1bbc0*/  UIADD3 UR6, UR42, 0x80, URZ ;  /* 0x000000802a067890 */ /* 0x000fe4000fffe03f */
[----:B------:R-:W-:Y:S02]  /*1bbd0*/  UIADD3 UR5, UR41, 0xe0, URZ ;  /* 0x000000e029057890 */ /* 0x000fe4000fffe03f */
[----:B------:R-:W-:Y:S02]  /*1bbe0*/  UIADD3 UR4, UR48, 0x5100, URZ ;  /* 0x0000510030047890 */ /* 0x000fe4000fffe03f */
[----:B------:R-:W-:Y:S01]  /*1bbf0*/  UIADD3.X UR9, URZ, UR59, URZ, UP0, !UPT ;  /* 0x0000003b3f097290 */ /* 0x000fe200087fe43f */
[----:B------:R-:W-:-:S08]  /*1bc00*/  UMOV UR7, UR43 ;  /* 0x0000002b00077c82 */ /* 0x000fd00008000000 */
[----:B------:R2:W-:Y:S02]  /*1bc10*/  UTMASTG.3D [UR4], [UR8] ;  /* 0x00000004080073b5 */ /* 0x0005e40008010000 */
[----:B--2---:R0:W-:Y:S02]  /*1bc20*/  UTMACMDFLUSH ;  /* 0x00000000000079b7 */ /* 0x0041e40000000000 */
.L_x_221:
[----:B------:R-:W-:Y:S05]  /*1bc30*/  BSYNC B0 ;  /* 0x0000000000007941 */ /* 0x000fea0003800000 */
.L_x_220:
[----:B------:R-:W2:Y:S01]  /*1bc40*/  LDL.LU R27, [R1+0x4a8] ;  /* 0x0004a800011b7983 */ /* 0x000ea20000300800 */
[----:B------:R-:W-:Y:S01]  /*1bc50*/  ULDC.64 UR4, c[0x0][0x8f8] ;  /* 0x00023e0000047ab9 */ /* 0x000fe20000000a00 */
[----:B------:R-:W-:Y:S01]  /*1bc60*/  UMOV UR41, 0xffffffff ;  /* 0xffffffff00297882 */ /* 0x000fe20000000000 */
[----:B------:R-:W-:Y:S01]  /*1bc70*/  UMOV UR43, 0xffffffff ;  /* 0xffffffff002b7882 */ /* 0x000fe20000000000 */
[----:B------:R-:W-:Y:S02]  /*1bc80*/  PRMT R0, RZ, 0x7610, R0 ;  /* 0x00007610ff007816 */ /* 0x000fe40000000000 */
[----:B-1----:R-:W-:Y:S02]  /*1bc90*/  MOV R3, 0xffffffff ;  /* 0xffffffff00037802 */ /* 0x002fe40000000f00 */
[----:B--2---:R-:W-:Y:S02]  /*1bca0*/  IADD3.X R27, R27, UR38, RZ, P0, !PT ;  /* 0x000000261b1b7c10 */ /* 0x004fe400087fe4ff */
[----:B------:R-:W-:-:S03]  /*1bcb0*/  ISETP.GE.U32.AND P0, PT, R26, UR4, PT ;  /* 0x000000041a007c0c */ /* 0x000fc6000bf06070 */
[----:B------:R1:W-:Y:S01]  /*1bcc0*/  STL [R1+0x4a8], R27 ;  /* 0x0004a81b01007387 */ /* 0x0003e20000100800 */
[----:B------:R-:W-:-:S13]  /*1bcd0*/  ISETP.GE.U32.AND.EX P0, PT, R27, UR5, PT, P0 ;  /* 0x000000051b007c0c */ /* 0x000fda000bf06100 */
[----:B-1----:R-:W-:Y:S05]  /*1bce0*/  @P0 BRA `(.L_x_222) ;  /* 0x0000000400780947 */ /* 0x002fea0003800000 */
[----:B------:R-:W1:Y:S01]  /*1bcf0*/  S2R R22, SR_CTAID.X ;  /* 0x0000000000167919 */ /* 0x000e620000002500 */
[----:B------:R-:W2:Y:S01]  /*1bd00*/  LDC.64 R14, c[0x0][0x8d0] ;  /* 0x00023400ff0e7b82 */ /* 0x000ea20000000a00 */
[----:B------:R-:W-:Y:S01]  /*1bd10*/  ULDC UR4, c[0x0][0x150] ;  /* 0x0000540000047ab9 */ /* 0x000fe20000000800 */
[----:B------:R-:W-:Y:S01]  /*1bd20*/  MOV R12, R26 ;  /* 0x0000001a000c7202 */ /* 0x000fe20000000f00 */
[----:B------:R-:W3:Y:S01]  /*1bd30*/  S2R R24, SR_CTAID.Y ;  /* 0x0000000000187919 */ /* 0x000ee20000002600 */
[----:B------:R-:W-:-:S04]  /*1bd40*/  MOV R13, R27 ;  /* 0x0000001b000d7202 */ /* 0x000fc80000000f00 */
[----:B------:R-:W4:Y:S08]  /*1bd50*/  LDC R25, c[0x0][0x144] ;  /* 0x00005100ff197b82 */ /* 0x000f300000000800 */
[----:B------:R-:W3:Y:S08]  /*1bd60*/  LDC R6, c[0x0][0x8d8] ;  /* 0x00023600ff067b82 */ /* 0x000ef00000000800 */
[----:B------:R-:W3:Y:S01]  /*1bd70*/  LDC.64 R20, c[0x0][0x8c8] ;  /* 0x00023200ff147b82 */ /* 0x000ee20000000a00 */
[----:B--2---:R-:W-:-:S04]  /*1bd80*/  ISETP.NE.U32.AND P0, PT, R14, RZ, PT ;  /* 0x000000ff0e00720c */ /* 0x004fc80003f05070 */
[----:B------:R-:W-:Y:S02]  /*1bd90*/  ISETP.NE.AND.EX P0, PT, R15, RZ, PT, P0 ;  /* 0x000000ff0f00720c */ /* 0x000fe40003f05300 */
[----:B-1----:R-:W-:-:S05]  /*1bda0*/  I2FP.F32.U32 R0, R22 ;  /* 0x0000001600007245 */ /* 0x002fca0000201000 */
[----:B------:R-:W-:-:S04]  /*1bdb0*/  FMUL R0, R0, UR4 ;  /* 0x0000000400007c20 */ /* 0x000fc80008400000 */
[----:B------:R1:W2:Y:S02]  /*1bdc0*/  F2I.U32.TRUNC.NTZ R23, R0 ;  /* 0x0000000000177305 */ /* 0x0002a4000020f000 */
[----:B----4-:R-:W-:Y:S05]  /*1bdd0*/  @!P0 BRA `(.L_x_223) ;  /* 0x0000000000288947 */ /* 0x010fea0003800000 */
[----:B-1----:R-:W1:Y:S02]  /*1bde0*/  LDC R0, c[0x0][0x8dc] ;  /* 0x00023700ff007b82 */ /* 0x002e640000000800 */
        /* <DEDUP_REMOVED lines=9> */
.L_x_223:
[-CC-:B---3--:R-:W-:Y:S01]  /*1be80*/  SHF.R.U64 R30, R12, R6.reuse, R13.reuse ;  /* 0x000000060c1e7219 */ /* 0x188fe2000000120d */
[----:B------:R-:W3:Y:S01]  /*1be90*/  LDC.64 R18, c[0x0][0x8e8] ;  /* 0x00023a00ff127b82 */ /* 0x000ee20000000a00 */
[----:B-1----:R-:W-:Y:S01]  /*1bea0*/  SHF.R.U32.HI R0, RZ, R6, R13 ;  /* 0x00000006ff007219 */ /* 0x002fe2000001160d */
[----:B------:R-:W-:Y:S01]  /*1beb0*/  ULDC UR4, c[0x0][0x154] ;  /* 0x0000550000047ab9 */ /* 0x000fe20000000800 */
[----:B------:R-:W-:Y:S02]  /*1bec0*/  IADD3 R3, P0, RZ, -R30, RZ ;  /* 0x8000001eff037210 */ /* 0x000fe40007f1e0ff */
[----:B------:R-:W-:Y:S02]  /*1bed0*/  MOV R4, R26 ;  /* 0x0000001a00047202 */ /* 0x000fe40000000f00 */
[----:B------:R-:W-:Y:S01]  /*1bee0*/  IADD3.X R5, RZ, ~R0, RZ, P0, !PT ;  /* 0x80000000ff057210 */ /* 0x000fe200007fe4ff */
[----:B------:R-:W1:Y:S01]  /*1bef0*/  LDC R10, c[0x0][0x8c0] ;  /* 0x00023000ff0a7b82 */ /* 0x000e620000000800 */
[----:B--2---:R-:W-:-:S02]  /*1bf00*/  IADD3 R23, -R23, RZ, RZ ;  /* 0x000000ff17177210 */ /* 0x004fc40007ffe1ff */
[----:B------:R-:W-:Y:S01]  /*1bf10*/  MOV R9, 0x1 ;  /* 0x0000000100097802 */ /* 0x000fe20000000f00 */
[-C--:B------:R-:W-:Y:S01]  /*1bf20*/  IMAD R0, R5, R20.reuse, RZ ;  /* 0x0000001405007224 */ /* 0x080fe200078e02ff */
[----:B------:R-:W-:Y:S01]  /*1bf30*/  MOV R5, R27 ;  /* 0x0000001b00057202 */ /* 0x000fe20000000f00 */
[----:B------:R-:W-:Y:S02]  /*1bf40*/  IMAD R26, R25, R23, R22 ;  /* 0x00000017191a7224 */ /* 0x000fe400078e0216 */
[----:B------:R-:W2:Y:S01]  /*1bf50*/  LDC R12, c[0x0][0x8b0] ;  /* 0x00022c00ff0c7b82 */ /* 0x000ea20000000800 */
[----:B------:R-:W-:-:S04]  /*1bf60*/  IMAD.WIDE.U32 R4, R3, R20, R4 ;  /* 0x0000001403047225 */ /* 0x000fc800078e0004 */
[----:B------:R-:W-:Y:S01]  /*1bf70*/  IMAD R3, R3, R21, R0 ;  /* 0x0000001503037224 */ /* 0x000fe200078e0200 */
[----:B------:R-:W-:Y:S02]  /*1bf80*/  I2FP.F32.U32 R0, R24 ;  /* 0x0000001800007245 */ /* 0x000fe40000201000 */
[----:B------:R-:W4:Y:S01]  /*1bf90*/  LDC R28, c[0x0][0x900] ;  /* 0x00024000ff1c7b82 */ /* 0x000f220000000800 */
[----:B---3--:R-:W-:Y:S02]  /*1bfa0*/  ISETP.NE.U32.AND P0, PT, R18, RZ, PT ;  /* 0x000000ff1200720c */ /* 0x008fe40003f05070 */
[----:B------:R-:W-:Y:S01]  /*1bfb0*/  IADD3 R3, R5, R3, RZ ;  /* 0x0000000305037210 */ /* 0x000fe20007ffe0ff */
[----:B------:R-:W-:Y:S01]  /*1bfc0*/  FMUL R0, R0, UR4 ;  /* 0x0000000400007c20 */ /* 0x000fe20008400000 */
[----:B------:R-:W-:Y:S02]  /*1bfd0*/  ISETP.NE.AND.EX P0, PT, R19, RZ, PT, P0 ;  /* 0x000000ff1300720c */ /* 0x000fe40003f05300 */
[----:B------:R-:W-:Y:S01]  /*1bfe0*/  MOV R5, 0xffffffff ;  /* 0xffffffff00057802 */ /* 0x000fe20000000f00 */
[----:B------:R-:W3:Y:S01]  /*1bff0*/  LDC R21, c[0x0][0x148] ;  /* 0x00005200ff157b82 */ /* 0x000ee20000000800 */
[-CC-:B-1----:R-:W-:Y:S01]  /*1c000*/  SHF.R.U64 R14, R4, R10.reuse, R3.reuse ;  /* 0x0000000a040e7219 */ /* 0x182fe20000001203 */
[----:B------:R1:W1:Y:S01]  /*1c010*/  F2I.U32.TRUNC.NTZ R20, R0 ;  /* 0x0000000000147305 */ /* 0x000262000020f000 */
[----:B------:R-:W-:-:S05]  /*1c020*/  SHF.R.U32.HI R3, RZ, R10, R3 ;  /* 0x0000000aff037219 */ /* 0x000fca0000011603 */
[----:B------:R-:W1:Y:S01]  /*1c030*/  LDC R22, c[0x0][0x8a8] ;  /* 0x00022a00ff167b82 */ /* 0x000e620000000800 */
[-CC-:B--2---:R-:W-:Y:S02]  /*1c040*/  SHF.R.U64 R6, R14, R12.reuse, R3.reuse ;  /* 0x0000000c0e067219 */ /* 0x184fe40000001203 */
[----:B------:R-:W-:-:S05]  /*1c050*/  SHF.R.U32.HI R3, RZ, R12, R3 ;  /* 0x0000000cff037219 */ /* 0x000fca0000011603 */
[----:B------:R-:W2:Y:S01]  /*1c060*/  LDC R25, c[0x0][0x8f0] ;  /* 0x00023c00ff197b82 */ /* 0x000ea20000000800 */
[-C--:B----4-:R-:W-:Y:S02]  /*1c070*/  SHF.L.U32 R4, R5, R28.reuse, RZ ;  /* 0x0000001c05047219 */ /* 0x090fe400000006ff */
[-CC-:B------:R-:W-:Y:S02]  /*1c080*/  SHF.R.U64 R15, R6, R28.reuse, R3.reuse ;  /* 0x0000001c060f7219 */ /* 0x180fe40000001203 */
[----:B------:R-:W-:Y:S02]  /*1c090*/  SHF.R.U32.HI R5, RZ, R28, R3 ;  /* 0x0000001cff057219 */ /* 0x000fe40000011603 */
[----:B------:R-:W-:Y:S01]  /*1c0a0*/  LOP3.LUT R23, RZ, R4, RZ, 0x33, !PT ;  /* 0x00000004ff177212 */ /* 0x000fe200078e33ff */
[----:B------:R-:W4:Y:S01]  /*1c0b0*/  LDC R27, c[0x0][0x8e0] ;  /* 0x00023800ff1b7b82 */ /* 0x000f220000000800 */
[----:B------:R-:W-:Y:S02]  /*1c0c0*/  SHF.L.U32 R28, R9, R28, RZ ;  /* 0x0000001c091c7219 */ /* 0x000fe400000006ff */
[----:B------:R-:W-:-:S05]  /*1c0d0*/  MOV R4, R15 ;  /* 0x0000000f00047202 */ /* 0x000fca0000000f00 */
[----:B------:R-:W1:Y:S01]  /*1c0e0*/  LDC R29, c[0x0][0x8b8] ;  /* 0x00022e00ff1d7b82 */ /* 0x000e620000000800 */
[----:B------:R-:W-:Y:S05]  /*1c0f0*/  @!P0 BRA `(.L_x_224) ;  /* 0x0000000000288947 */ /* 0x000fea0003800000 */
        /* <DEDUP_REMOVED lines=10> */
.L_x_224:
[----:B------:R-:W5:Y:S01]  /*1c1a0*/  LDC R3, c[0x0][0x904] ;  /* 0x00024100ff037b82 */ /* 0x000f620000000800 */
[----:B-12---:R-:W-:Y:S02]  /*1c1b0*/  SHF.R.U64 R0, R4, R25, R5 ;  /* 0x0000001904007219 */ /* 0x006fe40000001205 */
[----:B------:R-:W-:Y:S02]  /*1c1c0*/  IADD3 R20, -R20, RZ, RZ ;  /* 0x000000ff14147210 */ /* 0x000fe40007ffe1ff */
[----:B------:R-:W-:Y:S02]  /*1c1d0*/  IADD3 R5, R22, -0x1, RZ ;  /* 0xffffffff16057810 */ /* 0x000fe40007ffe0ff */
[----:B------:R-:W-:Y:S02]  /*1c1e0*/  IADD3 R4, -R0, RZ, RZ ;  /* 0x000000ff00047210 */ /* 0x000fe40007ffe1ff */
[----:B------:R-:W-:Y:S02]  /*1c1f0*/  LOP3.LUT R5, R14, R5, RZ, 0xc0, !PT ;  /* 0x000000050e057212 */ /* 0x000fe400078ec0ff */
[----:B------:R-:W-:-:S02]  /*1c200*/  R2UR UR43, R30 ;  /* 0x000000001e2b72ca */ /* 0x000fc400000e0000 */
[----:B-----5:R-:W-:Y:S02]  /*1c210*/  ISETP.NE.AND P0, PT, R3, 0x1, PT ;  /* 0x000000010300780c */ /* 0x020fe40003f05270 */
[----:B------:R-:W-:-:S05]  /*1c220*/  LOP3.LUT R3, R6, R23, RZ, 0xc0, !PT ;  /* 0x0000001706037212 */ /* 0x000fca00078ec0ff */
[----:B------:R-:W-:Y:S02]  /*1c230*/  IMAD R3, R28, R0, R3 ;  /* 0x000000001c037224 */ /* 0x000fe400078e0203 */
[----:B----4-:R-:W-:-:S04]  /*1c240*/  IMAD R0, R4, R27, R15 ;  /* 0x0000001b04007224 */ /* 0x010fc800078e020f */
[----:B---3--:R-:W-:Y:S02]  /*1c250*/  @P0 IMAD R26, R21, R20, R24 ;  /* 0x00000014151a0224 */ /* 0x008fe400078e0218 */
[----:B------:R-:W-:Y:S02]  /*1c260*/  IMAD R0, R0, R22, R5 ;  /* 0x0000001600007224 */ /* 0x000fe400078e0205 */
[----:B------:R-:W-:-:S05]  /*1c270*/  IMAD R3, R3, R29, R26 ;  /* 0x0000001d03037224 */ /* 0x000fca00078e021a */
[----:B------:R-:W-:Y:S02]  /*1c280*/  SEL R4, R0, R3, !P0 ;  /* 0x0000000300047207 */ /* 0x000fe40004000000 */
[----:B------:R-:W-:Y:S02]  /*1c290*/  SEL R3, R3, R0, !P0 ;  /* 0x0000000003037207 */ /* 0x000fe40004000000 */
[----:B------:R-:W-:Y:S02]  /*1c2a0*/  R2UR UR41, R4 ;  /* 0x00000000042972ca */ /* 0x000fe400000e0000 */
[----:B------:R-:W-:-:S04]  /*1c2b0*/  MOV R4, 0x1 ;  /* 0x0000000100047802 */ /* 0x000fc80000000f00 */
[----:B------:R-:W-:-:S09]  /*1c2c0*/  PRMT R0, R4, 0x7610, R0 ;  /* 0x0000761004007816 */ /* 0x000fd20000000000 */
.L_x_222:
[----:B------:R-:W-:Y:S01]  /*1c2d0*/  LOP3.LUT P0, RZ, R0, 0xff, RZ, 0xc0, !PT ;  /* 0x000000ff00ff7812 */ /* 0x000fe2000780c0ff */
[----:B------:R-:W-:Y:S01]  /*1c2e0*/  UIMAD.WIDE.U32 UR4, UR51, -0x55555555, URZ ;  /* 0xaaaaaaab330478a5 */ /* 0x000fe2000f8e003f */
[----:B------:R-:W-:Y:S02]  /*1c2f0*/  MOV R19, R8 ;  /* 0x0000000800137202 */ /* 0x000fe40000000f00 */
[----:B------:R-:W-:Y:S01]  /*1c300*/  MOV R18, R7 ;  /* 0x0000000700127202 */ /* 0x000fe20000000f00 */
[----:B------:R-:W-:-:S04]  /*1c310*/  USHF.R.U32.HI UR4, URZ, 0x2, UR5 ;  /* 0x000000023f047899 */ /* 0x000fc80008011605 */
[----:B------:R-:W-:-:S04]  /*1c320*/  UIMAD UR51, UR4, -0x6, UR51 ;  /* 0xfffffffa043378a4 */ /* 0x000fc8000f8e0233 */
[----:B------:R-:W-:Y:S08]  /*1c330*/  @P0 BRA `(.L_x_225) ;  /* 0xfffffe5000c40947 */ /* 0x000ff0000383ffff */
[----:B------:R-:W-:-:S04]  /*1c340*/  DEPBAR.LE SB0, 0x0 ;  /* 0x000080000000791a */ /* 0x000fc80000000000 */
[----:B------:R-:W-:Y:S05]  /*1c350*/  EXIT ;  /* 0x000000000000794d */ /* 0x000fea0003800000 */
.L_x_8:
[----:B------:R-:W2:Y:S01]  /*1c360*/  LDL R17, [R1+0x4a4] ;  /* 0x0004a40001117983 */ /* 0x000ea20000100800 */
[----:B------:R-:W-:-:S03]  /*1c370*/  ULDC.64 UR4, c[0x0][0x8f8] ;  /* 0x00023e0000047ab9 */ /* 0x000fc60000000a00 */
[----:B------:R-:W3:Y:S01]  /*1c380*/  LDL R18, [R1+0x4a8] ;  /* 0x0004a80001127983 */ /* 0x000ee20000100800 */
[----:B------:R-:W-:Y:S02]  /*1c390*/  PRMT R6, RZ, 0x7610, R6 ;  /* 0x00007610ff067816 */ /* 0x000fe40000000006 */
[----:B------:R-:W-:Y:S02]  /*1c3a0*/  MOV R2, 0xffffffff ;  /* 0xffffffff00027802 */ /* 0x000fe40000000f00 */
[----:B------:R-:W-:Y:S02]  /*1c3b0*/  MOV R3, 0xffffffff ;  /* 0xffffffff00037802 */ /* 0x000fe40000000f00 */
[----:B------:R-:W-:Y:S02]  /*1c3c0*/  MOV R10, 0xffffffff ;  /* 0xffffffff000a7802 */ /* 0x000fe40000000f00 */
[----:B--2---:R-:W-:-:S04]  /*1c3d0*/  ISETP.GE.U32.AND P0, PT, R17, UR4, PT ;  /* 0x0000000411007c0c */ /* 0x004fc8000bf06070 */
[----:B---3--:R-:W-:-:S13]  /*1c3e0*/  ISETP.GE.U32.AND.EX P0, PT, R18, UR5, PT, P0 ;  /* 0x0000000512007c0c */ /* 0x008fda000bf06100 */
[----:B------:R-:W-:Y:S05]  /*1c3f0*/  @P0 BRA `(.L_x_226) ;  /* 0x0000000400640947 */ /* 0x000fea0003800000 */
        /* <DEDUP_REMOVED lines=18> */
.L_x_227:
[--C-:B------:R-:W-:Y:S01]  /*1c520*/  SHF.R.U64 R10, R8, R12, R9.reuse ;  /* 0x0000000c080a7219 */ /* 0x100fe20000001209 */
[----:B------:R-:W1:Y:S01]  /*1c530*/  LDC R16, c[0x0][0x8c0] ;  /* 0x00023000ff107b82 */ /* 0x000e620000000800 */
[----:B------:R-:W-:Y:S01]  /*1c540*/  I2FP.F32.U32 R6, R4 ;  /* 0x0000000400067245 */ /* 0x000fe20000201000 */
[----:B------:R-:W-:Y:S01]  /*1c550*/  ULDC UR4, c[0x0][0x150] ;  /* 0x0000540000047ab9 */ /* 0x000fe20000000800 */
[----:B------:R-:W-:Y:S02]  /*1c560*/  MOV R3, R18 ;  /* 0x0000001200037202 */ /* 0x000fe40000000f00 */
[----:B------:R-:W-:Y:S01]  /*1c570*/  SHF.R.U32.HI R2, RZ, R12, R9 ;  /* 0x0000000cff027219 */ /* 0x000fe20000011609 */
[----:B------:R-:W-:Y:S01]  /*1c580*/  FMUL R9, R6, UR4 ;  /* 0x0000000406097c20 */ /* 0x000fe20008400000 */
[----:B------:R-:W-:Y:S01]  /*1c590*/  IADD3 R5, P0, RZ, -R10, RZ ;  /* 0x8000000aff057210 */ /* 0x000fe20007f1e0ff */
[----:B------:R-:W2:Y:S01]  /*1c5a0*/  LDC.64 R18, c[0x0][0x8e8] ;  /* 0x00023a00ff127b82 */ /* 0x000ea20000000a00 */
[----:B------:R-:W-:-:S02]  /*1c5b0*/  ULDC UR4, c[0x0][0x154] ;  /* 0x0000550000047ab9 */ /* 0x000fc40000000800 */
[----:B------:R-:W-:Y:S01]  /*1c5c0*/  IADD3.X R7, RZ, ~R2, RZ, P0, !PT ;  /* 0x80000002ff077210 */ /* 0x000fe200007fe4ff */
[----:B------:R-:W3:Y:S01]  /*1c5d0*/  F2I.U32.TRUNC.NTZ R9, R9 ;  /* 0x0000000900097305 */ /* 0x000ee2000020f000 */
[----:B------:R-:W-:-:S03]  /*1c5e0*/  MOV R2, R17 ;  /* 0x0000001100027202 */ /* 0x000fc60000000f00 */
[----:B------:R-:W4:Y:S01]  /*1c5f0*/  LDC R11, c[0x0][0x144] ;  /* 0x00005100ff0b7b82 */ /* 0x000f220000000800 */
[-C--:B------:R-:W-:Y:S02]  /*1c600*/  IMAD R6, R7, R14.reuse, RZ ;  /* 0x0000000e07067224 */ /* 0x080fe400078e02ff */
[----:B------:R-:W-:-:S04]  /*1c610*/  IMAD.WIDE.U32 R2, R5, R14, R2 ;  /* 0x0000000e05027225 */ /* 0x000fc800078e0002 */
[----:B------:R-:W-:Y:S01]  /*1c620*/  IMAD R5, R5, R15, R6 ;  /* 0x0000000f05057224 */ /* 0x000fe200078e0206 */
[----:B------:R-:W5:Y:S01]  /*1c630*/  LDC R12, c[0x0][0x8b0] ;  /* 0x00022c00ff0c7b82 */ /* 0x000f620000000800 */
[----:B------:R-:W-:-:S03]  /*1c640*/  MOV R6, 0xffffffff ;  /* 0xffffffff00067802 */ /* 0x000fc60000000f00 */
[----:B------:R-:W-:Y:S02]  /*1c650*/  IADD3 R3, R3, R5, RZ ;  /* 0x0000000503037210 */ /* 0x000fe40007ffe0ff */
[----:B------:R-:W-:Y:S02]  /*1c660*/  I2FP.F32.U32 R5, R0 ;  /* 0x0000000000057245 */ /* 0x000fe40000201000 */
[----:B------:R-:W5:Y:S01]  /*1c670*/  LDC R7, c[0x0][0x900] ;  /* 0x00024000ff077b82 */ /* 0x000f620000000800 */
[-CC-:B-1----:R-:W-:Y:S02]  /*1c680*/  SHF.R.U64 R8, R2, R16.reuse, R3.reuse ;  /* 0x0000001002087219 */ /* 0x182fe40000001203 */
[----:B---3--:R-:W-:Y:S01]  /*1c690*/  IADD3 R2, -R9, RZ, RZ ;  /* 0x000000ff09027210 */ /* 0x008fe20007ffe1ff */
[----:B------:R-:W-:Y:S01]  /*1c6a0*/  FMUL R5, R5, UR4 ;  /* 0x0000000405057c20 */ /* 0x000fe20008400000 */
[----:B--2---:R-:W-:Y:S02]  /*1c6b0*/  ISETP.NE.U32.AND P0, PT, R18, RZ, PT ;  /* 0x000000ff1200720c */ /* 0x004fe40003f05070 */
[----:B------:R-:W-:Y:S01]  /*1c6c0*/  SHF.R.U32.HI R3, RZ, R16, R3 ;  /* 0x00000010ff037219 */ /* 0x000fe20000011603 */
[----:B------:R-:W1:Y:S01]  /*1c6d0*/  LDC R15, c[0x0][0x148] ;  /* 0x00005200ff0f7b82 */ /* 0x000e620000000800 */
[----:B------:R-:W-:Y:S01]  /*1c6e0*/  ISETP.NE.AND.EX P0, PT, R19, RZ, PT, P0 ;  /* 0x000000ff1300720c */ /* 0x000fe20003f05300 */
[----:B----4-:R-:W-:Y:S01]  /*1c6f0*/  IMAD R17, R11, R2, R4 ;  /* 0x000000020b117224 */ /* 0x010fe200078e0204 */
[----:B------:R-:W-:-:S05]  /*1c700*/  MOV R4, 0x1 ;  /* 0x0000000100047802 */ /* 0x000fca0000000f00 */
[----:B------:R-:W2:Y:S01]  /*1c710*/  LDC R14, c[0x0][0x8a8] ;  /* 0x00022a00ff0e7b82 */ /* 0x000ea20000000800 */
[-CC-:B-----5:R-:W-:Y:S02]  /*1c720*/  SHF.R.U64 R11, R8, R12.reuse, R3.reuse ;  /* 0x0000000c080b7219 */ /* 0x1a0fe40000001203 */
[----:B------:R-:W-:Y:S02]  /*1c730*/  SHF.R.U32.HI R2, RZ, R12, R3 ;  /* 0x0000000cff027219 */ /* 0x000fe40000011603 */
[----:B------:R3:W4:Y:S03]  /*1c740*/  F2I.U32.TRUNC.NTZ R12, R5 ;  /* 0x00000005000c7305 */ /* 0x000726000020f000 */
[----:B------:R-:W1:Y:S01]  /*1c750*/  LDC R20, c[0x0][0x8f0] ;  /* 0x00023c00ff147b82 */ /* 0x000e620000000800 */
[-C--:B------:R-:W-:Y:S02]  /*1c760*/  SHF.L.U32 R6, R6, R7.reuse, RZ ;  /* 0x0000000706067219 */ /* 0x080fe400000006ff */
[----:B------:R-:W-:-:S02]  /*1c770*/  SHF.R.U64 R13, R11, R7, R2 ;  /* 0x000000070b0d7219 */ /* 0x000fc40000001202 */
[-C--:B------:R-:W-:Y:S02]  /*1c780*/  SHF.R.U32.HI R3, RZ, R7.reuse, R2 ;  /* 0x00000007ff037219 */ /* 0x080fe40000011602 */
[----:B------:R-:W-:Y:S01]  /*1c790*/  SHF.L.U32 R16, R4, R7, RZ ;  /* 0x0000000704107219 */ /* 0x000fe200000006ff */
[----:B------:R-:W1:Y:S01]  /*1c7a0*/  LDC R21, c[0x0][0x8e0] ;  /* 0x00023800ff157b82 */ /* 0x000e620000000800 */
[----:B------:R-:W-:Y:S02]  /*1c7b0*/  LOP3.LUT R22, RZ, R6, RZ, 0x33, !PT ;  /* 0x00000006ff167212 */ /* 0x000fe400078e33ff */
[----:B------:R-:W-:-:S05]  /*1c7c0*/  MOV R2, R13 ;  /* 0x0000000d00027202 */ /* 0x000fca0000000f00 */
[----:B------:R-:W1:Y:S01]  /*1c7d0*/  LDC R23, c[0x0][0x8b8] ;  /* 0x00022e00ff177b82 */ /* 0x000e620000000800 */
[----:B---34-:R-:W-:Y:S05]  /*1c7e0*/  @!P0 BRA `(.L_x_228) ;  /* 0x0000000000288947 */ /* 0x018fea0003800000 */
[----:B------:R-:W3:Y:S02]  /*1c7f0*/  LDC R2, c[0x0][0x8f4] ;  /* 0x00023d00ff027b82 */ /* 0x000ee40000000800 */
[----:B---3--:R-:W-:-:S04]  /*1c800*/  IADD3 R7, P0, R13, R2, RZ ;  /* 0x000000020d077210 */ /* 0x008fc80007f1e0ff */
        /* <DEDUP_REMOVED lines=8> */
.L_x_228:
[----:B------:R-:W3:Y:S01]  /*1c890*/  LDC R4, c[0x0][0x904] ;  /* 0x00024100ff047b82 */ /* 0x000ee20000000800 */
[----:B-1----:R-:W-:Y:S02]  /*1c8a0*/  SHF.R.U64 R3, R2, R20, R3 ;  /* 0x0000001402037219 */ /* 0x002fe40000001203 */
[----:B------:R-:W-:Y:S02]  /*1c8b0*/  IADD3 R12, -R12, RZ, RZ ;  /* 0x000000ff0c0c7210 */ /* 0x000fe40007ffe1ff */
[----:B------:R-:W-:Y:S02]  /*1c8c0*/  LOP3.LUT R2, R11, R22, RZ, 0xc0, !PT ;  /* 0x000000160b027212 */ /* 0x000fe400078ec0ff */
[----:B--2---:R-:W-:Y:S02]  /*1c8d0*/  IADD3 R5, R14, -0x1, RZ ;  /* 0xffffffff0e057810 */ /* 0x004fe40007ffe0ff */
[----:B------:R-:W-:Y:S01]  /*1c8e0*/  MOV R6, 0x1 ;  /* 0x0000000100067802 */ /* 0x000fe20000000f00 */
[----:B------:R-:W-:Y:S01]  /*1c8f0*/  IMAD R2, R16, R3, R2 ;  /* 0x0000000310027224 */ /* 0x000fe200078e0202 */
[----:B------:R-:W-:-:S02]  /*1c900*/  LOP3.LUT R5, R8, R5, RZ, 0xc0, !PT ;  /* 0x0000000508057212 */ /* 0x000fc400078ec0ff */
[----:B---3--:R-:W-:Y:S02]  /*1c910*/  ISETP.NE.AND P0, PT, R4, 0x1, PT ;  /* 0x000000010400780c */ /* 0x008fe40003f05270 */
[----:B------:R-:W-:-:S11]  /*1c920*/  IADD3 R4, -R3, RZ, RZ ;  /* 0x000000ff03047210 */ /* 0x000fd60007ffe1ff */
[----:B------:R-:W-:Y:S02]  /*1c930*/  @P0 IMAD R17, R15, R12, R0 ;  /* 0x0000000c0f110224 */ /* 0x000fe400078e0200 */
[----:B------:R-:W-:Y:S02]  /*1c940*/  IMAD R0, R4, R21, R13 ;  /* 0x0000001504007224 */ /* 0x000fe400078e020d */
[----:B------:R-:W-:Y:S02]  /*1c950*/  IMAD R2, R2, R23, R17 ;  /* 0x0000001702027224 */ /* 0x000fe400078e0211 */
[----:B------:R-:W-:-:S05]  /*1c960*/  IMAD R5, R0, R14, R5 ;  /* 0x0000000e00057224 */ /* 0x000fca00078e0205 */
[----:B------:R-:W-:Y:S02]  /*1c970*/  SEL R3, R5, R2, !P0 ;  /* 0x0000000205037207 */ /* 0x000fe40004000000 */
[----:B------:R-:W-:-:S07]  /*1c980*/  SEL R2, R2, R5, !P0 ;  /* 0x0000000502027207 */ /* 0x000fce0004000000 */
.L_x_226:
[----:B------:R-:W-:-:S08]  /*1c990*/  NOP ;  /* 0x0000000000007918 */ /* 0x000fd00000000000 */
[----:B------:R-:W1:-:S00]  /*1c9a0*/  USETMAXREG.DEALLOC.CTAPOOL 0x18 ;  /* 0x00000018000079c8 */ /* 0x000e4000080e0500 */
[----:B------:R-:W-:-:S06]  /*1c9b0*/  UISETP.NE.AND UP0, UPT, UR46, 0x1, UPT ;  /* 0x000000012e00788c */ /* 0x000fcc000bf05270 */
[----:B------:R-:W-:-:S13]  /*1c9c0*/  PLOP3.LUT P0, PT, PT, PT, UP0, 0x80, 0x0 ;  /* 0x000000000000781c */ /* 0x000fda0003f0f008 */
[----:B------:R-:W-:Y:S05]  /*1c9d0*/  @!P0 EXIT ;  /* 0x000000000000894d */ /* 0x000fea0003800000 */
[----:B------:R-:W-:-:S06]  /*1c9e0*/  UISETP.NE.AND UP0, UPT, UR46, URZ, UPT ;  /* 0x0000003f2e00728c */ /* 0x000fcc000bf05270 */
[----:B------:R-:W-:-:S13]  /*1c9f0*/  PLOP3.LUT P0, PT, PT, PT, UP0, 0x80, 0x0 ;  /* 0x000000000000781c */ /* 0x000fda0003f0f008 */
[----:B-1----:R-:W-:Y:S05]  /*1ca00*/  @!P0 BRA `(.L_x_229) ;  /* 0x0000002400388947 */ /* 0x002fea0003800000 */
[----:B------:R-:W-:-:S04]  /*1ca10*/  UISETP.NE.AND UP0, UPT, UR53, URZ, UPT ;  /* 0x0000003f3500728c */ /* 0x000fc8000bf05270 */
[----:B------:R-:W-:-:S06]  /*1ca20*/  UISETP.NE.OR UP0, UPT, UR46, 0x2, UP0 ;  /* 0x000000022e00788c */ /* 0x000fcc0008705670 */
[----:B------:R-:W-:-:S13]  /*1ca30*/  PLOP3.LUT P0, PT, PT, PT, UP0, 0x80, 0x0 ;  /* 0x000000000000781c */ /* 0x000fda0003f0f008 */
[----:B------:R-:W-:Y:S05]  /*1ca40*/  @P0 EXIT ;  /* 0x000000000000094d */ /* 0x000fea0003800000 */
[----:B------:R-:W-:-:S13]  /*1ca50*/  LOP3.LUT P2, RZ, R6, 0xff, RZ, 0xc0, !PT ;  /* 0x000000ff06ff7812 */ /* 0x000fda000784c0ff */
[----:B------:R-:W-:Y:S05]  /*1ca60*/  @!P2 BRA `(.L_x_230) ;  /* 0x000000000018a947 */ /* 0x000fea0003800000 */
[----:B------:R-:W-:Y:S01]  /*1ca70*/  UMOV UR4, 0x400 ;  /* 0x0000040000047882 */ /* 0x000fe20000000000 */
[----:B------:R-:W-:Y:S01]  /*1ca80*/  MOV R0, RZ ;  /* 0x000000ff00007202 */ /* 0x000fe20000000f00 */
[----:B------:R-:W-:-:S03]  /*1ca90*/  ULEA UR4, UR37, UR4, 0x18 ;  /* 0x0000000425047291 */ /* 0x000fc6000f8ec03f */
[----:B------:R-:W-:-:S06]  /*1caa0*/  SHF.L.U32 R0, R0, 0x1f, RZ ;  /* 0x0000001f00007819 */ /* 0x000fcc00000006ff */
[----:B------:R-:W1:Y:S02]  /*1cab0*/  SYNCS.PHASECHK.TRANS64.TRYWAIT P0, [UR4+0xa8], R0 ;  /* 0x0000a800ff0075a7 */ /* 0x000e640008000144 */
[----:B-1----:R-:W-:Y:S05]  /*1cac0*/  @!P0 BRA `(.L_x_231) ;  /* 0x0000003800c48947 */ /* 0x002fea0003800000 */
.L_x_230:
[----:B-1----:R-:W-:Y:S01]  /*1cad0*/  PRMT R0, RZ, 0x7610, R0 ;  /* 0x00007610ff007816 */ /* 0x002fe20000000000 */
[----:B------:R-:W-:Y:S06]  /*1cae0*/  @P1 BRA `(.L_x_232) ;  /* 0x0000000000281947 */ /* 0x000fec0003800000 */
[----:B------:R-:W-:Y:S02]  /*1caf0*/  ULDC.64 UR4, c[0x0][0x588] ;  /* 0x0001620000047ab9 */ /* 0x000fe40000000a00 */
[----:B------:R-:W-:-:S04]  /*1cb00*/  ISETP.NE.U32.AND P0, PT, RZ, UR4, PT ;  /* 0x00000004ff007c0c */ /* 0x000fc8000bf05070 */
[----:B------:R-:W-:-:S13]  /*1cb10*/  ISETP.NE.AND.EX P0, PT, RZ, UR5, PT, P0 ;  /* 0x00000005ff007c0c */ /* 0x000fda000bf05300 */
[----:B------:R-:W-:Y:S05]  /*1cb20*/  @!P0 BRA `(.L_x_233) ;  /* 0x0000000000108947 */ /* 0x000fea0003800000 */
[----:B------:R-:W1:Y:S02]  /*1cb30*/  LDC.64 R6, c[0x0][0x588] ;  /* 0x00016200ff067b82 */ /* 0x000e640000000a00 */
[----:B-1----:R1:W5:Y:S01]  /*1cb40*/  LDG.E R6, desc[UR56][R6.64] ;  /* 0x0000003806067981 */ /* 0x002362000c1e1900 */
[----:B------:R-:W-:Y:S01]  /*1cb50*/  MOV R0, 0x1 ;  /* 0x0000000100007802 */ /* 0x000fe20000000f00 */
[----:B------:R-:W-:Y:S06]  /*1cb60*/  BRA `(.L_x_232) ;  /* 0x0000000000087947 */ /* 0x000fec0003800000 */
.L_x_233:
[----:B------:R-:W2:Y:S01]  /*1cb70*/  LDC R6, c[0x0][0x580] ;  /* 0x00016000ff067b82 */ /* 0x000ea20000000800 */
[----:B------:R-:W-:-:S07]  /*1cb80*/  MOV R0, 0x1 ;  /* 0x0000000100007802 */ /* 0x000fce0000000f00 */
.L_x_232:
[----:B------:R-:W-:Y:S05]  /*1cb90*/  @!P2 BRA `(.L_x_234) ;  /* 0x000000200050a947 */ /* 0x000fea0003800000 */
[----:B------:R-:W3:Y:S01]  /*1cba0*/  LDC R16, c[0x0][0x900] ;  /* 0x00024000ff107b82 */ /* 0x000ee20000000800 */
[----:B------:R-:W-:Y:S01]  /*1cbb0*/  MOV R5, 0xffffffff ;  /* 0xffffffff00057802 */ /* 0x000fe20000000f00 */
[----:B------:R-:W-:Y:S01]  /*1cbc0*/  ULOP3.LUT UR21, UR39, 0x2, URZ, 0xfc, !UPT ;  /* 0x0000000227157892 */ /* 0x000fe2000f8efc3f */
[----:B-1----:R-:W-:Y:S01]  /*1cbd0*/  MOV R7, 0x1 ;  /* 0x0000000100077802 */ /* 0x002fe20000000f00 */
[----:B------:R-:W-:Y:S01]  /*1cbe0*/  ULDC.64 UR58, c[0x0][0x198] ;  /* 0x00006600003a7ab9 */ /* 0x000fe20000000a00 */
[----:B------:R-:W-:Y:S01]  /*1cbf0*/  ULDC.64 UR6, c[0x0][0x588] ;  /* 0x0001620000067ab9 */ /* 0x000fe20000000a00 */
[----:B------:R-:W-:Y:S01]  /*1cc00*/  ULDC.64 UR4, c[0x0][0x8f8] ;  /* 0x00023e0000047ab9 */ /* 0x000fe20000000a00 */
[----:B------:R-:W-:Y:S01]  /*1cc10*/  ULDC.64 UR14, c[0x0][0x590] ;  /* 0x00016400000e7ab9 */ /* 0x000fe20000000a00 */
[----:B------:R-:W1:Y:S01]  /*1cc20*/  LDC R17, c[0x0][0x8a8] ;  /* 0x00022a00ff117b82 */ /* 0x000e620000000800 */
[-C--:B---3--:R-:W-:Y:S02]  /*1cc30*/  SHF.L.U32 R5, R5, R16.reuse, RZ ;  /* 0x0000001005057219 */ /* 0x088fe400000006ff */
[----:B------:R-:W-:-:S02]  /*1cc40*/  SHF.L.U32 R16, R7, R16, RZ ;  /* 0x0000001007107219 */ /* 0x000fc400000006ff */
[----:B------:R-:W-:Y:S02]  /*1cc50*/  LOP3.LUT R14, RZ, R5, RZ, 0x33, !PT ;  /* 0x00000005ff0e7212 */ /* 0x000fe400078e33ff */
[----:B-1----:R-:W-:-:S07]  /*1cc60*/  IADD3 R17, R17, -0x1, RZ ;  /* 0xffffffff11117810 */ /* 0x002fce0007ffe0ff */
.L_x_338:
[----:B------:R-:W-:Y:S02]  /*1cc70*/  ISETP.NE.U32.AND P0, PT, RZ, UR14, PT ;  /* 0x0000000eff007c0c */ /* 0x000fe4000bf05070 */
[----:B------:R-:W-:Y:S02]  /*1cc80*/  R2UR UR51, R2 ;  /* 0x00000000023372ca */ /* 0x000fe400000e0000 */
[----:B------:R-:W-:Y:S02]  /*1cc90*/  R2UR UR50, R3 ;  /* 0x00000000033272ca */ /* 0x000fe400000e0000 */
[----:B------:R-:W-:-:S09]  /*1cca0*/  ISETP.NE.AND.EX P0, PT, RZ, UR15, PT, P0 ;  /* 0x0000000fff007c0c */ /* 0x000fd2000bf05300 */
[----:B------:R-:W-:Y:S02]  /*1ccb0*/  USHF.L.U32 UR51, UR51, 0x8, URZ ;  /* 0x0000000833337899 */ /* 0x000fe4000800063f */
[----:B------:R-:W-:Y:S02]  /*1ccc0*/  USHF.L.U32 UR50, UR50, 0x8, URZ ;  /* 0x0000000832327899 */ /* 0x000fe4000800063f */
[----:B------:R-:W-:Y:S10]  /*1ccd0*/  @!P0 BRA `(.L_x_235) ;  /* 0x00000000002c8947 */ /* 0x000ff40003800000 */
[----:B------:R-:W-:-:S04]  /*1cce0*/  ISETP.NE.U32.AND P1, PT, RZ, UR6, PT ;  /* 0x00000006ff007c0c */ /* 0x000fc8000bf25070 */
[----:B------:R-:W-:-:S13]  /*1ccf0*/  ISETP.NE.AND.EX P1, PT, RZ, UR7, PT, P1 ;  /* 0x00000007ff007c0c */ /* 0x000fda000bf25310 */
[----:B------:R-:W-:Y:S05]  /*1cd00*/  @!P1 BRA `(.L_x_236) ;  /* 0x0000000000189947 */ /* 0x000fea0003800000 */
[----:B------:R-:W1:Y:S01]  /*1cd10*/  LDC.64 R2, c[0x0][0x588] ;  /* 0x00016200ff027b82 */ /* 0x000e620000000a00 */
[----:B------:R-:W-:-:S04]  /*1cd20*/  IMAD R5, R10, UR14, RZ ;  /* 0x0000000e0a057c24 */ /* 0x000fc8000f8e02ff */
[----:B-1----:R-:W-:-:S05]  /*1cd30*/  IMAD.WIDE R2, R5, 0x4, R2 ;  /* 0x0000000405027825 */ /* 0x002fca00078e0202 */
[----:B--2--5:R3:W5:Y:S01]  /*1cd40*/  LDG.E R6, desc[UR56][R2.64] ;  /* 0x0000003802067981 */ /* 0x024762000c1e1900 */
[----:B------:R-:W-:Y:S01]  /*1cd50*/  MOV R0, 0x1 ;  /* 0x0000000100007802 */ /* 0x000fe20000000f00 */
[----:B------:R-:W-:Y:S06]  /*1cd60*/  BRA `(.L_x_235) ;  /* 0x0000000000087947 */ /* 0x000fec0003800000 */
.L_x_236:
[----:B--2--5:R-:W1:Y:S01]  /*1cd70*/  LDC R6, c[0x0][0x580] ;  /* 0x00016000ff067b82 */ /* 0x024e620000000800 */
[----:B------:R-:W-:-:S07]  /*1cd80*/  MOV R0, 0x1 ;  /* 0x0000000100007802 */ /* 0x000fce0000000f00 */
.L_x_235:
[----:B------:R-:W-:Y:S05]  /*1cd90*/  @!P0 BRA `(.L_x_237) ;  /* 0x00000000001c8947 */ /* 0x000fea0003800000 */
[----:B------:R-:W-:-:S13]  /*1cda0*/  LOP3.LUT P2, RZ, R0, 0xff, RZ, 0xc0, !PT ;  /* 0x000000ff00ff7812 */ /* 0x000fda000784c0ff */
[----:B---3--:R-:W3:Y:S02]  /*1cdb0*/  @!P2 LDC.64 R2, c[0x0][0x588] ;  /* 0x00016200ff02ab82 */ /* 0x008ee40000000a00 */
[----:B---3--:R-:W-:-:S04]  /*1cdc0*/  @!P2 ISETP.NE.U32.AND P0, PT, R2, RZ, PT ;  /* 0x000000ff0200a20c */ /* 0x008fc80003f05070 */
[----:B------:R-:W-:Y:S02]  /*1cdd0*/  @!P2 ISETP.NE.AND.EX P1, PT, R3, RZ, PT, P0 ;  /* 0x000000ff0300a20c */ /* 0x000fe40003f25300 */
[----:B-12--5:R-:W-:Y:S02]  /*1cde0*/  @P2 FSETP.EQ.AND P0, PT, R6, RZ, PT ;  /* 0x000000ff0600220b */ /* 0x026fe40003f02000 */
[----:B------:R-:W-:Y:S01]  /*1cdf0*/  @!P2 PLOP3.LUT P0, PT, P1, PT, PT, 0x8, 0x0 ;  /* 0x000000000000a81c */ /* 0x000fe20000f0e170 */
[----:B------:R-:W-:-:S12]  /*1ce00*/  BRA `(.L_x_238) ;  /* 0x0000000000047947 */ /* 0x000fd80003800000 */
.L_x_237:
[----:B-12--5:R-:W-:-:S13]  /*1ce10*/  FSETP.EQ.AND P0, PT, R6, RZ, PT ;  /* 0x000000ff0600720b */ /* 0x026fda0003f02000 */
.L_x_238:
[----:B------:R-:W-:Y:S01]  /*1ce20*/  UISETP.NE.AND UP0, UPT, UR21, 0x3, UPT ;  /* 0x000000031500788c */ /* 0x000fe2000bf05270 */
[----:B------:R-:W-:-:S04]  /*1ce30*/  ELECT P1, URZ, PT ;  /* 0x00000000003f782f */ /* 0x000fc80003820000 */
[----:B------:R-:W-:Y:S02]  /*1ce40*/  PLOP3.LUT P0, PT, P1, P0, PT, 0x20, 0x0 ;  /* 0x000000000000781c */ /* 0x000fe40000f00470 */
[----:B------:R-:W-:-:S13]  /*1ce50*/  PLOP3.LUT P1, PT, PT, PT, UP0, 0x80, 0x0 ;  /* 0x000000000000781c */ /* 0x000fda0003f2f008 */
[----:B------:R-:W-:Y:S05]  /*1ce60*/  @!P1 BRA `(.L_x_239) ;  /* 0x0000000000049947 */ /* 0x000fea0003800000 */
[----:B------:R-:W-:Y:S01]  /*1ce70*/  BPT.TRAP 0x1 ;  /* 0x000000040000795c */ /* 0x000fe20000300000 */
.L_x_239:
[----:B------:R-:W1:Y:S01]  /*1ce80*/  S2UR UR37, SR_CgaCtaId ;  /* 0x00000000002579c3 */ /* 0x000e620000008800 */
[----:B------:R-:W-:Y:S01]  /*1ce90*/  UMOV UR13, 0x400 ;  /* 0x00000400000d7882 */ /* 0x000fe20000000000 */
[----:B---3--:R-:W-:-:S04]  /*1cea0*/  MOV R2, 0x1 ;  /* 0x0000000100027802 */ /* 0x008fc80000000f00 */
[----:B------:R-:W-:Y:S01]  /*1ceb0*/  SHF.L.U32 R2, R2, 0x1f, RZ ;  /* 0x0000001f02027819 */ /* 0x000fe200000006ff */
[----:B-1----:R-:W-:-:S09]  /*1cec0*/  ULEA UR13, UR37, UR13, 0x18 ;  /* 0x0000000d250d7291 */ /* 0x002fd2000f8ec03f */
[----:B------:R-:W1:Y:S02]  /*1ced0*/  SYNCS.PHASECHK.TRANS64.TRYWAIT P2, [UR13+0x80], R2 ;  /* 0x00008002ff0075a7 */ /* 0x000e64000804014d */
[----:B-1----:R-:W-:Y:S05]  /*1cee0*/  @!P2 BRA `(.L_x_240) ;  /* 0x0000003400d4a947 */ /* 0x002fea0003800000 */
.L_x_388:
[----:B------:R-:W-:Y:S04]  /*1cef0*/  BSSY B0, `(.L_x_241) ;  /* 0x000000e000007945 */ /* 0x000fe80003800000 */
[----:B------:R-:W-:Y:S05]  /*1cf00*/  @!P0 BRA `(.L_x_242) ;  /* 0x0000000000308947 */ /* 0x000fea0003800000 */
[----:B------:R-:W-:Y:S01]  /*1cf10*/  R2UR UR52, R10 ;  /* 0x000000000a3472ca */ /* 0x000fe200000e0000 */
[----:B------:R-:W-:Y:S02]  /*1cf20*/  UIADD3 UR8, UP0, UR58, 0x3f0, URZ ;  /* 0x000003f03a087890 */ /* 0x000fe4000ff1e03f */
[----:B------:R-:W-:Y:S02]  /*1cf30*/  UIADD3 UR48, UR13, 0x100, URZ ;  /* 0x000001000d307890 */ /* 0x000fe4000fffe03f */
[----:B------:R-:W-:Y:S02]  /*1cf40*/  UIADD3 UR49, UR13, 0x60, URZ ;  /* 0x000000600d317890 */ /* 0x000fe4000fffe03f */
[----:B------:R-:W-:Y:S01]  /*1cf50*/  UIADD3.X UR9, URZ, UR59, URZ, UP0, !UPT ;  /* 0x0000003b3f097290 */ /* 0x000fe200087fe43f */
[----:B------:R-:W-:Y:S01]  /*1cf60*/  UMOV UR10, 0x0 ;  /* 0x00000000000a7882 */ /* 0x000fe20000000000 */
[----:B------:R-:W-:-:S07]  /*1cf70*/  UMOV UR11, 0x10000000 ;  /* 0x10000000000b7882 */ /* 0x000fce0000000000 */
[----:B------:R2:W-:Y:S02]  /*1cf80*/  UTMALDG.3D [UR48], [UR8], desc[UR10] ;  /* 0x00000a30080075b4 */ /* 0x0005e40008011000 */
[----:B--2---:R-:W-:Y:S05]  /*1cf90*/  @!P1 BRA `(.L_x_243) ;  /* 0x0000000000049947 */ /* 0x004fea0003800000 */
[----:B------:R-:W-:Y:S01]  /*1cfa0*/  BPT.TRAP 0x1 ;  /* 0x000000040000795c */ /* 0x000fe20000300000 */
.L_x_243:
[----:B-1----:R-:W1:Y:S02]  /*1cfb0*/  LDC R3, c[0x0][0x800] ;  /* 0x00020000ff037b82 */ /* 0x002e640000000800 */
[----:B-1----:R2:W-:Y:S02]  /*1cfc0*/  SYNCS.ARRIVE.TRANS64.RED.A0TR RZ, [UR13+0x60], R3 ;  /* 0x00006003ffff79a7 */ /* 0x0025e4000830040d */
.L_x_242:
[----:B------:R-:W-:Y:S05]  /*1cfd0*/  BSYNC B0 ;  /* 0x0000000000007941 */ /* 0x000fea0003800000 */
.L_x_241:
[----:B------:R-:W-:Y:S05]  /*1cfe0*/  @!P1 BRA `(.L_x_244) ;  /* 0x0000000000049947 */ /* 0x000fea0003800000 */
[----:B------:R-:W-:Y:S01]  /*1cff0*/  BPT.TRAP 0x1 ;  /* 0x000000040000795c */ /* 0x000fe20000300000 */
.L_x_244:
[----:B------:R-:W-:-:S04]  /*1d000*/  UIADD3 UR41, UR13, 0x60, URZ ;  /* 0x000000600d297890 */ /* 0x000fc8000fffe03f */
[----:B------:R-:W-:-:S09]  /*1d010*/  UPRMT UR30, UR37, 0x654, UR41 ;  /* 0x00000654251e7896 */ /* 0x000fd20008000029 */
[----:B------:R-:W-:Y:S01]  /*1d020*/  SYNCS.ARRIVE.TRANS64.RED.A1T0 RZ, [UR30], RZ ;  /* 0x000000ffffff79a7 */ /* 0x000fe2000810041e */
[----:B------:R-:W-:Y:S05]  /*1d030*/  @!P1 BRA `(.L_x_245) ;  /* 0x0000000000049947 */ /* 0x000fea0003800000 */
[----:B------:R-:W-:Y:S01]  /*1d040*/  BPT.TRAP 0x1 ;  /* 0x000000040000795c */ /* 0x000fe20000300000 */
.L_x_245:
[----:B------:R-:W3:Y:S02]  /*1d050*/  SYNCS.PHASECHK.TRANS64.TRYWAIT P2, [UR13+0x88], R2 ;  /* 0x00008802ff0075a7 */ /* 0x000ee4000804014d */
[----:B---3--:R-:W-:Y:S05]  /*1d060*/  @!P2 BRA `(.L_x_246) ;  /* 0x00000034008ca947 */ /* 0x008fea0003800000 */
.L_x_389:
[----:B------:R-:W-:Y:S04]  /*1d070*/  BSSY B0, `(.L_x_247) ;  /* 0x0000010000007945 */ /* 0x000fe80003800000 */
[----:B------:R-:W-:Y:S05]  /*1d080*/  @!P0 BRA `(.L_x_248) ;  /* 0x0000000000388947 */ /* 0x000fea0003800000 */
[----:B------:R-:W-:Y:S01]  /*1d090*/  UIADD3 UR16, UP0, UR58, 0x3f0, URZ ;  /* 0x000003f03a107890 */ /* 0x000fe2000ff1e03f */
[----:B------:R-:W-:Y:S01]  /*1d0a0*/  R2UR UR12, R10 ;  /* 0x000000000a0c72ca */ /* 0x000fe200000e0000 */
[----:B------:R-:W-:Y:S02]  /*1d0b0*/  UIADD3 UR11, UR51, 0x80, URZ ;  /* 0x00000080330b7890 */ /* 0x000fe4000fffe03f */
[----:B------:R-:W-:Y:S02]  /*1d0c0*/  UIADD3 UR8, UR13, 0x1100, URZ ;  /* 0x000011000d087890 */ /* 0x000fe4000fffe03f */
[----:B------:R-:W-:Y:S02]  /*1d0d0*/  UIADD3 UR9, UR13, 0x68, URZ ;  /* 0x000000680d097890 */ /* 0x000fe4000fffe03f */
[----:B------:R-:W-:Y:S01]  /*1d0e0*/  UIADD3.X UR17, URZ, UR59, URZ, UP0, !UPT ;  /* 0x0000003b3f117290 */ /* 0x000fe200087fe43f */
[----:B------:R-:W-:Y:S01]  /*1d0f0*/  UMOV UR18, 0x0 ;  /* 0x0000000000127882 */ /* 0x000fe20000000000 */
[----:B------:R-:W-:Y:S01]  /*1d100*/  UMOV UR19, 0x10000000 ;  /* 0x1000000000137882 */ /* 0x000fe20000000000 */
[----:B------:R-:W-:-:S06]  /*1d110*/  UMOV UR10, UR50 ;  /* 0x00000032000a7c82 */ /* 0x000fcc0008000000 */
[----:B------:R3:W-:Y:S02]  /*1d120*/  UTMALDG.3D [UR8], [UR16], desc[UR18] ;  /* 0x00001208100075b4 */ /* 0x0007e40008011000 */
[----:B---3--:R-:W-:Y:S05]  /*1d130*/  @!P1 BRA `(.L_x_249) ;  /* 0x0000000000049947 */ /* 0x008fea0003800000 */
[----:B------:R-:W-:Y:S01]  /*1d140*/  BPT.TRAP 0x1 ;  /* 0x000000040000795c */ /* 0x000fe20000300000 */
.L_x_249:
[----:B-12---:R-:W1:Y:S02]  /*1d150*/  LDC R3, c[0x0][0x800] ;  /* 0x00020000ff037b82 */ /* 0x006e640000000800 */
[----:B-1----:R3:W-:Y:S02]  /*1d160*/  SYNCS.ARRIVE.TRANS64.RED.A0TR RZ, [UR13+0x68], R3 ;  /* 0x00006803ffff79a7 */ /* 0x0027e4000830040d */
.L_x_248:
[----:B------:R-:W-:Y:S05]  /*1d170*/  BSYNC B0 ;  /* 0x0000000000007941 */ /* 0x000fea0003800000 */
.L_x_247:
[----:B------:R-:W-:Y:S05]  /*1d180*/  @!P1 BRA `(.L_x_250) ;  /* 0x0000000000049947 */ /* 0x000fea0003800000 */
[----:B------:R-:W-:Y:S01]  /*1d190*/  BPT.TRAP 0x1 ;  /* 0x000000040000795c */ /* 0x000fe20000300000 */
.L_x_250:
[----:B------:R-:W-:Y:S02]  /*1d1a0*/  UIADD3 UR33, UR13, 0x68, URZ ;  /* 0x000000680d217890 */ /* 0x000fe4000fffe03f */
[----:B------:R-:W-:Y:S02]  /*1d1b0*/  UIADD3 UR10, UR50, 0x20, URZ ;  /* 0x00000020320a7890 */ /* 0x000fe4000fffe03f */
[----:B------:R-:W-:-:S09]  /*1d1c0*/  UPRMT UR29, UR37, 0x654, UR33 ;  /* 0x00000654251d7896 */ /* 0x000fd20008000021 */
[----:B------:R-:W-:Y:S01]  /*1d1d0*/  SYNCS.ARRIVE.TRANS64.RED.A1T0 RZ, [UR29], RZ ;  /* 0x000000ffffff79a7 */ /* 0x000fe2000810041d */
[----:B------:R-:W-:Y:S05]  /*1d1e0*/  @!P1 BRA `(.L_x_251) ;  /* 0x0000000000049947 */ /* 0x000fea0003800000 */
[----:B------:R-:W-:Y:S01]  /*1d1f0*/  BPT.TRAP 0x1 ;  /* 0x000000040000795c */ /* 0x000fe20000300000 */
.L_x_251:
[----:B------:R-:W4:Y:S02]  /*1d200*/  SYNCS.PHASECHK.TRANS64.TRYWAIT P2, [UR13+0x90], R2 ;  /* 0x00009002ff0075a7 */ /* 0x000f24000804014d */
[----:B----4-:R-:W-:Y:S05]  /*1d210*/  @!P2 BRA `(.L_x_252) ;  /* 0x000000340038a947 */ /* 0x010fea0003800000 */
.L_x_390:
        /* <DEDUP_REMOVED lines=8> */
[----:B------:R-:W-:Y:S01]  /*1d2a0*/  UMOV UR19, 0x10000000 ;  /* 0x1000000000137882 */ /* 0x000fe20000000000 */
[----:B------:R-:W-:-:S06]  /*1d2b0*/  UMOV UR11, UR51 ;  /* 0x00000033000b7c82 */ /* 0x000fcc0008000000 */
[----:B------:R4:W-:Y:S02]  /*1d2c0*/  UTMALDG.3D [UR8], [UR16], desc[UR18] ;  /* 0x00001208100075b4 */ /* 0x0009e40008011000 */
[----:B----4-:R-:W-:Y:S05]  /*1d2d0*/  @!P1 BRA `(.L_x_255) ;  /* 0x0000000000049947 */ /* 0x010fea0003800000 */
[----:B------:R-:W-:Y:S01]  /*1d2e0*/  BPT.TRAP 0x1 ;  /* 0x000000040000795c */ /* 0x000fe20000300000 */
.L_x_255:
[----:B-123--:R-:W1:Y:S02]  /*1d2f0*/  LDC R3, c[0x0][0x800] ;  /* 0x00020000ff037b82 */ /* 0x00ee640000000800 */
[----:B-1----:R4:W-:Y:S02]  /*1d300*/  SYNCS.ARRIVE.TRANS64.RED.A0TR RZ, [UR13+0x70], R3 ;  /* 0x00007003ffff79a7 */ /* 0x0029e4000830040d */
.L_x_254:
[----:B------:R-:W-:Y:S05]  /*1d310*/  BSYNC B0 ;  /* 0x0000000000007941 */ /* 0x000fea0003800000 */
.L_x_253:
[----:B------:R-:W-:Y:S05]  /*1d320*/  @!P1 BRA `(.L_x_256) ;  /* 0x0000000000049947 */ /* 0x000fea0003800000 */
[----:B------:R-:W-:Y:S01]  /*1d330*/  BPT.TRAP 0x1 ;  /* 0x000000040000795c */ /* 0x000fe20000300000 */
.L_x_256:
[----:B------:R-:W-:-:S04]  /*1d340*/  UIADD3 UR25, UR13, 0x70, URZ ;  /* 0x000000700d197890 */ /* 0x000fc8000fffe03f */
[----:B------:R-:W-:-:S09]  /*1d350*/  UPRMT UR22, UR37, 0x654, UR25 ;  /* 0x0000065425167896 */ /* 0x000fd20008000019 */
[----:B------:R-:W-:Y:S01]  /*1d360*/  SYNCS.ARRIVE.TRANS64.RED.A1T0 RZ, [UR22], RZ ;  /* 0x000000ffffff79a7 */ /* 0x000fe20008100416 */
[----:B------:R-:W-:Y:S05]  /*1d370*/  @!P1 BRA `(.L_x_257) ;  /* 0x0000000000049947 */ /* 0x000fea0003800000 */
[----:B------:R-:W-:Y:S01]  /*1d380*/  BPT.TRAP 0x1 ;  /* 0x000000040000795c */ /* 0x000fe20000300000 */
.L_x_257:
[----:B------:R-:W5:Y:S02]  /*1d390*/  SYNCS.PHASECHK.TRANS64.TRYWAIT P2, [UR13+0x98], R2 ;  /* 0x00009802ff0075a7 */ /* 0x000f64000804014d */
[----:B-----5:R-:W-:Y:S05]  /*1d3a0*/  @!P2 BRA `(.L_x_258) ;  /* 0x0000003000eca947 */ /* 0x020fea0003800000 */
.L_x_391:
        /* <DEDUP_REMOVED lines=9> */
[----:B------:R-:W-:-:S07]  /*1d440*/  UMOV UR19, 0x10000000 ;  /* 0x1000000000137882 */ /* 0x000fce0000000000 */
[----:B------:R1:W-:Y:S02]  /*1d450*/  UTMALDG.3D [UR8], [UR16], desc[UR18] ;  /* 0x00001208100075b4 */ /* 0x0003e40008011000 */
[----:B-1----:R-:W-:Y:S05]  /*1d460*/  @!P1 BRA `(.L_x_261) ;  /* 0x0000000000049947 */ /* 0x002fea0003800000 */
[----:B------:R-:W-:Y:S01]  /*1d470*/  BPT.TRAP 0x1 ;  /* 0x000000040000795c */ /* 0x000fe20000300000 */
.L_x_261:
[----:B--234-:R-:W1:Y:S02]  /*1d480*/  LDC R3, c[0x0][0x800] ;  /* 0x00020000ff037b82 */ /* 0x01ce640000000800 */
[----:B-1----:R1:W-:Y:S02]  /*1d490*/  SYNCS.ARRIVE.TRANS64.RED.A0TR RZ, [UR13+0x78], R3 ;  /* 0x00007803ffff79a7 */ /* 0x0023e4000830040d */
.L_x_260:
[----:B------:R-:W-:Y:S05]  /*1d4a0*/  BSYNC B0 ;  /* 0x0000000000007941 */ /* 0x000fea0003800000 */
.L_x_259:
[----:B------:R-:W-:Y:S05]  /*1d4b0*/  @!P1 BRA `(.L_x_262) ;  /* 0x0000000000049947 */ /* 0x000fea0003800000 */
[----:B------:R-:W-:Y:S01]  /*1d4c0*/  BPT.TRAP 0x1 ;  /* 0x000000040000795c */ /* 0x000fe20000300000 */
.L_x_262:
[----:B------:R-:W-:Y:S02]  /*1d4d0*/  UIADD3 UR17, UR13, 0x78, URZ ;  /* 0x000000780d117890 */ /* 0x000fe4000fffe03f */
[----:B------:R-:W-:Y:S02]  /*1d4e0*/  UIADD3 UR42, UR50, 0x40, URZ ;  /* 0x00000040322a7890 */ /* 0x000fe4000fffe03f */
[----:B------:R-:W-:-:S09]  /*1d4f0*/  UPRMT UR23, UR37, 0x654, UR17 ;  /* 0x0000065425177896 */ /* 0x000fd20008000011 */
[----:B------:R-:W-:Y:S01]  /*1d500*/  SYNCS.ARRIVE.TRANS64.RED.A1T0 RZ, [UR23], RZ ;  /* 0x000000ffffff79a7 */ /* 0x000fe20008100417 */
[----:B------:R-:W-:Y:S05]  /*1d510*/  @!P1 BRA `(.L_x_263) ;  /* 0x0000000000049947 */ /* 0x000fea0003800000 */
[----:B------:R-:W-:Y:S01]  /*1d520*/  BPT.TRAP 0x1 ;  /* 0x000000040000795c */ /* 0x000fe20000300000 */
.L_x_263:
[----:B-1234-:R-:W-:-:S04]  /*1d530*/  SHF.L.U32 R3, RZ, 0x1f, RZ ;  /* 0x0000001fff037819 */ /* 0x01efc800000006ff */
[----:B------:R-:W1:Y:S02]  /*1d540*/  SYNCS.PHASECHK.TRANS64.TRYWAIT P2, [UR13+0x80], R3 ;  /* 0x00008003ff0075a7 */ /* 0x000e64000804014d */
[----:B-1----:R-:W-:Y:S05]  /*1d550*/  @!P2 BRA `(.L_x_264) ;  /* 0x000000300098a947 */ /* 0x002fea0003800000 */
.L_x_392:
[----:B------:R-:W-:Y:S04]  /*1d560*/  BSSY B0, `(.L_x_265) ;  /* 0x000000e000007945 */ /* 0x000fe80003800000 */
[----:B------:R-:W-:Y:S05]  /*1d570*/  @!P0 BRA `(.L_x_266) ;  /* 0x0000000000308947 */ /* 0x000fea0003800000 */
[----:B------:R-:W-:Y:S01]  /*1d580*/  R2UR UR44, R10 ;  /* 0x000000000a2c72ca */ /* 0x000fe200000e0000 */
[----:B------:R-:W-:Y:S02]  /*1d590*/  UIADD3 UR8, UP0, UR58, 0x3f0, URZ ;  /* 0x000003f03a087890 */ /* 0x000fe4000ff1e03f */
[----:B------:R-:W-:Y:S02]  /*1d5a0*/  UIADD3 UR40, UR13, 0x100, URZ ;  /* 0x000001000d287890 */ /* 0x000fe4000fffe03f */
[----:B------:R-:W-:Y:S01]  /*1d5b0*/  UIADD3.X UR9, URZ, UR59, URZ, UP0, !UPT ;  /* 0x0000003b3f097290 */ /* 0x000fe200087fe43f */
[----:B------:R-:W-:Y:S01]  /*1d5c0*/  UMOV UR10, 0x0 ;  /* 0x00000000000a7882 */ /* 0x000fe20000000000 */
[----:B------:R-:W-:Y:S01]  /*1d5d0*/  UMOV UR11, 0x10000000 ;  /* 0x10000000000b7882 */ /* 0x000fe20000000000 */
[----:B------:R-:W-:-:S06]  /*1d5e0*/  UMOV UR43, UR51 ;  /* 0x00000033002b7c82 */ /* 0x000fcc0008000000 */
[----:B------:R2:W-:Y:S02]  /*1d5f0*/  UTMALDG.3D [UR40], [UR8], desc[UR10] ;  /* 0x00000a28080075b4 */ /* 0x0005e40008011000 */
[----:B--2---:R-:W-:Y:S05]  /*1d600*/  @!P1 BRA `(.L_x_267) ;  /* 0x0000000000049947 */ /* 0x004fea0003800000 */
[----:B------:R-:W-:Y:S01]  /*1d610*/  BPT.TRAP 0x1 ;  /* 0x000000040000795c */ /* 0x000fe20000300000 */
.L_x_267:
[----:B-1----:R-:W1:Y:S02]  /*1d620*/  LDC R4, c[0x0][0x800] ;  /* 0x00020000ff047b82 */ /* 0x002e640000000800 */
[----:B-1----:R2:W-:Y:S02]  /*1d630*/  SYNCS.ARRIVE.TRANS64.RED.A0TR RZ, [UR13+0x60], R4 ;  /* 0x00006004ffff79a7 */ /* 0x0025e4000830040d */
.L_x_266:
[----:B------:R-:W-:Y:S05]  /*1d640*/  BSYNC B0 ;  /* 0x0000000000007941 */ /* 0x000fea0003800000 */
.L_x_265:
[----:B------:R-:W-:Y:S05]  /*1d650*/  @!P1 BRA `(.L_x_268) ;  /* 0x0000000000049947 */ /* 0x000fea0003800000 */
[----:B------:R-:W-:Y:S01]  /*1d660*/  BPT.TRAP 0x1 ;  /* 0x000000040000795c */ /* 0x000fe20000300000 */
.L_x_268:
[----:B------:R-:W-:Y:S01]  /*1d670*/  SYNCS.ARRIVE.TRANS64.RED.A1T0 RZ, [UR30], RZ ;  /* 0x000000ffffff79a7 */ /* 0x000fe2000810041e */
[----:B------:R-:W-:Y:S05]  /*1d680*/  @!P1 BRA `(.L_x_269) ;  /* 0x0000000000049947 */ /* 0x000fea0003800000 */
[----:B------:R-:W-:Y:S01]  /*1d690*/  BPT.TRAP 0x1 ;  /* 0x000000040000795c */ /* 0x000fe20000300000 */
.L_x_269:
[----:B------:R-:W3:Y:S02]  /*1d6a0*/  SYNCS.PHASECHK.TRANS64.TRYWAIT P2, [UR13+0x88], R3 ;  /* 0x00008803ff0075a7 */ /* 0x000ee4000804014d */
[----:B---3--:R-:W-:Y:S05]  /*1d6b0*/  @!P2 BRA `(.L_x_270) ;  /* 0x000000300058a947 */ /* 0x008fea0003800000 */
.L_x_393:
        /* <DEDUP_REMOVED lines=13> */
.L_x_273:
[----:B-12---:R-:W1:Y:S02]  /*1d790*/  LDC R4, c[0x0][0x800] ;  /* 0x00020000ff047b82 */ /* 0x006e640000000800 */
[----:B-1----:R3:W-:Y:S02]  /*1d7a0*/  SYNCS.ARRIVE.TRANS64.RED.A0TR RZ, [UR13+0x68], R4 ;  /* 0x00006804ffff79a7 */ /* 0x0027e4000830040d */
.L_x_272:
[----:B------:R-:W-:Y:S05]  /*1d7b0*/  BSYNC B0 ;  /* 0x0000000000007941 */ /* 0x000fea0003800000 */
.L_x_271:
[----:B------:R-:W-:Y:S05]  /*1d7c0*/  @!P1 BRA `(.L_x_274) ;  /* 0x0000000000049947 */ /* 0x000fea0003800000 */
[----:B------:R-:W-:Y:S01]  /*1d7d0*/  BPT.TRAP 0x1 ;  /* 0x000000040000795c */ /* 0x000fe20000300000 */
.L_x_274:
[----:B------:R-:W-:Y:S01]  /*1d7e0*/  SYNCS.ARRIVE.TRANS64.RED.A1T0 RZ, [UR29], RZ ;  /* 0x000000ffffff79a7 */ /* 0x000fe2000810041d */
[----:B------:R-:W-:Y:S01]  /*1d7f0*/  UIADD3 UR26, UR50, 0x60, URZ ;  /* 0x00000060321a7890 */ /* 0x000fe2000fffe03f */
[----:B------:R-:W-:Y:S11]  /*1d800*/  @!P1 BRA `(.L_x_275) ;  /* 0x0000000000049947 */ /* 0x000ff60003800000 */
[----:B------:R-:W-:Y:S01]  /*1d810*/  BPT.TRAP 0x1 ;  /* 0x000000040000795c */ /* 0x000fe20000300000 */
.L_x_275:
[----:B------:R-:W4:Y:S02]  /*1d820*/  SYNCS.PHASECHK.TRANS64.TRYWAIT P2, [UR13+0x90], R3 ;  /* 0x00009003ff0075a7 */ /* 0x000f24000804014d */
[----:B----4-:R-:W-:Y:S05]  /*1d830*/  @!P2 BRA `(.L_x_276) ;  /* 0x000000300010a947 */ /* 0x010fea0003800000 */
.L_x_394:
        /* <DEDUP_REMOVED lines=12> */
.L_x_279:
[----:B-123--:R-:W1:Y:S02]  /*1d900*/  LDC R4, c[0x0][0x800] ;  /* 0x00020000ff047b82 */ /* 0x00ee640000000800 */
[----:B-1----:R4:W-:Y:S02]  /*1d910*/  SYNCS.ARRIVE.TRANS64.RED.A0TR RZ, [UR13+0x70], R4 ;  /* 0x00007004ffff79a7 */ /* 0x0029e4000830040d */
.L_x_278:
[----:B------:R-:W-:Y:S05]  /*1d920*/  BSYNC B0 ;  /* 0x0000000000007941 */ /* 0x000fea0003800000 */
.L_x_277:
[----:B------:R-:W-:Y:S05]  /*1d930*/  @!P1 BRA `(.L_x_280) ;  /* 0x0000000000049947 */ /* 0x000fea0003800000 */
[----:B------:R-:W-:Y:S01]  /*1d940*/  BPT.TRAP 0x1 ;  /* 0x000000040000795c */ /* 0x000fe20000300000 */
.L_x_280:
[----:B------:R-:W-:Y:S01]  /*1d950*/  SYNCS.ARRIVE.TRANS64.RED.A1T0 RZ, [UR22], RZ ;  /* 0x000000ffffff79a7 */ /* 0x000fe20008100416 */
[----:B------:R-:W-:Y:S05]  /*1d960*/  @!P1 BRA `(.L_x_281) ;  /* 0x0000000000049947 */ /* 0x000fea0003800000 */
[----:B------:R-:W-:Y:S01]  /*1d970*/  BPT.TRAP 0x1 ;  /* 0x000000040000795c */ /* 0x000fe20000300000 */
.L_x_281:
[----:B------:R-:W5:Y:S02]  /*1d980*/  SYNCS.PHASECHK.TRANS64.TRYWAIT P2, [UR13+0x98], R3 ;  /* 0x00009803ff0075a7 */ /* 0x000f64000804014d */
[----:B-----5:R-:W-:Y:S05]  /*1d990*/  @!P2 BRA `(.L_x_282) ;  /* 0x0000002c00d0a947 */ /* 0x020fea0003800000 */
.L_x_395:
        /* <DEDUP_REMOVED lines=11> */
[----:B-1----:R-:W-:Y:S05]  /*1da50*/  @!P1 BRA `(.L_x_285) ;  /* 0x0000000000049947 */ /* 0x002fea0003800000 */
[----:B------:R-:W-:Y:S01]  /*1da60*/  BPT.TRAP 0x1 ;  /* 0x000000040000795c */ /* 0x000fe20000300000 */
.L_x_285:
[----:B--234-:R-:W1:Y:S02]  /*1da70*/  LDC R4, c[0x0][0x800] ;  /* 0x00020000ff047b82 */ /* 0x01ce640000000800 */
[----:B-1----:R1:W-:Y:S02]  /*1da80*/  SYNCS.ARRIVE.TRANS64.RED.A0TR RZ, [UR13+0x78], R4 ;  /* 0x00007804ffff79a7 */ /* 0x0023e4000830040d */
.L_x_284:
[----:B------:R-:W-:Y:S05]  /*1da90*/  BSYNC B0 ;  /* 0x0000000000007941 */ /* 0x000fea0003800000 */
.L_x_283:
[----:B------:R-:W-:Y:S05]  /*1daa0*/  @!P1 BRA `(.L_x_286) ;  /* 0x0000000000049947 */ /* 0x000fea0003800000 */
[----:B------:R-:W-:Y:S01]  /*1dab0*/  BPT.TRAP 0x1 ;  /* 0x000000040000795c */ /* 0x000fe20000300000 */
.L_x_286:
[----:B------:R-:W-:Y:S01]  /*1dac0*/  SYNCS.ARRIVE.TRANS64.RED.A1T0 RZ, [UR23], RZ ;  /* 0x000000ffffff79a7 */ /* 0x000fe20008100417 */
[----:B------:R-:W-:Y:S01]  /*1dad0*/  UIADD3 UR10, UR50, 0x80, URZ ;  /* 0x00000080320a7890 */ /* 0x000fe2000fffe03f */
[----:B------:R-:W-:Y:S11]  /*1dae0*/  @!P1 BRA `(.L_x_287) ;  /* 0x0000000000049947 */ /* 0x000ff60003800000 */
[----:B------:R-:W-:Y:S01]  /*1daf0*/  BPT.TRAP 0x1 ;  /* 0x000000040000795c */ /* 0x000fe20000300000 */
.L_x_287:
[----:B------:R-:W5:Y:S02]  /*1db00*/  SYNCS.PHASECHK.TRANS64.TRYWAIT P2, [UR13+0x80], R2 ;  /* 0x00008002ff0075a7 */ /* 0x000f64000804014d */
[----:B-----5:R-:W-:Y:S05]  /*1db10*/  @!P2 BRA `(.L_x_288) ;  /* 0x0000002c0088a947 */ /* 0x020fea0003800000 */
.L_x_396:
        /* <DEDUP_REMOVED lines=8> */
[----:B------:R-:W-:Y:S01]  /*1dba0*/  UMOV UR9, UR41 ;  /* 0x0000002900097c82 */ /* 0x000fe20008000000 */
[----:B------:R-:W-:-:S05]  /*1dbb0*/  UMOV UR11, UR51 ;  /* 0x00000033000b7c82 */ /* 0x000fca0008000000 */
[----:B------:R1:W-:Y:S02]  /*1dbc0*/  UTMALDG.3D [UR8], [UR18], desc[UR26] ;  /* 0x00001a08120075b4 */ /* 0x0003e40008011000 */
[----:B-1----:R-:W-:Y:S05]  /*1dbd0*/  @!P1 BRA `(.L_x_291) ;  /* 0x0000000000049947 */ /* 0x002fea0003800000 */
[----:B------:R-:W-:Y:S01]  /*1dbe0*/  BPT.TRAP 0x1 ;  /* 0x000000040000795c */ /* 0x000fe20000300000 */
.L_x_291:
[----:B--234-:R-:W1:Y:S02]  /*1dbf0*/  LDC R4, c[0x0][0x800] ;  /* 0x00020000ff047b82 */ /* 0x01ce640000000800 */
[----:B-1----:R1:W-:Y:S02]  /*1dc00*/  SYNCS.ARRIVE.TRANS64.RED.A0TR RZ, [UR13+0x60], R4 ;  /* 0x00006004ffff79a7 */ /* 0x0023e4000830040d */
.L_x_290:
[----:B------:R-:W-:Y:S05]  /*1dc10*/  BSYNC B0 ;  /* 0x0000000000007941 */ /* 0x000fea0003800000 */
.L_x_289:
[----:B------:R-:W-:Y:S05]  /*1dc20*/  @!P1 BRA `(.L_x_292) ;  /* 0x0000000000049947 */ /* 0x000fea0003800000 */
[----:B------:R-:W-:Y:S01]  /*1dc30*/  BPT.TRAP 0x1 ;  /* 0x000000040000795c */ /* 0x000fe20000300000 */
.L_x_292:
[----:B------:R-:W-:Y:S01]  /*1dc40*/  SYNCS.ARRIVE.TRANS64.RED.A1T0 RZ, [UR30], RZ ;  /* 0x000000ffffff79a7 */ /* 0x000fe2000810041e */
[----:B------:R-:W-:Y:S05]  /*1dc50*/  @!P1 BRA `(.L_x_293) ;  /* 0x0000000000049947 */ /* 0x000fea0003800000 */
[----:B------:R-:W-:Y:S01]  /*1dc60*/  BPT.TRAP 0x1 ;  /* 0x000000040000795c */ /* 0x000fe20000300000 */
.L_x_293:
[----:B------:R-:W5:Y:S02]  /*1dc70*/  SYNCS.PHASECHK.TRANS64.TRYWAIT P2, [UR13+0x88], R2 ;  /* 0x00008802ff0075a7 */ /* 0x000f64000804014d */
[----:B-----5:R-:W-:Y:S05]  /*1dc80*/  @!P2 BRA `(.L_x_294) ;  /* 0x0000002c0044a947 */ /* 0x020fea0003800000 */
.L_x_397:
        /* <DEDUP_REMOVED lines=13> */
.L_x_297:
[----:B--234-:R-:W1:Y:S02]  /*1dd60*/  LDC R4, c[0x0][0x800] ;  /* 0x00020000ff047b82 */ /* 0x01ce640000000800 */
[----:B-1----:R1:W-:Y:S02]  /*1dd70*/  SYNCS.ARRIVE.TRANS64.RED.A0TR RZ, [UR13+0x68], R4 ;  /* 0x00006804ffff79a7 */ /* 0x0023e4000830040d */
.L_x_296:
[----:B------:R-:W-:Y:S05]  /*1dd80*/  BSYNC B0 ;  /* 0x0000000000007941 */ /* 0x000fea0003800000 */
.L_x_295:
[----:B------:R-:W-:Y:S05]  /*1dd90*/  @!P1 BRA `(.L_x_298) ;  /* 0x0000000000049947 */ /* 0x000fea0003800000 */
[----:B------:R-:W-:Y:S01]  /*1dda0*/  BPT.TRAP 0x1 ;  /* 0x000000040000795c */ /* 0x000fe20000300000 */
.L_x_298:
[----:B------:R-:W-:Y:S01]  /*1ddb0*/  SYNCS.ARRIVE.TRANS64.RED.A1T0 RZ, [UR29], RZ ;  /* 0x000000ffffff79a7 */ /* 0x000fe2000810041d */
[----:B------:R-:W-:Y:S01]  /*1ddc0*/  UIADD3 UR10, UR50, 0xa0, URZ ;  /* 0x000000a0320a7890 */ /* 0x000fe2000fffe03f */
[----:B------:R-:W-:Y:S11]  /*1ddd0*/  @!P1 BRA `(.L_x_299) ;  /* 0x0000000000049947 */ /* 0x000ff60003800000 */
[----:B------:R-:W-:Y:S01]  /*1dde0*/  BPT.TRAP 0x1 ;  /* 0x000000040000795c */ /* 0x000fe20000300000 */
.L_x_299:
[----:B------:R-:W5:Y:S02]  /*1ddf0*/  SYNCS.PHASECHK.TRANS64.TRYWAIT P2, [UR13+0x90], R2 ;  /* 0x00009002ff0075a7 */ /* 0x000f64000804014d */
[----:B-----5:R-:W-:Y:S05]  /*1de00*/  @!P2 BRA `(.L_x_300) ;  /* 0x0000002800fca947 */ /* 0x020fea0003800000 */
.L_x_398:
        /* <DEDUP_REMOVED lines=13> */
.L_x_303:
[----:B--234-:R-:W1:Y:S02]  /*1dee0*/  LDC R4, c[0x0][0x800] ;  /* 0x00020000ff047b82 */ /* 0x01ce640000000800 */
[----:B-1----:R1:W-:Y:S02]  /*1def0*/  SYNCS.ARRIVE.TRANS64.RED.A0TR RZ, [UR13+0x70], R4 ;  /* 0x00007004ffff79a7 */ /* 0x0023e4000830040d */
.L_x_302:
[----:B------:R-:W-:Y:S05]  /*1df00*/  BSYNC B0 ;  /* 0x0000000000007941 */ /* 0x000fea0003800000 */
.L_x_301:
[----:B------:R-:W-:Y:S05]  /*1df10*/  @!P1 BRA `(.L_x_304) ;  /* 0x0000000000049947 */ /* 0x000fea0003800000 */
[----:B------:R-:W-:Y:S01]  /*1df20*/  BPT.TRAP 0x1 ;  /* 0x000000040000795c */ /* 0x000fe20000300000 */
.L_x_304:
[----:B------:R-:W-:Y:S01]  /*1df30*/  SYNCS.ARRIVE.TRANS64.RED.A1T0 RZ, [UR22], RZ ;  /* 0x000000ffffff79a7 */ /* 0x000fe20008100416 */
[----:B------:R-:W-:Y:S05]  /*1df40*/  @!P1 BRA `(.L_x_305) ;  /* 0x0000000000049947 */ /* 0x000fea0003800000 */
[----:B------:R-:W-:Y:S01]  /*1df50*/  BPT.TRAP 0x1 ;  /* 0x000000040000795c */ /* 0x000fe20000300000 */
.L_x_305:
[----:B------:R-:W5:Y:S02]  /*1df60*/  SYNCS.PHASECHK.TRANS64.TRYWAIT P2, [UR13+0x98], R2 ;  /* 0x00009802ff0075a7 */ /* 0x000f64000804014d */
[----:B-----5:R-:W-:Y:S05]  /*1df70*/  @!P2 BRA `(.L_x_306) ;  /* 0x0000002800b8a947 */ /* 0x020fea0003800000 */
.L_x_399:
        /* <DEDUP_REMOVED lines=13> */
.L_x_309:
[----:B------:R-:W1:Y:S02]  /*1e050*/  LDC R2, c[0x0][0x800] ;  /* 0x00020000ff027b82 */ /* 0x000e640000000800 */
[----:B-1----:R1:W-:Y:S02]  /*1e060*/  SYNCS.ARRIVE.TRANS64.RED.A0TR RZ, [UR13+0x78], R2 ;  /* 0x00007802ffff79a7 */ /* 0x0023e4000830040d */
.L_x_308:
[----:B------:R-:W-:Y:S05]  /*1e070*/  BSYNC B0 ;  /* 0x0000000000007941 */ /* 0x000fea0003800000 */
.L_x_307:
[----:B------:R-:W-:Y:S05]  /*1e080*/  @!P1 BRA `(.L_x_310) ;  /* 0x0000000000049947 */ /* 0x000fea0003800000 */
[----:B------:R-:W-:Y:S01]  /*1e090*/  BPT.TRAP 0x1 ;  /* 0x000000040000795c */ /* 0x000fe20000300000 */
.L_x_310:
[----:B------:R-:W-:Y:S01]  /*1e0a0*/  SYNCS.ARRIVE.TRANS64.RED.A1T0 RZ, [UR23], RZ ;  /* 0x000000ffffff79a7 */ /* 0x000fe20008100417 */
[----:B------:R-:W-:Y:S01]  /*1e0b0*/  UIADD3 UR10, UR50, 0xc0, URZ ;  /* 0x000000c0320a7890 */ /* 0x000fe2000fffe03f */
[----:B------:R-:W-:Y:S11]  /*1e0c0*/  @!P1 BRA `(.L_x_311) ;  /* 0x0000000000049947 */ /* 0x000ff60003800000 */
[----:B------:R-:W-:Y:S01]  /*1e0d0*/  BPT.TRAP 0x1 ;  /* 0x000000040000795c */ /* 0x000fe20000300000 */
.L_x_311:
[----:B------:R-:W5:Y:S02]  /*1e0e0*/  SYNCS.PHASECHK.TRANS64.TRYWAIT P2, [UR13+0x80], R3 ;  /* 0x00008003ff0075a7 */ /* 0x000f64000804014d */
[----:B-----5:R-:W-:Y:S05]  /*1e0f0*/  @!P2 BRA `(.L_x_312) ;  /* 0x000000280070a947 */ /* 0x020fea0003800000 */
.L_x_400:
        /* <DEDUP_REMOVED lines=13> */
.L_x_315:
[----:B------:R-:W1:Y:S02]  /*1e1d0*/  LDC R2, c[0x0][0x800] ;  /* 0x00020000ff027b82 */ /* 0x000e640000000800 */
[----:B-1----:R1:W-:Y:S02]  /*1e1e0*/  SYNCS.ARRIVE.TRANS64.RED.A0TR RZ, [UR13+0x60], R2 ;  /* 0x00006002ffff79a7 */ /* 0x0023e4000830040d */
.L_x_314:
[----:B------:R-:W-:Y:S05]  /*1e1f0*/  BSYNC B0 ;  /* 0x0000000000007941 */ /* 0x000fea0003800000 */
.L_x_313:
[----:B------:R-:W-:Y:S05]  /*1e200*/  @!P1 BRA `(.L_x_316) ;  /* 0x0000000000049947 */ /* 0x000fea0003800000 */
[----:B------:R-:W-:Y:S01]  /*1e210*/  BPT.TRAP 0x1 ;  /* 0x000000040000795c */ /* 0x000fe20000300000 */
.L_x_316:
[----:B------:R-:W-:Y:S01]  /*1e220*/  SYNCS.ARRIVE.TRANS64.RED.A1T0 RZ, [UR30], RZ ;  /* 0x000000ffffff79a7 */ /* 0x000fe2000810041e */
[----:B------:R-:W-:Y:S05]  /*1e230*/  @!P1 BRA `(.L_x_317) ;  /* 0x0000000000049947 */ /* 0x000fea0003800000 */
[----:B------:R-:W-:Y:S01]  /*1e240*/  BPT.TRAP 0x1 ;  /* 0x000000040000795c */ /* 0x000fe20000300000 */
.L_x_317:
[----:B------:R-:W5:Y:S02]  /*1e250*/  SYNCS.PHASECHK.TRANS64.TRYWAIT P2, [UR13+0x88], R3 ;  /* 0x00008803ff0075a7 */ /* 0x000f64000804014d */
[----:B-----5:R-:W-:Y:S05]  /*1e260*/  @!P2 BRA `(.L_x_318) ;  /* 0x00000028002ca947 */ /* 0x020fea0003800000 */
.L_x_401:
        /* <DEDUP_REMOVED lines=13> */
.L_x_321:
[----:B------:R-:W1:Y:S02]  /*1e340*/  LDC R2, c[0x0][0x800] ;  /* 0x00020000ff027b82 */ /* 0x000e640000000800 */
[----:B-1----:R1:W-:Y:S02]  /*1e350*/  SYNCS.ARRIVE.TRANS64.RED.A0TR RZ, [UR13+0x68], R2 ;  /* 0x00006802ffff79a7 */ /* 0x0023e4000830040d */
.L_x_320:
[----:B------:R-:W-:Y:S05]  /*1e360*/  BSYNC B0 ;  /* 0x0000000000007941 */ /* 0x000fea0003800000 */
.L_x_319:
[----:B------:R-:W-:Y:S05]  /*1e370*/  @!P1 BRA `(.L_x_322) ;  /* 0x0000000000049947 */ /* 0x000fea0003800000 */
[----:B------:R-:W-:Y:S01]  /*1e380*/  BPT.TRAP 0x1 ;  /* 0x000000040000795c */ /* 0x000fe20000300000 */
.L_x_322:
[----:B------:R-:W-:Y:S01]  /*1e390*/  SYNCS.ARRIVE.TRANS64.RED.A1T0 RZ, [UR29], RZ ;  /* 0x000000ffffff79a7 */ /* 0x000fe2000810041d */
[----:B------:R-:W-:Y:S01]  /*1e3a0*/  UIADD3 UR10, UR50, 0xe0, URZ ;  /* 0x000000e0320a7890 */ /* 0x000fe2000fffe03f */
[----:B------:R-:W-:Y:S11]  /*1e3b0*/  @!P1 BRA `(.L_x_323) ;  /* 0x0000000000049947 */ /* 0x000ff60003800000 */
[----:B------:R-:W-:Y:S01]  /*1e3c0*/  BPT.TRAP 0x1 ;  /* 0x000000040000795c */ /* 0x000fe20000300000 */
.L_x_323:
[----:B------:R-:W5:Y:S02]  /*1e3d0*/  SYNCS.PHASECHK.TRANS64.TRYWAIT P2, [UR13+0x90], R3 ;  /* 0x00009003ff0075a7 */ /* 0x000f64000804014d */
[----:B-----5:R-:W-:Y:S05]  /*1e3e0*/  @!P2 BRA `(.L_x_324) ;  /* 0x0000002400e4a947 */ /* 0x020fea0003800000 */
.L_x_402:
        /* <DEDUP_REMOVED lines=13> */
.L_x_327:
[----:B------:R-:W1:Y:S02]  /*1e4c0*/  LDC R2, c[0x0][0x800] ;  /* 0x00020000ff027b82 */ /* 0x000e640000000800 */
[----:B-1----:R1:W-:Y:S02]  /*1e4d0*/  SYNCS.ARRIVE.TRANS64.RED.A0TR RZ, [UR13+0x70], R2 ;  /* 0x00007002ffff79a7 */ /* 0x0023e4000830040d */
.L_x_326:
[----:B------:R-:W-:Y:S05]  /*1e4e0*/  BSYNC B0 ;  /* 0x0000000000007941 */ /* 0x000fea0003800000 */
.L_x_325:
[----:B------:R-:W-:Y:S05]  /*1e4f0*/  @!P1 BRA `(.L_x_328) ;  /* 0x0000000000049947 */ /* 0x000fea0003800000 */
[----:B------:R-:W-:Y:S01]  /*1e500*/  BPT.TRAP 0x1 ;  /* 0x000000040000795c */ /* 0x000fe20000300000 */
.L_x_328:
[----:B------:R-:W-:Y:S01]  /*1e510*/  SYNCS.ARRIVE.TRANS64.RED.A1T0 RZ, [UR22], RZ ;  /* 0x000000ffffff79a7 */ /* 0x000fe20008100416 */
[----:B------:R-:W-:Y:S05]  /*1e520*/  @!P1 BRA `(.L_x_329) ;  /* 0x0000000000049947 */ /* 0x000fea0003800000 */
[----:B------:R-:W-:Y:S01]  /*1e530*/  BPT.TRAP 0x1 ;  /* 0x000000040000795c */ /* 0x000fe20000300000 */
.L_x_329:
[----:B------:R-:W5:Y:S02]  /*1e540*/  SYNCS.PHASECHK.TRANS64.TRYWAIT P2, [UR13+0x98], R3 ;  /* 0x00009803ff0075a7 */ /* 0x000f64000804014d */
[----:B-----5:R-:W-:Y:S05]  /*1e550*/  @!P2 BRA `(.L_x_330) ;  /* 0x0000002400a0a947 */ /* 0x020fea0003800000 */
.L_x_403:
        /* <DEDUP_REMOVED lines=13> */
.L_x_333:
[----:B------:R-:W1:Y:S02]  /*1e630*/  LDC R2, c[0x0][0x800] ;  /* 0x00020000ff027b82 */ /* 0x000e640000000800 */
[----:B-1----:R1:W-:Y:S02]  /*1e640*/  SYNCS.ARRIVE.TRANS64.RED.A0TR RZ, [UR13+0x78], R2 ;  /* 0x00007802ffff79a7 */ /* 0x0023e4000830040d */
.L_x_332:
[----:B------:R-:W-:Y:S05]  /*1e650*/  BSYNC B0 ;  /* 0x0000000000007941 */ /* 0x000fea0003800000 */
.L_x_331:
[----:B------:R-:W-:Y:S05]  /*1e660*/  @!P1 BRA `(.L_x_334) ;  /* 0x0000000000049947 */ /* 0x000fea0003800000 */
[----:B------:R-:W-:Y:S01]  /*1e670*/  BPT.TRAP 0x1 ;  /* 0x000000040000795c */ /* 0x000fe20000300000 */
.L_x_334:
[----:B------:R-:W5:Y:S01]  /*1e680*/  LDL.LU R15, [R1+0x4a8] ;  /* 0x0004a800010f7983 */ /* 0x000f620000300800 */
[----:B------:R-:W-:Y:S03]  /*1e690*/  SYNCS.ARRIVE.TRANS64.RED.A1T0 RZ, [UR23], RZ ;  /* 0x000000ffffff79a7 */ /* 0x000fe60008100417 */
[----:B------:R-:W5:Y:S01]  /*1e6a0*/  LDL.LU R12, [R1+0x4a4] ;  /* 0x0004a400010c7983 */ /* 0x000f620000300800 */
[----:B-1234-:R-:W-:Y:S02]  /*1e6b0*/  PRMT R4, RZ, 0x7610, R4 ;  /* 0x00007610ff047816 */ /* 0x01efe40000000004 */
[----:B------:R-:W-:Y:S02]  /*1e6c0*/  MOV R2, 0xffffffff ;  /* 0xffffffff00027802 */ /* 0x000fe40000000f00 */
[----:B------:R-:W-:Y:S02]  /*1e6d0*/  MOV R3, 0xffffffff ;  /* 0xffffffff00037802 */ /* 0x000fe40000000f00 */
[----:B------:R-:W-:-:S02]  /*1e6e0*/  MOV R10, 0xffffffff ;  /* 0xffffffff000a7802 */ /* 0x000fc40000000f00 */
[----:B-----5:R-:W-:-:S04]  /*1e6f0*/  IADD3 R12, P0, R12, UR54, RZ ;  /* 0x000000360c0c7c10 */ /* 0x020fc8000ff1e0ff */
[----:B------:R-:W-:Y:S01]  /*1e700*/  IADD3.X R15, R15, UR38, RZ, P0, !PT ;  /* 0x000000260f0f7c10 */ /* 0x000fe200087fe4ff */
[----:B------:R1:W-:Y:S01]  /*1e710*/  STL [R1+0x4a4], R12 ;  /* 0x0004a40c01007387 */ /* 0x0003e20000100800 */
[----:B------:R-:W-:-:S03]  /*1e720*/  ISETP.GE.U32.AND P0, PT, R12, UR4, PT ;  /* 0x000000040c007c0c */ /* 0x000fc6000bf06070 */
[----:B------:R1:W-:Y:S01]  /*1e730*/  STL [R1+0x4a8], R15 ;  /* 0x0004a80f01007387 */ /* 0x0003e20000100800 */
[----:B------:R-:W-:-:S13]  /*1e740*/  ISETP.GE.U32.AND.EX P0, PT, R15, UR5, PT, P0 ;  /* 0x000000050f007c0c */ /* 0x000fda000bf06100 */
[----:B-1----:R-:W-:Y:S05]  /*1e750*/  @P0 BRA `(.L_x_335) ;  /* 0x0000000400580947 */ /* 0x002fea0003800000 */
[----:B------:R-:W1:Y:S01]  /*1e760*/  S2R R7, SR_CTAID.X ;  /* 0x0000000000077919 */ /* 0x000e620000002500 */
[----:B------:R-:W2:Y:S01]  /*1e770*/  LDC R13, c[0x0][0x904] ;  /* 0x00024100ff0d7b82 */ /* 0x000ea20000000800 */
[----:B------:R-:W-:Y:S01]  /*1e780*/  ULDC UR8, c[0x0][0x150] ;  /* 0x0000540000087ab9 */ /* 0x000fe20000000800 */
[----:B------:R-:W3:Y:S06]  /*1e790*/  S2R R2, SR_CTAID.Y ;  /* 0x0000000000027919 */ /* 0x000eec0000002600 */
[----:B------:R-:W4:Y:S08]  /*1e7a0*/  LDC R4, c[0x0][0x144] ;  /* 0x00005100ff047b82 */ /* 0x000f300000000800 */
[----:B------:R-:W5:Y:S08]  /*1e7b0*/  LDC R11, c[0x0][0x148] ;  /* 0x00005200ff0b7b82 */ /* 0x000f700000000800 */
[----:B------:R-:W4:Y:S01]  /*1e7c0*/  LDC.64 R8, c[0x0][0x8d0] ;  /* 0x00023400ff087b82 */ /* 0x000f220000000a00 */
[----:B--2---:R-:W-:-:S02]  /*1e7d0*/  ISETP.NE.AND P2, PT, R13, 0x1, PT ;  /* 0x000000010d00780c */ /* 0x004fc40003f45270 */
[----:B-1----:R-:W-:Y:S02]  /*1e7e0*/  I2FP.F32.U32 R3, R7 ;  /* 0x0000000700037245 */ /* 0x002fe40000201000 */
[----:B---3--:R-:W-:-:S03]  /*1e7f0*/  I2FP.F32.U32 R5, R2 ;  /* 0x0000000200057245 */ /* 0x008fc60000201000 */
[----:B------:R-:W-:Y:S01]  /*1e800*/  FMUL R3, R3, UR8 ;  /* 0x0000000803037c20 */ /* 0x000fe20008400000 */
[----:B------:R-:W-:Y:S02]  /*1e810*/  ULDC UR8, c[0x0][0x154] ;  /* 0x0000550000087ab9 */ /* 0x000fe40000000800 */
[----:B------:R-:W-:-:S03]  /*1e820*/  FMUL R10, R5, UR8 ;  /* 0x00000008050a7c20 */ /* 0x000fc60008400000 */
[----:B------:R-:W1:Y:S01]  /*1e830*/  F2I.U32.TRUNC.NTZ R3, R3 ;  /* 0x0000000300037305 */ /* 0x000e62000020f000 */
[----:B----4-:R-:W-:-:S07]  /*1e840*/  ISETP.NE.U32.AND P0, PT, R8, RZ, PT ;  /* 0x000000ff0800720c */ /* 0x010fce0003f05070 */
[----:B------:R-:W2:Y:S01]  /*1e850*/  F2I.U32.TRUNC.NTZ R10, R10 ;  /* 0x0000000a000a7305 */ /* 0x000ea2000020f000 */
[----:B------:R-:W-:Y:S02]  /*1e860*/  ISETP.NE.AND.EX P0, PT, R9, RZ, PT, P0 ;  /* 0x000000ff0900720c */ /* 0x000fe40003f05300 */
[----:B-1----:R-:W-:Y:S02]  /*1e870*/  IADD3 R5, -R3, RZ, RZ ;  /* 0x000000ff03057210 */ /* 0x002fe40007ffe1ff */
[----:B------:R-:W-:-:S03]  /*1e880*/  MOV R3, R15 ;  /* 0x0000000f00037202 */ /* 0x000fc60000000f00 */
[----:B------:R-:W-:Y:S01]  /*1e890*/  IMAD R7, R4, R5, R7 ;  /* 0x0000000504077224 */ /* 0x000fe200078e0207 */
[----:B--2---:R-:W-:-:S05]  /*1e8a0*/  IADD3 R4, -R10, RZ, RZ ;  /* 0x000000ff0a047210 */ /* 0x004fca0007ffe1ff */
[----:B-----5:R-:W-:Y:S01]  /*1e8b0*/  @P2 IMAD R7, R11, R4, R2 ;  /* 0x000000040b072224 */ /* 0x020fe200078e0202 */
[----:B------:R-:W-:Y:S01]  /*1e8c0*/  MOV R2, R12 ;  /* 0x0000000c00027202 */ /* 0x000fe20000000f00 */
[----:B------:R-:W1:Y:S01]  /*1e8d0*/  LDC R11, c[0x0][0x8d8] ;  /* 0x00023600ff0b7b82 */ /* 0x000e620000000800 */
[----:B------:R-:W-:Y:S05]  /*1e8e0*/  @!P0 BRA `(.L_x_336) ;  /* 0x0000000000288947 */ /* 0x000fea0003800000 */
[----:B------:R-:W2:Y:S02]  /*1e8f0*/  LDC R2, c[0x0][0x8dc] ;  /* 0x00023700ff027b82 */ /* 0x000ea40000000800 */
[----:B--2---:R-:W-:-:S04]  /*1e900*/  IADD3 R3, P0, R12, R2, RZ ;  /* 0x000000020c037210 */ /* 0x004fc80007f1e0ff */
[----:B------:R-:W-:-:S05]  /*1e910*/  IADD3.X R13, RZ, R15, RZ, P0, !PT ;  /* 0x0000000fff0d7210 */ /* 0x000fca00007fe4ff */
[----:B------:R-:W-:-:S04]  /*1e920*/  IMAD.WIDE.U32 R4, R13, R8, RZ ;  /* 0x000000080d047225 */ /* 0x000fc800078e00ff */
[----:B------:R-:W-:-:S04]  /*1e930*/  IMAD.WIDE.U32 R4, P0, R3, R9, R4 ;  /* 0x0000000903047225 */ /* 0x000fc80007800004 */
[----:B------:R-:W-:Y:S01]  /*1e940*/  IMAD.WIDE.U32 R2, R3, R8, RZ ;  /* 0x0000000803027225 */ /* 0x000fe200078e00ff */
[----:B------:R-:W-:-:S04]  /*1e950*/  MOV R2, R5 ;  /* 0x0000000500027202 */ /* 0x000fc80000000f00 */
[----:B------:R-:W-:Y:S02]  /*1e960*/  IADD3 RZ, P1, R3, R4, RZ ;  /* 0x0000000403ff7210 */ /* 0x000fe40007f3e0ff */
[----:B------:R-:W-:-:S03]  /*1e970*/  IADD3.X R3, RZ, RZ, RZ, P0, !PT ;  /* 0x000000ffff037210 */ /* 0x000fc600007fe4ff */
[----:B------:R-:W-:-:S08]  /*1e980*/  IMAD.WIDE.U32.X R2, R13, R9, R2, P1 ;  /* 0x000000090d027225 */ /* 0x000fd000008e0402 */
.L_x_336:
[----:B------:R-:W2:Y:S01]  /*1e990*/  LDC.64 R4, c[0x0][0x8c8] ;  /* 0x00023200ff047b82 */ /* 0x000ea20000000a00 */
[-CC-:B-1----:R-:W-:Y:S02]  /*1e9a0*/  SHF.R.U64 R10, R2, R11.reuse, R3.reuse ;  /* 0x0000000b020a7219 */ /* 0x182fe40000001203 */
[----:B------:R-:W-:Y:S02]  /*1e9b0*/  SHF.R.U32.HI R11, RZ, R11, R3 ;  /* 0x0000000bff0b7219 */ /* 0x000fe40000011603 */
[----:B------:R-:W-:Y:S02]  /*1e9c0*/  IADD3 R9, P0, RZ, -R10, RZ ;  /* 0x8000000aff097210 */ /* 0x000fe40007f1e0ff */
[----:B------:R-:W-:Y:S02]  /*1e9d0*/  MOV R3, R15 ;  /* 0x0000000f00037202 */ /* 0x000fe40000000f00 */
[----:B------:R-:W-:-:S05]  /*1e9e0*/  IADD3.X R11, RZ, ~R11, RZ, P0, !PT ;  /* 0x8000000bff0b7210 */ /* 0x000fca00007fe4ff */
[----:B--2---:R-:W-:-:S04]  /*1e9f0*/  IMAD R2, R11, R4, RZ ;  /* 0x000000040b027224 */ /* 0x004fc800078e02ff */
[C---:B------:R-:W-:Y:S01]  /*1ea00*/  IMAD R11, R9.reuse, R5, R2 ;  /* 0x00000005090b7224 */ /* 0x040fe200078e0202 */
[----:B------:R-:W-:Y:S01]  /*1ea10*/  MOV R2, R12 ;  /* 0x0000000c00027202 */ /* 0x000fe20000000f00 */
[----:B------:R-:W1:Y:S04]  /*1ea20*/  LDC R5, c[0x0][0x900] ;  /* 0x00024000ff057b82 */ /* 0x000e680000000800 */
[----:B------:R-:W-:-:S04]  /*1ea30*/  IMAD.WIDE.U32 R2, R9, R4, R2 ;  /* 0x0000000409027225 */ /* 0x000fc800078e0002 */
[----:B------:R-:W2:Y:S01]  /*1ea40*/  LDC.64 R8, c[0x0][0x8e8] ;  /* 0x00023a00ff087b82 */ /* 0x000ea20000000a00 */
[----:B------:R-:W-:-:S07]  /*1ea50*/  IADD3 R3, R3, R11, RZ ;  /* 0x0000000b03037210 */ /* 0x000fce0007ffe0ff */
[----:B------:R-:W3:Y:S08]  /*1ea60*/  LDC R12, c[0x0][0x8c0] ;  /* 0x00023000ff0c7b82 */ /* 0x000ef00000000800 */
[----:B------:R-:W4:Y:S01]  /*1ea70*/  LDC R4, c[0x0][0x8b0] ;  /* 0x00022c00ff047b82 */ /* 0x000f220000000800 */
[----:B--2---:R-:W-:-:S04]  /*1ea80*/  ISETP.NE.U32.AND P0, PT, R8, RZ, PT ;  /* 0x000000ff0800720c */ /* 0x004fc80003f05070 */
[----:B------:R-:W-:Y:S02]  /*1ea90*/  ISETP.NE.AND.EX P0, PT, R9, RZ, PT, P0 ;  /* 0x000000ff0900720c */ /* 0x000fe40003f05300 */
[-CC-:B---3--:R-:W-:Y:S02]  /*1eaa0*/  SHF.R.U64 R11, R2, R12.reuse, R3.reuse ;  /* 0x0000000c020b7219 */ /* 0x188fe40000001203 */
[----:B------:R-:W-:-:S04]  /*1eab0*/  SHF.R.U32.HI R3, RZ, R12, R3 ;  /* 0x0000000cff037219 */ /* 0x000fc80000011603 */
[-CC-:B----4-:R-:W-:Y:S02]  /*1eac0*/  SHF.R.U64 R12, R11, R4.reuse, R3.reuse ;  /* 0x000000040b0c7219 */ /* 0x190fe40000001203 */
[----:B------:R-:W-:-:S04]  /*1ead0*/  SHF.R.U32.HI R4, RZ, R4, R3 ;  /* 0x00000004ff047219 */ /* 0x000fc80000011603 */
[-CC-:B-1----:R-:W-:Y:S02]  /*1eae0*/  SHF.R.U64 R13, R12, R5.reuse, R4.reuse ;  /* 0x000000050c0d7219 */ /* 0x182fe40000001204 */
[----:B------:R-:W-:Y:S02]  /*1eaf0*/  SHF.R.U32.HI R4, RZ, R5, R4 ;  /* 0x00000005ff047219 */ /* 0x000fe40000011604 */
[----:B------:R-:W-:Y:S02]  /*1eb00*/  MOV R2, R13 ;  /* 0x0000000d00027202 */ /* 0x000fe40000000f00 */
[----:B------:R-:W-:Y:S01]  /*1eb10*/  MOV R3, R4 ;  /* 0x0000000400037202 */ /* 0x000fe20000000f00 */
[----:B------:R-:W-:Y:S06]  /*1eb20*/  @!P0 BRA `(.L_x_337) ;  /* 0x0000000000288947 */ /* 0x000fec0003800000 */
[----:B------:R-:W1:Y:S02]  /*1eb30*/  LDC R2, c[0x0][0x8f4] ;  /* 0x00023d00ff027b82 */ /* 0x000e640000000800 */
[----:B-1----:R-:W-:-:S04]  /*1eb40*/  IADD3 R3, P0, R13, R2, RZ ;  /* 0x000000020d037210 */ /* 0x002fc80007f1e0ff */
        /* <DEDUP_REMOVED lines=8> */
.L_x_337:
[----:B------:R-:W1:Y:S01]  /*1ebd0*/  LDC R4, c[0x0][0x8f0] ;  /* 0x00023c00ff047b82 */ /* 0x000e620000000800 */
[----:B------:R-:W-:-:S07]  /*1ebe0*/  LOP3.LUT R11, R11, R17, RZ, 0xc0, !PT ;  /* 0x000000110b0b7212 */ /* 0x000fce00078ec0ff */
[----:B------:R-:W2:Y:S08]  /*1ebf0*/  LDC R5, c[0x0][0x8e0] ;  /* 0x00023800ff057b82 */ /* 0x000eb00000000800 */
[----:B------:R-:W3:Y:S01]  /*1ec00*/  LDC R9, c[0x0][0x8b8] ;  /* 0x00022e00ff097b82 */ /* 0x000ee20000000800 */
[----:B-1----:R-:W-:-:S07]  /*1ec10*/  SHF.R.U64 R4, R2, R4, R3 ;  /* 0x0000000402047219 */ /* 0x002fce0000001203 */
[----:B------:R-:W1:Y:S01]  /*1ec20*/  LDC R2, c[0x0][0x8a8] ;  /* 0x00022a00ff027b82 */ /* 0x000e620000000800 */
[----:B------:R-:W-:-:S05]  /*1ec30*/  LOP3.LUT R3, R12, R14, RZ, 0xc0, !PT ;  /* 0x0000000e0c037212 */ /* 0x000fca00078ec0ff */
[----:B------:R-:W-:Y:S01]  /*1ec40*/  IMAD R8, R16, R4, R3 ;  /* 0x0000000410087224 */ /* 0x000fe200078e0203 */
[----:B------:R-:W-:-:S05]  /*1ec50*/  IADD3 R4, -R4, RZ, RZ ;  /* 0x000000ff04047210 */ /* 0x000fca0007ffe1ff */
[----:B--2---:R-:W-:Y:S01]  /*1ec60*/  IMAD R13, R4, R5, R13 ;  /* 0x00000005040d7224 */ /* 0x004fe200078e020d */
[----:B------:R-:W-:Y:S01]  /*1ec70*/  MOV R4, 0x1 ;  /* 0x0000000100047802 */ /* 0x000fe20000000f00 */
[----:B---3--:R-:W-:Y:S02]  /*1ec80*/  IMAD R7, R8, R9, R7 ;  /* 0x0000000908077224 */ /* 0x008fe400078e0207 */
[----:B-1----:R-:W-:-:S05]  /*1ec90*/  IMAD R2, R13, R2, R11 ;  /* 0x000000020d027224 */ /* 0x002fca00078e020b */
[----:B------:R-:W-:Y:S02]  /*1eca0*/  SEL R3, R2, R7, !P2 ;  /* 0x0000000702037207 */ /* 0x000fe40005000000 */
[----:B------:R-:W-:-:S07]  /*1ecb0*/  SEL R2, R7, R2, !P2 ;  /* 0x0000000207027207 */ /* 0x000fce0005000000 */
.L_x_335:
[----:B------:R-:W-:-:S13]  /*1ecc0*/  LOP3.LUT P0, RZ, R4, 0xff, RZ, 0xc0, !PT ;  /* 0x000000ff04ff7812 */ /* 0x000fda000780c0ff */
[----:B------:R-:W-:Y:S05]  /*1ecd0*/  @P0 BRA `(.L_x_338) ;  /* 0xffffffdc00e40947 */ /* 0x000fea000383ffff */
.L_x_234:
[----:B------:R-:W-:Y:S01]  /*1ece0*/  ELECT P0, URZ, PT ;  /* 0x00000000003f782f */ /* 0x000fe20003800000 */
[----:B------:R-:W-:-:S12]  /*1ecf0*/  BSSY B0, `(.L_x_339) ;  /* 0x000001e000007945 */ /* 0x000fd80003800000 */
[----:B------:R-:W-:Y:S05]  /*1ed00*/  @!P0 BRA `(.L_x_340) ;  /* 0x0000000000708947 */ /* 0x000fea0003800000 */
[----:B------:R-:W-:-:S06]  /*1ed10*/  ULOP3.LUT UR4, UR39, 0x2, URZ, 0xfc, !UPT ;  /* 0x0000000227047892 */ /* 0x000fcc000f8efc3f */
[----:B------:R-:W-:-:S04]  /*1ed20*/  MOV R0, UR4 ;  /* 0x0000000400007c02 */ /* 0x000fc80008000f00 */
[----:B------:R-:W-:-:S13]  /*1ed30*/  ISETP.NE.AND P0, PT, R0, 0x3, PT ;  /* 0x000000030000780c */ /* 0x000fda0003f05270 */
[----:B------:R-:W-:Y:S05]  /*1ed40*/  @!P0 BRA `(.L_x_341) ;  /* 0x0000000000048947 */ /* 0x000fea0003800000 */
[----:B------:R-:W-:Y:S01]  /*1ed50*/  BPT.TRAP 0x1 ;  /* 0x000000040000795c */ /* 0x000fe20000300000 */
.L_x_341:
[----:B------:R-:W-:Y:S02]  /*1ed60*/  MOV R0, 0x400 ;  /* 0x0000040000007802 */ /* 0x000fe40000000f00 */
[----:B------:R-:W-:Y:S02]  /*1ed70*/  MOV R3, UR37 ;  /* 0x0000002500037c02 */ /* 0x000fe40008000f00 */
[----:B------:R-:W-:Y:S02]  /*1ed80*/  MOV R2, 0x1 ;  /* 0x0000000100027802 */ /* 0x000fe40000000f00 */
[----:B------:R-:W-:Y:S02]  /*1ed90*/  LEA R0, R3, R0, 0x18 ;  /* 0x0000000003007211 */ /* 0x000fe400078ec0ff */
[----:B------:R-:W-:-:S04]  /*1eda0*/  SHF.L.U32 R3, R2, 0x1f, RZ ;  /* 0x0000001f02037819 */ /* 0x000fc800000006ff */
[----:B------:R-:W3:Y:S02]  /*1edb0*/  SYNCS.PHASECHK.TRANS64.TRYWAIT P1, [R0+URZ+0x80], R3 ;  /* 0x00008003000075a7 */ /* 0x000ee4000802017f */
[----:B---3--:R-:W-:Y:S05]  /*1edc0*/  @!P1 BRA `(.L_x_342) ;  /* 0x0000001c009c9947 */ /* 0x008fea0003800000 */
.L_x_404:
[----:B------:R-:W-:Y:S05]  /*1edd0*/  @!P0 BRA `(.L_x_343) ;  /* 0x0000000000048947 */ /* 0x000fea0003800000 */
[----:B------:R-:W-:Y:S01]  /*1ede0*/  BPT.TRAP 0x1 ;  /* 0x000000040000795c */ /* 0x000fe20000300000 */
.L_x_343:
[----:B------:R-:W4:Y:S02]  /*1edf0*/  SYNCS.PHASECHK.TRANS64.TRYWAIT P1, [R0+URZ+0x88], R3 ;  /* 0x00008803000075a7 */ /* 0x000f24000802017f */
[----:B----4-:R-:W-:Y:S05]  /*1ee00*/  @!P1 BRA `(.L_x_344) ;  /* 0x0000001c00a09947 */ /* 0x010fea0003800000 */
.L_x_405:
[----:B------:R-:W-:Y:S05]  /*1ee10*/  @!P0 BRA `(.L_x_345) ;  /* 0x0000000000048947 */ /* 0x000fea0003800000 */
[----:B------:R-:W-:Y:S01]  /*1ee20*/  BPT.TRAP 0x1 ;  /* 0x000000040000795c */ /* 0x000fe20000300000 */
.L_x_345:
[----:B------:R-:W1:Y:S02]  /*1ee30*/  SYNCS.PHASECHK.TRANS64.TRYWAIT P1, [R0+URZ+0x90], R3 ;  /* 0x00009003000075a7 */ /* 0x000e64000802017f */
[----:B-1----:R-:W-:Y:S05]  /*1ee40*/  @!P1 BRA `(.L_x_346) ;  /* 0x0000001c00a49947 */ /* 0x002fea0003800000 */
.L_x_406:
[----:B------:R-:W-:Y:S05]  /*1ee50*/  @!P0 BRA `(.L_x_347) ;  /* 0x0000000000048947 */ /* 0x000fea0003800000 */
[----:B------:R-:W-:Y:S01]  /*1ee60*/  BPT.TRAP 0x1 ;  /* 0x000000040000795c */ /* 0x000fe20000300000 */
.L_x_347:
[----:B---34-:R-:W-:-:S04]  /*1ee70*/  MOV R3, 0x1 ;  /* 0x0000000100037802 */ /* 0x018fc80000000f00 */
[----:B------:R-:W-:-:S07]  /*1ee80*/  SHF.L.U32 R3, R3, 0x1f, RZ ;  /* 0x0000001f03037819 */ /* 0x000fce00000006ff */
.L_x_348:
[----:B-1----:R1:W3:Y:S02]  /*1ee90*/  SYNCS.PHASECHK.TRANS64.TRYWAIT P0, [R0+URZ+0x98], R3 ;  /* 0x00009803000075a7 */ /* 0x0022e4000800017f */
[----:B---3--:R-:W-:Y:S05]  /*1eea0*/  @!P0 NANOSLEEP.SYNCS 0x989680 ;  /* 0x009896800000895d */ /* 0x008fea0003900000 */
[----:B------:R-:W3:Y:S02]  /*1eeb0*/  @!P0 SYNCS.PHASECHK.TRANS64 P0, [R0+URZ+0x98], R3 ;  /* 0x00009803000085a7 */ /* 0x000ee4000800007f */
[----:B---3--:R-:W-:Y:S05]  /*1eec0*/  @!P0 BRA `(.L_x_348) ;  /* 0xfffffffc00f08947 */ /* 0x008fea000383ffff */
.L_x_340:
[----:B------:R-:W-:Y:S05]  /*1eed0*/  BSYNC B0 ;  /* 0x0000000000007941 */ /* 0x000fea0003800000 */
.L_x_339:
[----:B------:R-:W-:Y:S05]  /*1eee0*/  EXIT ;  /* 0x000000000000794d */ /* 0x000fea0003800000 */
.L_x_229:
[----:B------:R-:W-:Y:S02]  /*1eef0*/  LOP3.LUT P0, RZ, R6, 0xff, RZ, 0xc0, !PT ;  /* 0x000000ff06ff7812 */ /* 0x000fe4000780c0ff */
[----:B------:R-:W-:Y:S02]  /*1ef00*/  MOV R0, 0x1 ;  /* 0x0000000100007802 */ /* 0x000fe40000000f00 */
[----:B------:R-:W-:-:S09]  /*1ef10*/  MOV R7, RZ ;  /* 0x000000ff00077202 */ /* 0x000fd20000000f00 */
[----:B------:R-:W-:Y:S05]  /*1ef20*/  @!P0 BRA `(.L_x_349) ;  /* 0x0000000c00308947 */ /* 0x000fea0003800000 */
[----:B------:R-:W1:Y:S01]  /*1ef30*/  LDC R0, c[0x0][0x28c] ;  /* 0x0000a300ff007b82 */ /* 0x000e620000000800 */
[----:B------:R-:W2:Y:S01]  /*1ef40*/  S2R R4, SR_TID.X ;  /* 0x0000000000047919 */ /* 0x000ea20000002100 */
[----:B------:R-:W-:Y:S01]  /*1ef50*/  ULDC UR5, c[0x0][0x900] ;  /* 0x0002400000057ab9 */ /* 0x000fe20000000800 */
[----:B------:R-:W-:Y:S01]  /*1ef60*/  UMOV UR6, 0xffffffff ;  /* 0xffffffff00067882 */ /* 0x000fe20000000000 */
[----:B------:R-:W-:Y:S01]  /*1ef70*/  BSSY B0, `(.L_x_349) ;  /* 0x00000c7000007945 */ /* 0x000fe20003800000 */
[----:B------:R-:W-:Y:S01]  /*1ef80*/  USHF.L.U32 UR6, UR6, UR5, URZ ;  /* 0x0000000506067299 */ /* 0x000fe2000800063f */
[----:B------:R-:W-:Y:S01]  /*1ef90*/  MOV R9, 0x1 ;  /* 0x0000000100097802 */ /* 0x000fe20000000f00 */
[----:B------:R-:W-:Y:S01]  /*1efa0*/  ULDC UR4, c[0x0][0x8a8] ;  /* 0x00022a0000047ab9 */ /* 0x000fe20000000800 */
[----:B------:R-:W-:Y:S01]  /*1efb0*/  MOV R7, RZ ;  /* 0x000000ff00077202 */ /* 0x000fe20000000f00 */
[----:B------:R-:W-:Y:S01]  /*1efc0*/  UMOV UR7, 0x1 ;  /* 0x0000000100077882 */ /* 0x000fe20000000000 */
[----:B------:R-:W-:-:S02]  /*1efd0*/  ULOP3.LUT UR19, UR45, 0x2, URZ, 0xfc, !UPT ;  /* 0x000000022d137892 */ /* 0x000fc4000f8efc3f */
[----:B------:R-:W-:Y:S02]  /*1efe0*/  UIADD3 UR4, UR4, -0x1, URZ ;  /* 0xffffffff04047890 */ /* 0x000fe4000fffe03f */
[----:B------:R-:W-:Y:S02]  /*1eff0*/  USHF.L.U32 UR5, UR7, UR5, URZ ;  /* 0x0000000507057299 */ /* 0x000fe4000800063f */
[----:B------:R-:W-:Y:S01]  /*1f000*/  ULOP3.LUT UR17, URZ, UR6, URZ, 0x33, !UPT ;  /* 0x000000063f117292 */ /* 0x000fe2000f8e333f */
[----:B------:R-:W-:Y:S01]  /*1f010*/  ULDC.64 UR20, c[0x0][0x198] ;  /* 0x0000660000147ab9 */ /* 0x000fe20000000a00 */
[----:B-1----:R-:W-:-:S04]  /*1f020*/  IADD3 R0, R0, 0x3f, RZ ;  /* 0x0000003f00007810 */ /* 0x002fc80007ffe0ff */
[----:B------:R-:W-:-:S04]  /*1f030*/  SHF.R.S32.HI R5, RZ, 0x1f, R0 ;  /* 0x0000001fff057819 */ /* 0x000fc80000011400 */
[----:B------:R-:W-:Y:S02]  /*1f040*/  LEA.HI R5, R5, R0, RZ, 0x6 ;  /* 0x0000000005057211 */ /* 0x000fe400078f30ff */
[C---:B--2---:R-:W-:Y:S02]  /*1f050*/  LOP3.LUT P2, RZ, R4.reuse, 0x7f, RZ, 0xc0, !PT ;  /* 0x0000007f04ff7812 */ /* 0x044fe4000784c0ff */
[----:B------:R-:W-:Y:S02]  /*1f060*/  LOP3.LUT P1, RZ, R4, 0x1f, RZ, 0xc0, !PT ;  /* 0x0000001f04ff7812 */ /* 0x000fe4000782c0ff */
[----:B------:R-:W-:Y:S02]  /*1f070*/  SHF.R.S32.HI R6, RZ, 0x6, R5 ;  /* 0x00000006ff067819 */ /* 0x000fe40000011405 */
[----:B------:R-:W-:Y:S02]  /*1f080*/  PLOP3.LUT P1, PT, P1, P2, PT, 0x8a, 0x0 ;  /* 0x000000000000781c */ /* 0x000fe40000f25172 */
[----:B------:R-:W-:-:S02]  /*1f090*/  MOV R0, 0x1 ;  /* 0x0000000100007802 */ /* 0x000fc40000000f00 */
[----:B------:R-:W-:-:S09]  /*1f0a0*/  IADD3 R16, R6, 0x1, RZ ;  /* 0x0000000106107810 */ /* 0x000fd20007ffe0ff */
.L_x_361:
[----:B------:R-:W-:-:S03]  /*1f0b0*/  UMOV UR6, 0xffffffff ;  /* 0xffffffff00067882 */ /* 0x000fc60000000000 */
[----:B------:R-:W-:Y:S05]  /*1f0c0*/  BRA.DIV UR6, `(.L_x_350) ;  /* 0x0000001e06187947 */ /* 0x000fea000b800000 */
[----:B------:R-:W-:-:S13]  /*1f0d0*/  ELECT P0, URZ, PT ;  /* 0x00000000003f782f */ /* 0x000fda0003800000 */
.L_x_409:
[----:B------:R-:W1:Y:S01]  /*1f0e0*/  LDC R4, c[0x0][0x28c] ;  /* 0x0000a300ff047b82 */ /* 0x000e620000000800 */
[----:B------:R-:W-:Y:S01]  /*1f0f0*/  BSSY B1, `(.L_x_351) ;  /* 0x0000036000017945 */ /* 0x000fe20003800000 */
[----:B-1----:R-:W-:-:S13]  /*1f100*/  ISETP.LT.OR P0, PT, R4, 0x1, !P0 ;  /* 0x000000010400780c */ /* 0x002fda0004701670 */
[----:B------:R-:W-:Y:S05]  /*1f110*/  @P0 BRA `(.L_x_352) ;  /* 0x0000000000cc0947 */ /* 0x000fea0003800000 */
[----:B------:R-:W-:Y:S02]  /*1f120*/  SHF.L.U32 R3, R3, 0x8, RZ ;  /* 0x0000000803037819 */ /* 0x000fe400000006ff */
[----:B------:R-:W-:Y:S02]  /*1f130*/  SHF.L.U32 R2, R2, 0x8, RZ ;  /* 0x0000000802027819 */ /* 0x000fe400000006ff */
[----:B------:R-:W-:Y:S02]  /*1f140*/  MOV R13, RZ ;  /* 0x000000ff000d7202 */ /* 0x000fe40000000f00 */
[----:B------:R-:W-:Y:S02]  /*1f150*/  MOV R4, R16 ;  /* 0x0000001000047202 */ /* 0x000fe40000000f00 */
[----:B------:R-:W-:Y:S02]  /*1f160*/  MOV R5, R0 ;  /* 0x0000000000057202 */ /* 0x000fe40000000f00 */
[----:B------:R-:W-:-:S07]  /*1f170*/  MOV R8, R7 ;  /* 0x0000000700087202 */ /* 0x000fce0000000f00 */
.L_x_356:
[----:B------:R-:W1:Y:S01]  /*1f180*/  S2R R12, SR_CgaCtaId ;  /* 0x00000000000c7919 */ /* 0x000e620000008800 */
[----:B--2---:R-:W-:-:S04]  /*1f190*/  MOV R11, 0x400 ;  /* 0x00000400000b7802 */ /* 0x004fc80000000f00 */
[----:B-1----:R-:W-:Y:S02]  /*1f1a0*/  LEA R15, R12, R11, 0x18 ;  /* 0x0000000b0c0f7211 */ /* 0x002fe400078ec0ff */
[----:B------:R-:W-:Y:S01]  /*1f1b0*/  SHF.L.U32 R11, R5, 0x1f, RZ ;  /* 0x0000001f050b7819 */ /* 0x000fe200000006ff */
[----:B------:R-:W1:Y:S01]  /*1f1c0*/  @!P2 LDC R12, c[0x0][0x500] ;  /* 0x00014000ff0cab82 */ /* 0x000e620000000800 */
[----:B------:R-:W-:-:S04]  /*1f1d0*/  LEA R14, R8, R15, 0x3 ;  /* 0x0000000f080e7211 */ /* 0x000fc800078e18ff */
[----:B------:R-:W2:Y:S02]  /*1f1e0*/  SYNCS.PHASECHK.TRANS64.TRYWAIT P0, [R14+URZ+0x30], R11 ;  /* 0x0000300b0e0075a7 */ /* 0x000ea4000800017f */
[----:B--2---:R-:W-:Y:S05]  /*1f1f0*/  @!P0 BRA `(.L_x_353) ;  /* 0x0000001800f08947 */ /* 0x004fea0003800000 */
.L_x_410:
[----:B------:R-:W-:Y:S01]  /*1f200*/  UPRMT UR6, UR19, 0x9910, URZ ;  /* 0x0000991013067896 */ /* 0x000fe2000800003f */
[----:B-1----:R1:W-:Y:S03]  /*1f210*/  @!P2 SYNCS.ARRIVE.TRANS64 RZ, [R14+URZ], R12 ;  /* 0x0000000c0effa9a7 */ /* 0x0023e6000800003f */
[----:B------:R-:W-:-:S06]  /*1f220*/  UISETP.NE.AND UP0, UPT, UR6, 0x2, UPT ;  /* 0x000000020600788c */ /* 0x000fcc000bf05270 */
[----:B------:R-:W-:-:S13]  /*1f230*/  PLOP3.LUT P0, PT, PT, PT, UP0, 0x80, 0x0 ;  /* 0x000000000000781c */ /* 0x000fda0003f0f008 */
[----:B-1----:R-:W-:Y:S05]  /*1f240*/  @P0 BRA `(.L_x_354) ;  /* 0x0000000000040947 */ /* 0x002fea0003800000 */
[----:B------:R-:W-:Y:S01]  /*1f250*/  BPT.TRAP 0x1 ;  /* 0x000000040000795c */ /* 0x000fe20000300000 */
.L_x_354:
[----:B------:R-:W-:Y:S05]  /*1f260*/  @P1 BRA `(.L_x_355) ;  /* 0x0000000000041947 */ /* 0x000fea0003800000 */
[----:B------:R-:W-:Y:S01]  /*1f270*/  BPT.TRAP 0x1 ;  /* 0x000000040000795c */ /* 0x000fe20000300000 */
.L_x_355:
[----:B------:R-:W-:Y:S01]  /*1f280*/  LEA R15, R8, R15, 0xe ;  /* 0x0000000f080f7211 */ /* 0x000fe200078e70ff */
[----:B------:R-:W-:Y:S01]  /*1f290*/  UIADD3 UR6, UP0, UR20, 0xf0, URZ ;  /* 0x000000f014067890 */ /* 0x000fe2000ff1e03f */
[----:B------:R-:W-:Y:S01]  /*1f2a0*/  R2UR UR9, R14 ;  /* 0x000000000e0972ca */ /* 0x000fe200000e0000 */
[----:B------:R-:W-:Y:S01]  /*1f2b0*/  UIADD3 UR22, UP1, UR20, 0x1f0, URZ ;  /* 0x000001f014167890 */ /* 0x000fe2000ff3e03f */
[----:B------:R-:W-:Y:S01]  /*1f2c0*/  R2UR UR8, R15 ;  /* 0x000000000f0872ca */ /* 0x000fe200000e0000 */
[----:B------:R-:W-:Y:S01]  /*1f2d0*/  UIADD3.X UR7, URZ, UR21, URZ, UP0, !UPT ;  /* 0x000000153f077290 */ /* 0x000fe200087fe43f */
[----:B------:R-:W-:Y:S01]  /*1f2e0*/  R2UR UR11, R2 ;  /* 0x00000000020b72ca */ /* 0x000fe200000e0000 */
[----:B------:R-:W-:Y:S01]  /*1f2f0*/  UIADD3.X UR23, URZ, UR21, URZ, UP1, !UPT ;  /* 0x000000153f177290 */ /* 0x000fe20008ffe43f */
[----:B------:R-:W-:Y:S01]  /*1f300*/  R2UR UR10, R13 ;  /* 0x000000000d0a72ca */ /* 0x000fe200000e0000 */
[----:B------:R-:W-:Y:S01]  /*1f310*/  UMOV UR14, 0x0 ;  /* 0x00000000000e7882 */ /* 0x000fe20000000000 */
[----:B------:R-:W-:Y:S01]  /*1f320*/  R2UR UR12, R10 ;  /* 0x000000000a0c72ca */ /* 0x000fe200000e0000 */
[----:B------:R-:W-:Y:S01]  /*1f330*/  UMOV UR15, 0x10000000 ;  /* 0x10000000000f7882 */ /* 0x000fe20000000000 */
[----:B------:R-:W-:-:S02]  /*1f340*/  IADD3 R4, R4, -0x1, RZ ;  /* 0xffffffff04047810 */ /* 0x000fc40007ffe0ff */
[----:B------:R-:W-:Y:S02]  /*1f350*/  R2UR UR18, R3 ;  /* 0x00000000031272ca */ /* 0x000fe400000e0000 */
[----:B------:R-:W-:Y:S01]  /*1f360*/  ISETP.GT.AND P3, PT, R4, 0x1, PT ;  /* 0x000000010400780c */ /* 0x000fe20003f64270 */
[----:B------:R-:W-:Y:S01]  /*1f370*/  UIADD3 UR13, UR8, 0x6200, URZ ;  /* 0x00006200080d7890 */ /* 0x000fe2000fffe03f */
[----:B------:R-:W-:Y:S01]  /*1f380*/  IADD3 R8, R8, 0x1, RZ ;  /* 0x0000000108087810 */ /* 0x000fe20007ffe0ff */
[----:B------:R-:W-:Y:S01]  /*1f390*/  UIADD3 UR16, UR8, 0x1e200, URZ ;  /* 0x0001e20008107890 */ /* 0x000fe2000fffe03f */
[----:B------:R-:W-:Y:S02]  /*1f3a0*/  IADD3 R13, R13, 0x40, RZ ;  /* 0x000000400d0d7810 */ /* 0x000fe40007ffe0ff */
[----:B------:R-:W-:Y:S02]  /*1f3b0*/  ISETP.NE.AND P0, PT, R8, 0x6, PT ;  /* 0x000000060800780c */ /* 0x000fe40003f05270 */
[----:B------:R-:W-:-:S02]  /*1f3c0*/  UMOV UR8, UR13 ;  /* 0x0000000d00087c82 */ /* 0x000fc40008000000 */
[----:B------:R1:W-:Y:S01]  /*1f3d0*/  UTMALDG.3D [UR8], [UR6], desc[UR14] ;  /* 0x00000e08060075b4 */ /* 0x0003e20008011000 */
[----:B------:R-:W-:Y:S02]  /*1f3e0*/  SEL R12, RZ, 0x1, P0 ;  /* 0x00000001ff0c7807 */ /* 0x000fe40000000000 */
[----:B------:R-:W-:Y:S02]  /*1f3f0*/  SEL R8, R8, RZ, P0 ;  /* 0x000000ff08087207 */ /* 0x000fe40000000000 */
[----:B------:R-:W-:Y:S01]  /*1f400*/  LOP3.LUT R5, R5, R12, RZ, 0x3c, !PT ;  /* 0x0000000c05057212 */ /* 0x000fe200078e3cff */
[----:B-1----:R-:W-:Y:S01]  /*1f410*/  UMOV UR8, UR16 ;  /* 0x0000001000087c82 */ /* 0x002fe20008000000 */
[----:B------:R-:W-:Y:S02]  /*1f420*/  UMOV UR11, UR18 ;  /* 0x00000012000b7c82 */ /* 0x000fe40008000000 */
[----:B------:R1:W-:Y:S02]  /*1f430*/  UTMALDG.3D [UR8], [UR22], desc[UR14] ;  /* 0x00000e08160075b4 */ /* 0x0003e40008011000 */
[----:B-1----:R-:W-:Y:S05]  /*1f440*/  @P3 BRA `(.L_x_356) ;  /* 0xfffffffc004c3947 */ /* 0x002fea000383ffff */
.L_x_352:
[----:B------:R-:W-:Y:S05]  /*1f450*/  BSYNC B1 ;  /* 0x0000000000017941 */ /* 0x000fea0003800000 */
.L_x_351:
[----:B------:R-:W3:Y:S01]  /*1f460*/  LDL.LU R15, [R1+0x4a8] ;  /* 0x0004a800010f7983 */ /* 0x000ee20000300800 */
[----:B------:R-:W-:Y:S01]  /*1f470*/  LOP3.LUT P0, RZ, R9, 0xff, RZ, 0xc0, !PT ;  /* 0x000000ff09ff7812 */ /* 0x000fe2000780c0ff */
[----:B------:R-:W-:Y:S02]  /*1f480*/  ULDC.64 UR6, c[0x0][0x8f8] ;  /* 0x00023e0000067ab9 */ /* 0x000fe40000000a00 */
[----:B--2---:R-:W2:Y:S01]  /*1f490*/  LDL.LU R14, [R1+0x4a4] ;  /* 0x0004a400010e7983 */ /* 0x004ea20000300800 */
[C---:B------:R-:W-:Y:S01]  /*1f4a0*/  IADD3 R4, R6.reuse, R7, RZ ;  /* 0x0000000706047210 */ /* 0x040fe20007ffe0ff */
[----:B------:R-:W-:Y:S01]  /*1f4b0*/  BSSY B1, `(.L_x_357) ;  /* 0x0000070000017945 */ /* 0x000fe20003800000 */
[----:B------:R-:W-:Y:S02]  /*1f4c0*/  ISETP.GE.U32.AND P3, PT, R6, 0x6, PT ;  /* 0x000000060600780c */ /* 0x000fe40003f66070 */
[----:B------:R-:W-:Y:S02]  /*1f4d0*/  MOV R10, 0xffffffff ;  /* 0xffffffff000a7802 */ /* 0x000fe40000000f00 */
[----:B------:R-:W-:-:S03]  /*1f4e0*/  PRMT R9, RZ, 0x7610, R9 ;  /* 0x00007610ff097816 */ /* 0x000fc60000000009 */
[----:B------:R-:W1:Y:S01]  /*1f4f0*/  @P0 S2R R3, SR_CgaCtaId ;  /* 0x0000000000030919 */ /* 0x000e620000008800 */
[----:B------:R-:W-:-:S04]  /*1f500*/  @P0 MOV R2, 0x400 ;  /* 0x0000040000020802 */ /* 0x000fc80000000f00 */
[----:B-1----:R-:W-:-:S04]  /*1f510*/  @P0 LEA R2, R3, R2, 0x18 ;  /* 0x0000000203020211 */ /* 0x002fc800078ec0ff */
[----:B------:R1:W-:Y:S01]  /*1f520*/  @P0 SYNCS.ARRIVE.TRANS64.A1T0 RZ, [R2+URZ+0xa8], RZ ;  /* 0x0000a8ff02ff09a7 */ /* 0x0003e2000810003f */
[----:B------:R-:W-:-:S04]  /*1f530*/  ISETP.GT.U32.AND P0, PT, R4, 0x5, PT ;  /* 0x000000050400780c */ /* 0x000fc80003f04070 */
[----:B------:R-:W-:Y:S01]  /*1f540*/  ISETP.LT.U32.AND P0, PT, R6, 0x6, P0 ;  /* 0x000000060600780c */ /* 0x000fe20000701070 */
[----:B-1----:R-:W-:Y:S01]  /*1f550*/  IMAD.WIDE.U32 R2, R4, -0x55555555, RZ ;  /* 0xaaaaaaab04027825 */ /* 0x002fe200078e00ff */
[----:B------:R-:W-:-:S04]  /*1f560*/  MOV R2, 0xffffffff ;  /* 0xffffffff00027802 */ /* 0x000fc80000000f00 */
[----:B------:R-:W-:Y:S02]  /*1f570*/  SHF.R.U32.HI R5, RZ, 0x2, R3 ;  /* 0x00000002ff057819 */ /* 0x000fe40000011603 */
[----:B------:R-:W-:-:S03]  /*1f580*/  SEL R3, RZ, 0x1, !P0 ;  /* 0x00000001ff037807 */ /* 0x000fc60004000000 */
[--C-:B------:R-:W-:Y:S01]  /*1f590*/  IMAD R7, R5, -0x6, R4.reuse ;  /* 0xfffffffa05077824 */ /* 0x100fe200078e0204 */
[----:B------:R-:W-:Y:S02]  /*1f5a0*/  LOP3.LUT R0, R0, R3, RZ, 0x3c, !PT ;  /* 0x0000000300007212 */ /* 0x000fe400078e3cff */
[----:B------:R-:W-:Y:S02]  /*1f5b0*/  MOV R3, 0xffffffff ;  /* 0xffffffff00037802 */ /* 0x000fe40000000f00 */
[----:B------:R-:W-:Y:S02]  /*1f5c0*/  @P3 LOP3.LUT R0, R0, 0x1, R5, 0x78, !PT ;  /* 0x0000000100003812 */ /* 0x000fe400078e7805 */
[----:B------:R-:W-:Y:S02]  /*1f5d0*/  PRMT R4, RZ, 0x7610, R4 ;  /* 0x00007610ff047816 */ /* 0x000fe40000000004 */
[----:B--2---:R-:W-:-:S04]  /*1f5e0*/  IADD3 R14, P0, R14, UR54, RZ ;  /* 0x000000360e0e7c10 */ /* 0x004fc8000ff1e0ff */
[----:B---3--:R-:W-:Y:S01]  /*1f5f0*/  IADD3.X R15, R15, UR38, RZ, P0, !PT ;  /* 0x000000260f0f7c10 */ /* 0x008fe200087fe4ff */
        /* <DEDUP_REMOVED lines=8> */
[----:B------:R-:W-:Y:S01]  /*1f680*/  ULDC UR9, c[0x0][0x8d8] ;  /* 0x0002360000097ab9 */ /* 0x000fe20000000800 */
[----:B------:R-:W3:Y:S05]  /*1f690*/  S2R R5, SR_CTAID.Y ;  /* 0x0000000000057919 */ /* 0x000eea0000002600 */
[----:B------:R-:W4:Y:S08]  /*1f6a0*/  LDC R3, c[0x0][0x144] ;  /* 0x00005100ff037b82 */ /* 0x000f300000000800 */
[----:B------:R-:W5:Y:S01]  /*1f6b0*/  LDC R12, c[0x0][0x148] ;  /* 0x00005200ff0c7b82 */ /* 0x000f620000000800 */
[----:B--2---:R-:W-:-:S02]  /*1f6c0*/  ISETP.NE.AND P4, PT, R11, 0x1, PT ;  /* 0x000000010b00780c */ /* 0x004fc40003f85270 */
[----:B-1----:R-:W-:Y:S02]  /*1f6d0*/  I2FP.F32.U32 R2, R8 ;  /* 0x0000000800027245 */ /* 0x002fe40000201000 */
[----:B---3--:R-:W-:-:S03]  /*1f6e0*/  I2FP.F32.U32 R4, R5 ;  /* 0x0000000500047245 */ /* 0x008fc60000201000 */
[----:B------:R-:W-:Y:S01]  /*1f6f0*/  FMUL R2, R2, UR6 ;  /* 0x0000000602027c20 */ /* 0x000fe20008400000 */
[----:B------:R-:W-:Y:S02]  /*1f700*/  ULDC UR6, c[0x0][0x154] ;  /* 0x0000550000067ab9 */ /* 0x000fe40000000800 */
[----:B------:R-:W-:Y:S01]  /*1f710*/  FMUL R10, R4, UR6 ;  /* 0x00000006040a7c20 */ /* 0x000fe20008400000 */
[----:B------:R-:W-:Y:S02]  /*1f720*/  ULDC.64 UR6, c[0x0][0x8d0] ;  /* 0x0002340000067ab9 */ /* 0x000fe40000000a00 */
[----:B------:R-:W1:Y:S01]  /*1f730*/  F2I.U32.TRUNC.NTZ R2, R2 ;  /* 0x0000000200027305 */ /* 0x000e62000020f000 */
[----:B------:R-:W-:-:S04]  /*1f740*/  ISETP.NE.U32.AND P0, PT, RZ, UR6, PT ;  /* 0x00000006ff007c0c */ /* 0x000fc8000bf05070 */
[----:B------:R-:W-:-:S03]  /*1f750*/  ISETP.NE.AND.EX P0, PT, RZ, UR7, PT, P0 ;  /* 0x00000007ff007c0c */ /* 0x000fc6000bf05300 */
[----:B------:R-:W2:Y:S01]  /*1f760*/  F2I.U32.TRUNC.NTZ R10, R10 ;  /* 0x0000000a000a7305 */ /* 0x000ea2000020f000 */
[----:B-1----:R-:W-:Y:S02]  /*1f770*/  IADD3 R4, -R2, RZ, RZ ;  /* 0x000000ff02047210 */ /* 0x002fe40007ffe1ff */
[----:B------:R-:W-:-:S03]  /*1f780*/  MOV R2, R14 ;  /* 0x0000000e00027202 */ /* 0x000fc60000000f00 */
[----:B----4-:R-:W-:Y:S01]  /*1f790*/  IMAD R8, R3, R4, R8 ;  /* 0x0000000403087224 */ /* 0x010fe200078e0208 */
[----:B--2---:R-:W-:-:S05]  /*1f7a0*/  IADD3 R3, -R10, RZ, RZ ;  /* 0x000000ff0a037210 */ /* 0x004fca0007ffe1ff */
[----:B-----5:R-:W-:Y:S01]  /*1f7b0*/  @P4 IMAD R8, R12, R3, R5 ;  /* 0x000000030c084224 */ /* 0x020fe200078e0205 */
[----:B------:R-:W-:Y:S01]  /*1f7c0*/  MOV R3, R15 ;  /* 0x0000000f00037202 */ /* 0x000fe20000000f00 */
[----:B------:R-:W-:Y:S06]  /*1f7d0*/  @!P0 BRA `(.L_x_359) ;  /* 0x0000000000288947 */ /* 0x000fec0003800000 */
[----:B------:R-:W-:Y:S02]  /*1f7e0*/  ULDC UR8, c[0x0][0x8dc] ;  /* 0x0002370000087ab9 */ /* 0x000fe40000000800 */
[----:B------:R-:W-:-:S04]  /*1f7f0*/  IADD3 R3, P0, R14, UR8, RZ ;  /* 0x000000080e037c10 */ /* 0x000fc8000ff1e0ff */
[----:B------:R-:W-:-:S05]  /*1f800*/  IADD3.X R11, RZ, R15, RZ, P0, !PT ;  /* 0x0000000fff0b7210 */ /* 0x000fca00007fe4ff */
[----:B------:R-:W-:-:S04]  /*1f810*/  IMAD.WIDE.U32 R4, R11, UR6, RZ ;  /* 0x000000060b047c25 */ /* 0x000fc8000f8e00ff */
[----:B------:R-:W-:-:S04]  /*1f820*/  IMAD.WIDE.U32 R4, P0, R3, UR7, R4 ;  /* 0x0000000703047c25 */ /* 0x000fc8000f800004 */
[----:B------:R-:W-:Y:S01]  /*1f830*/  IMAD.WIDE.U32 R2, R3, UR6, RZ ;  /* 0x0000000603027c25 */ /* 0x000fe2000f8e00ff */
[----:B------:R-:W-:-:S04]  /*1f840*/  MOV R2, R5 ;  /* 0x0000000500027202 */ /* 0x000fc80000000f00 */
[----:B------:R-:W-:Y:S02]  /*1f850*/  IADD3 RZ, P3, R3, R4, RZ ;  /* 0x0000000403ff7210 */ /* 0x000fe40007f7e0ff */
[----:B------:R-:W-:-:S03]  /*1f860*/  IADD3.X R3, RZ, RZ, RZ, P0, !PT ;  /* 0x000000ffff037210 */ /* 0x000fc600007fe4ff */
[----:B------:R-:W-:-:S08]  /*1f870*/  IMAD.WIDE.U32.X R2, R11, UR7, R2, P3 ;  /* 0x000000070b027c25 */ /* 0x000fd000098e0402 */
.L_x_359:
[--C-:B------:R-:W-:Y:S01]  /*1f880*/  SHF.R.U64 R10, R2, UR9, R3.reuse ;  /* 0x00000009020a7c19 */ /* 0x100fe20008001203 */
[----:B------:R-:W-:Y:S01]  /*1f890*/  ULDC.64 UR6, c[0x0][0x8c8] ;  /* 0x0002320000067ab9 */ /* 0x000fe20000000a00 */
[----:B------:R-:W-:Y:S01]  /*1f8a0*/  SHF.R.U32.HI R2, RZ, UR9, R3 ;  /* 0x00000009ff027c19 */ /* 0x000fe20008011603 */
[----:B------:R-:W-:Y:S01]  /*1f8b0*/  ULDC.64 UR8, c[0x0][0x8e8] ;  /* 0x00023a0000087ab9 */ /* 0x000fe20000000a00 */
[----:B------:R-:W-:Y:S02]  /*1f8c0*/  IADD3 R11, P0, RZ, -R10, RZ ;  /* 0x8000000aff0b7210 */ /* 0x000fe40007f1e0ff */
[----:B------:R-:W-:Y:S02]  /*1f8d0*/  MOV R3, R15 ;  /* 0x0000000f00037202 */ /* 0x000fe40000000f00 */
[----:B------:R-:W-:Y:S02]  /*1f8e0*/  IADD3.X R2, RZ, ~R2, RZ, P0, !PT ;  /* 0x80000002ff027210 */ /* 0x000fe400007fe4ff */
[----:B------:R-:W-:-:S03]  /*1f8f0*/  ISETP.NE.U32.AND P0, PT, RZ, UR8, PT ;  /* 0x00000008ff007c0c */ /* 0x000fc6000bf05070 */
[----:B------:R-:W-:Y:S01]  /*1f900*/  IMAD R2, R2, UR6, RZ ;  /* 0x0000000602027c24 */ /* 0x000fe2000f8e02ff */
[----:B------:R-:W-:-:S03]  /*1f910*/  ISETP.NE.AND.EX P0, PT, RZ, UR9, PT, P0 ;  /* 0x00000009ff007c0c */ /* 0x000fc6000bf05300 */
[----:B------:R-:W-:Y:S01]  /*1f920*/  IMAD R5, R11, UR7, R2 ;  /* 0x000000070b057c24 */ /* 0x000fe2000f8e0202 */
[----:B------:R-:W-:-:S05]  /*1f930*/  MOV R2, R14 ;  /* 0x0000000e00027202 */ /* 0x000fca0000000f00 */
[----:B------:R-:W-:Y:S01]  /*1f940*/  IMAD.WIDE.U32 R2, R11, UR6, R2 ;  /* 0x000000060b027c25 */ /* 0x000fe2000f8e0002 */
[----:B------:R-:W-:-:S04]  /*1f950*/  ULDC UR6, c[0x0][0x8c0] ;  /* 0x0002300000067ab9 */ /* 0x000fc80000000800 */
[----:B------:R-:W-:-:S04]  /*1f960*/  IADD3 R3, R3, R5, RZ ;  /* 0x0000000503037210 */ /* 0x000fc80007ffe0ff */
[--C-:B------:R-:W-:Y:S02]  /*1f970*/  SHF.R.U64 R11, R2, UR6, R3.reuse ;  /* 0x00000006020b7c19 */ /* 0x100fe40008001203 */
[----:B------:R-:W-:Y:S01]  /*1f980*/  SHF.R.U32.HI R2, RZ, UR6, R3 ;  /* 0x00000006ff027c19 */ /* 0x000fe20008011603 */
[----:B------:R-:W-:-:S03]  /*1f990*/  ULDC UR6, c[0x0][0x8b0] ;  /* 0x00022c0000067ab9 */ /* 0x000fc60000000800 */
[--C-:B------:R-:W-:Y:S02]  /*1f9a0*/  SHF.R.U64 R12, R11, UR6, R2.reuse ;  /* 0x000000060b0c7c19 */ /* 0x100fe40008001202 */
[----:B------:R-:W-:Y:S01]  /*1f9b0*/  SHF.R.U32.HI R3, RZ, UR6, R2 ;  /* 0x00000006ff037c19 */ /* 0x000fe20008011602 */
[----:B------:R-:W-:-:S03]  /*1f9c0*/  ULDC UR6, c[0x0][0x900] ;  /* 0x0002400000067ab9 */ /* 0x000fc60000000800 */
[--C-:B------:R-:W-:Y:S02]  /*1f9d0*/  SHF.R.U64 R13, R12, UR6, R3.reuse ;  /* 0x000000060c0d7c19 */ /* 0x100fe40008001203 */
[----:B------:R-:W-:Y:S02]  /*1f9e0*/  SHF.R.U32.HI R14, RZ, UR6, R3 ;  /* 0x00000006ff0e7c19 */ /* 0x000fe40008011603 */
[----:B------:R-:W-:Y:S02]  /*1f9f0*/  MOV R2, R13 ;  /* 0x0000000d00027202 */ /* 0x000fe40000000f00 */
        /* <DEDUP_REMOVED lines=12> */
.L_x_360:
[----:B------:R-:W-:Y:S01]  /*1fac0*/  ULDC UR6, c[0x0][0x8f0] ;  /* 0x00023c0000067ab9 */ /* 0x000fe20000000800 */
[----:B------:R-:W-:Y:S02]  /*1fad0*/  LOP3.LUT R12, R12, UR17, RZ, 0xc0, !PT ;  /* 0x000000110c0c7c12 */ /* 0x000fe4000f8ec0ff */
[----:B------:R-:W-:Y:S01]  /*1fae0*/  SHF.R.U64 R3, R2, UR6, R3 ;  /* 0x0000000602037c19 */ /* 0x000fe20008001203 */
[----:B------:R-:W-:Y:S01]  /*1faf0*/  ULDC UR6, c[0x0][0x8e0] ;  /* 0x0002380000067ab9 */ /* 0x000fe20000000800 */
[----:B------:R-:W-:Y:S02]  /*1fb00*/  MOV R4, 0x1 ;  /* 0x0000000100047802 */ /* 0x000fe40000000f00 */
[C---:B------:R-:W-:Y:S01]  /*1fb10*/  IADD3 R2, -R3.reuse, RZ, RZ ;  /* 0x000000ff03027210 */ /* 0x040fe20007ffe1ff */
[----:B------:R-:W-:-:S04]  /*1fb20*/  IMAD R5, R3, UR5, R12 ;  /* 0x0000000503057c24 */ /* 0x000fc8000f8e020c */
[----:B------:R-:W-:Y:S01]  /*1fb30*/  IMAD R13, R2, UR6, R13 ;  /* 0x00000006020d7c24 */ /* 0x000fe2000f8e020d */
[----:B------:R-:W-:Y:S01]  /*1fb40*/  ULDC UR6, c[0x0][0x8b8] ;  /* 0x00022e0000067ab9 */ /* 0x000fe20000000800 */
[----:B------:R-:W-:Y:S01]  /*1fb50*/  LOP3.LUT R2, R11, UR4, RZ, 0xc0, !PT ;  /* 0x000000040b027c12 */ /* 0x000fe2000f8ec0ff */
[----:B------:R-:W-:Y:S01]  /*1fb60*/  IMAD R8, R5, UR6, R8 ;  /* 0x0000000605087c24 */ /* 0x000fe2000f8e0208 */
[----:B------:R-:W-:-:S03]  /*1fb70*/  ULDC UR6, c[0x0][0x8a8] ;  /* 0x00022a0000067ab9 */ /* 0x000fc60000000800 */
[----:B------:R-:W-:-:S05]  /*1fb80*/  IMAD R13, R13, UR6, R2 ;  /* 0x000000060d0d7c24 */ /* 0x000fca000f8e0202 */
[----:B------:R-:W-:Y:S02]  /*1fb90*/  SEL R3, R13, R8, !P4 ;  /* 0x000000080d037207 */ /* 0x000fe40006000000 */
[----:B------:R-:W-:-:S07]  /*1fba0*/  SEL R2, R8, R13, !P4 ;  /* 0x0000000d08027207 */ /* 0x000fce0006000000 */
.L_x_358:
[----:B------:R-:W-:Y:S05]  /*1fbb0*/  BSYNC B1 ;  /* 0x0000000000017941 */ /* 0x000fea0003800000 */
.L_x_357:
[----:B------:R-:W-:-:S13]  /*1fbc0*/  LOP3.LUT P0, RZ, R4, 0xff, RZ, 0xc0, !PT ;  /* 0x000000ff04ff7812 */ /* 0x000fda000780c0ff */
[----:B------:R-:W-:Y:S05]  /*1fbd0*/  @P0 BRA `(.L_x_361) ;  /* 0xfffffff400340947 */ /* 0x000fea000383ffff */
[----:B------:R-:W-:Y:S05]  /*1fbe0*/  BSYNC B0 ;  /* 0x0000000000007941 */ /* 0x000fea0003800000 */
.L_x_349:
[----:B------:R-:W-:-:S03]  /*1fbf0*/  UMOV UR6, 0xffffffff ;  /* 0xffffffff00067882 */ /* 0x000fc60000000000 */
[----:B------:R-:W-:Y:S05]  /*1fc00*/  BRA.DIV UR6, `(.L_x_362) ;  /* 0x0000001206807947 */ /* 0x000fea000b800000 */
[----:B------:R-:W-:-:S13]  /*1fc10*/  ELECT P0, URZ, PT ;  /* 0x00000000003f782f */ /* 0x000fda0003800000 */
.L_x_413:
[----:B------:R-:W-:Y:S04]  /*1fc20*/  BSSY B0, `(.L_x_363) ;  /* 0x000003e000007945 */ /* 0x000fe80003800000 */
[----:B------:R-:W-:Y:S05]  /*1fc30*/  @!P0 BRA `(.L_x_364) ;  /* 0x0000000000f08947 */ /* 0x000fea0003800000 */
[----:B------:R-:W-:-:S04]  /*1fc40*/  ULOP3.LUT UR6, UR45, 0x2, URZ, 0xfc, !UPT ;  /* 0x000000022d067892 */ /* 0x000fc8000f8efc3f */
[----:B------:R-:W-:-:S06]  /*1fc50*/  UISETP.NE.AND UP0, UPT, UR6, 0x3, UPT ;  /* 0x000000030600788c */ /* 0x000fcc000bf05270 */
[----:B------:R-:W-:-:S13]  /*1fc60*/  PLOP3.LUT P0, PT, PT, PT, UP0, 0x80, 0x0 ;  /* 0x000000000000781c */ /* 0x000fda0003f0f008 */
[----:B------:R-:W-:Y:S05]  /*1fc70*/  @!P0 BRA `(.L_x_365) ;  /* 0x0000000000048947 */ /* 0x000fea0003800000 */
[----:B------:R-:W-:Y:S01]  /*1fc80*/  BPT.TRAP 0x1 ;  /* 0x000000040000795c */ /* 0x000fe20000300000 */
.L_x_365:
[----:B------:R-:W1:Y:S01]  /*1fc90*/  S2R R3, SR_CgaCtaId ;  /* 0x0000000000037919 */ /* 0x000e620000008800 */
[----:B------:R-:W-:-:S04]  /*1fca0*/  MOV R2, 0x400 ;  /* 0x0000040000027802 */ /* 0x000fc80000000f00 */
[----:B-1----:R-:W-:Y:S02]  /*1fcb0*/  LEA R2, R3, R2, 0x18 ;  /* 0x0000000203027211 */ /* 0x002fe400078ec0ff */
[----:B------:R-:W-:Y:S02]  /*1fcc0*/  SHF.L.U32 R3, R0, 0x1f, RZ ;  /* 0x0000001f00037819 */ /* 0x000fe400000006ff */
[----:B------:R-:W-:-:S04]  /*1fcd0*/  IADD3 R2, R2, 0x30, RZ ;  /* 0x0000003002027810 */ /* 0x000fc80007ffe0ff */
[----:B------:R-:W-:-:S04]  /*1fce0*/  LEA R4, R7, R2, 0x3 ;  /* 0x0000000207047211 */ /* 0x000fc800078e18ff */
[----:B------:R-:W1:Y:S02]  /*1fcf0*/  SYNCS.PHASECHK.TRANS64.TRYWAIT P0, [R4+URZ], R3 ;  /* 0x00000003040075a7 */ /* 0x000e64000800017f */
[----:B-1----:R-:W-:Y:S05]  /*1fd00*/  @!P0 BRA `(.L_x_366) ;  /* 0x0000001000648947 */ /* 0x002fea0003800000 */
.L_x_414:
[----:B------:R-:W-:-:S04]  /*1fd10*/  IADD3 R7, R7, 0x1, RZ ;  /* 0x0000000107077810 */ /* 0x000fc80007ffe0ff */
[----:B------:R-:W-:-:S04]  /*1fd20*/  ISETP.NE.AND P0, PT, R7, 0x6, PT ;  /* 0x000000060700780c */ /* 0x000fc80003f05270 */
[----:B-1----:R-:W-:Y:S02]  /*1fd30*/  SEL R3, RZ, 0x1, P0 ;  /* 0x00000001ff037807 */ /* 0x002fe40000000000 */
[----:B------:R-:W-:Y:S02]  /*1fd40*/  SEL R7, R7, RZ, P0 ;  /* 0x000000ff07077207 */ /* 0x000fe40000000000 */
[----:B------:R-:W-:Y:S02]  /*1fd50*/  LOP3.LUT R4, R0, R3, RZ, 0x3c, !PT ;  /* 0x0000000300047212 */ /* 0x000fe400078e3cff */
[----:B------:R-:W-:Y:S02]  /*1fd60*/  LEA R3, R7, R2, 0x3 ;  /* 0x0000000207037211 */ /* 0x000fe400078e18ff */
[----:B------:R-:W-:-:S04]  /*1fd70*/  SHF.L.U32 R0, R4, 0x1f, RZ ;  /* 0x0000001f04007819 */ /* 0x000fc800000006ff */
[----:B------:R-:W1:Y:S02]  /*1fd80*/  SYNCS.PHASECHK.TRANS64.TRYWAIT P0, [R3+URZ], R0 ;  /* 0x00000000030075a7 */ /* 0x000e64000800017f */
[----:B-1----:R-:W-:Y:S05]  /*1fd90*/  @!P0 BRA `(.L_x_367) ;  /* 0x0000001000548947 */ /* 0x002fea0003800000 */
.L_x_415:
[----:B-1----:R-:W-:-:S04]  /*1fda0*/  IADD3 R0, R7, 0x1, RZ ;  /* 0x0000000107007810 */ /* 0x002fc80007ffe0ff */
[----:B------:R-:W-:-:S04]  /*1fdb0*/  ISETP.NE.AND P0, PT, R0, 0x6, PT ;  /* 0x000000060000780c */ /* 0x000fc80003f05270 */
[----:B------:R-:W-:Y:S02]  /*1fdc0*/  SEL R3, RZ, 0x1, P0 ;  /* 0x00000001ff037807 */ /* 0x000fe40000000000 */
[----:B------:R-:W-:Y:S02]  /*1fdd0*/  SEL R5, R0, RZ, P0 ;  /* 0x000000ff00057207 */ /* 0x000fe40000000000 */
[----:B------:R-:W-:Y:S02]  /*1fde0*/  LOP3.LUT R4, R4, R3, RZ, 0x3c, !PT ;  /* 0x0000000304047212 */ /* 0x000fe400078e3cff */
[----:B------:R-:W-:Y:S02]  /*1fdf0*/  LEA R3, R5, R2, 0x3 ;  /* 0x0000000205037211 */ /* 0x000fe400078e18ff */
[----:B------:R-:W-:-:S04]  /*1fe00*/  SHF.L.U32 R0, R4, 0x1f, RZ ;  /* 0x0000001f04007819 */ /* 0x000fc800000006ff */
[----:B------:R-:W1:Y:S02]  /*1fe10*/  SYNCS.PHASECHK.TRANS64.TRYWAIT P0, [R3+URZ], R0 ;  /* 0x00000000030075a7 */ /* 0x000e64000800017f */
[----:B-1----:R-:W-:Y:S05]  /*1fe20*/  @!P0 BRA `(.L_x_368) ;  /* 0x0000001000448947 */ /* 0x002fea0003800000 */
.L_x_416:
        /* <DEDUP_REMOVED lines=9> */
.L_x_417:
        /* <DEDUP_REMOVED lines=9> */
.L_x_418:
[----:B-1----:R-:W-:-:S04]  /*1ff50*/  IADD3 R0, R5, 0x1, RZ ;  /* 0x0000000105007810 */ /* 0x002fc80007ffe0ff */
[----:B------:R-:W-:-:S04]  /*1ff60*/  ISETP.NE.AND P0, PT, R0, 0x6, PT ;  /* 0x000000060000780c */ /* 0x000fc80003f05270 */
[----:B------:R-:W-:Y:S02]  /*1ff70*/  SEL R4, RZ, 0x1, P0 ;  /* 0x00000001ff047807 */ /* 0x000fe40000000000 */
[----:B------:R-:W-:Y:S02]  /*1ff80*/  SEL R3, R0, RZ, P0 ;  /* 0x000000ff00037207 */ /* 0x000fe40000000000 */
[----:B------:R-:W-:Y:S02]  /*1ff90*/  LOP3.LUT R0, R7, R4, RZ, 0x3c, !PT ;  /* 0x0000000407007212 */ /* 0x000fe400078e3cff */
[----:B------:R-:W-:Y:S02]  /*1ffa0*/  LEA R3, R3, R2, 0x3 ;  /* 0x0000000203037211 */ /* 0x000fe400078e18ff */
[----:B------:R-:W-:-:S07]  /*1ffb0*/  SHF.L.U32 R0, R0, 0x1f, RZ ;  /* 0x0000001f00007819 */ /* 0x000fce00000006ff */
.L_x_371:
[----:B-1----:R1:W2:Y:S02]  /*1ffc0*/  SYNCS.PHASECHK.TRANS64.TRYWAIT P0, [R3+URZ], R0 ;  /* 0x00000000030075a7 */ /* 0x0022a4000800017f */
[----:B--2---:R-:W-:Y:S05]  /*1ffd0*/  @!P0 NANOSLEEP.SYNCS 0x989680 ;  /* 0x009896800000895d */ /* 0x004fea0003900000 */
[----:B------:R-:W2:Y:S02]  /*1ffe0*/  @!P0 SYNCS.PHASECHK.TRANS64 P0, [R3+URZ], R0 ;  /* 0x00000000030085a7 */ /* 0x000ea4000800007f */
[----:B--2---:R-:W-:Y:S05]  /*1fff0*/  @!P0 BRA `(.L_x_371) ;  /* 0xfffffffc00f08947 */ /* 0x004fea000383ffff */
.L_x_364:
[----:B------:R-:W-:Y:S05]  /*20000*/  BSYNC B0 ;  /* 0x0000000000007941 */ /* 0x000fea0003800000 */
.L_x_363:
[----:B------:R-:W-:Y:S05]  /*20010*/  EXIT ;  /* 0x000000000000794d */ /* 0x000fea0003800000 */
.L_x_20:
[----:B---3--:R-:W-:-:S04]  /*20020*/  MOV R5, UR4 ;  /* 0x0000000400057c02 */ /* 0x008fc80008000f00 */
[----:B------:R3:W4:Y:S03]  /*20030*/  SYNCS.PHASECHK.TRANS64.TRYWAIT P0, [R5+URZ], R0 ;  /* 0x00000000050075a7 */ /* 0x000726000800017f */
[----:B----4-:R-:W-:Y:S05]  /*20040*/  @!P0 NANOSLEEP.SYNCS 0x989680 ;  /* 0x009896800000895d */ /* 0x010fea0003900000 */
[----:B------:R-:W4:Y:S02]  /*20050*/  @!P0 SYNCS.PHASECHK.TRANS64 P0, [R5+URZ], R0 ;  /* 0x00000000050085a7 */ /* 0x000f24000800007f */
[----:B----4-:R-:W-:Y:S05]  /*20060*/  @!P0 BRA `(.L_x_20) ;  /* 0xfffffffc00ec8947 */ /* 0x010fea000383ffff */
[----:B------:R-:W-:Y:S05]  /*20070*/  BRA `(.L_x_19) ;  /* 0xfffffe3000547947 */ /* 0x000fea000383ffff */
.L_x_26:
[----:B---3--:R-:W-:-:S04]  /*20080*/  MOV R4, UR6 ;  /* 0x0000000600047c02 */ /* 0x008fc80008000f00 */
[----:B------:R3:W4:Y:S03]  /*20090*/  SYNCS.PHASECHK.TRANS64.TRYWAIT P0, [R4+URZ], R0 ;  /* 0x00000000040075a7 */ /* 0x000726000800017f */
[----:B----4-:R-:W-:Y:S05]  /*200a0*/  @!P0 NANOSLEEP.SYNCS 0x989680 ;  /* 0x009896800000895d */ /* 0x010fea0003900000 */
[----:B------:R-:W4:Y:S02]  /*200b0*/  @!P0 SYNCS.PHASECHK.TRANS64 P0, [R4+URZ], R0 ;  /* 0x00000000040085a7 */ /* 0x000f24000800007f */
[----:B----4-:R-:W-:Y:S05]  /*200c0*/  @!P0 BRA `(.L_x_26) ;  /* 0xfffffffc00ec8947 */ /* 0x010fea000383ffff */
[----:B------:R-:W-:Y:S05]  /*200d0*/  BRA `(.L_x_25) ;  /* 0xfffffe7400b87947 */ /* 0x000fea000383ffff */
.L_x_50:
[----:B-1----:R1:W3:Y:S02]  /*200e0*/  SYNCS.PHASECHK.TRANS64.TRYWAIT P1, [R6+URZ+0x60], R0 ;  /* 0x00006000060075a7 */ /* 0x0022e4000802017f */
[----:B---3--:R-:W-:Y:S05]  /*200f0*/  @!P1 NANOSLEEP.SYNCS 0x989680 ;  /* 0x009896800000995d */ /* 0x008fea0003900000 */
[----:B------:R-:W3:Y:S02]  /*20100*/  @!P1 SYNCS.PHASECHK.TRANS64 P1, [R6+URZ+0x60], R0 ;  /* 0x00006000060095a7 */ /* 0x000ee4000802007f */
[----:B---3--:R-:W-:Y:S05]  /*20110*/  @!P1 BRA `(.L_x_50) ;  /* 0xfffffffc00f09947 */ /* 0x008fea000383ffff */
[----:B------:R-:W-:Y:S05]  /*20120*/  BRA `(.L_x_372) ;  /* 0xffffff1800247947 */ /* 0x000fea000383ffff */
.L_x_61:
[----:B-1----:R1:W3:Y:S02]  /*20130*/  SYNCS.PHASECHK.TRANS64.TRYWAIT P3, [R7+URZ+0x60], R8 ;  /* 0x00006008070075a7 */ /* 0x0022e4000806017f */
[----:B---3--:R-:W-:Y:S05]  /*20140*/  @!P3 NANOSLEEP.SYNCS 0x989680 ;  /* 0x009896800000b95d */ /* 0x008fea0003900000 */
[----:B------:R-:W3:Y:S02]  /*20150*/  @!P3 SYNCS.PHASECHK.TRANS64 P3, [R7+URZ+0x60], R8 ;  /* 0x000060080700b5a7 */ /* 0x000ee4000806007f */
[----:B---3--:R-:W-:Y:S05]  /*20160*/  @!P3 BRA `(.L_x_61) ;  /* 0xfffffffc00f0b947 */ /* 0x008fea000383ffff */
[----:B------:R-:W-:Y:S05]  /*20170*/  BRA `(.L_x_373) ;  /* 0xffffff2000887947 */ /* 0x000fea000383ffff */
.L_x_72:
[----:B-1----:R1:W2:Y:S02]  /*20180*/  SYNCS.PHASECHK.TRANS64.TRYWAIT P3, [R7+URZ+0x60], R8 ;  /* 0x00006008070075a7 */ /* 0x0022a4000806017f */
[----:B--2---:R-:W-:Y:S05]  /*20190*/  @!P3 NANOSLEEP.SYNCS 0x989680 ;  /* 0x009896800000b95d */ /* 0x004fea0003900000 */
[----:B------:R-:W2:Y:S02]  /*201a0*/  @!P3 SYNCS.PHASECHK.TRANS64 P3, [R7+URZ+0x60], R8 ;  /* 0x000060080700b5a7 */ /* 0x000ea4000806007f */
[----:B--2---:R-:W-:Y:S05]  /*201b0*/  @!P3 BRA `(.L_x_72) ;  /* 0xfffffffc00f0b947 */ /* 0x004fea000383ffff */
[----:B------:R-:W-:Y:S05]  /*201c0*/  BRA `(.L_x_374) ;  /* 0xffffff2c00087947 */ /* 0x000fea000383ffff */
.L_x_83:
[----:B-1----:R1:W2:Y:S02]  /*201d0*/  SYNCS.PHASECHK.TRANS64.TRYWAIT P3, [R9+URZ+0x60], R10 ;  /* 0x0000600a090075a7 */ /* 0x0022a4000806017f */
[----:B--2---:R-:W-:Y:S05]  /*201e0*/  @!P3 NANOSLEEP.SYNCS 0x989680 ;  /* 0x009896800000b95d */ /* 0x004fea0003900000 */
[----:B------:R-:W2:Y:S02]  /*201f0*/  @!P3 SYNCS.PHASECHK.TRANS64 P3, [R9+URZ+0x60], R10 ;  /* 0x0000600a0900b5a7 */ /* 0x000ea4000806007f */
[----:B--2---:R-:W-:Y:S05]  /*20200*/  @!P3 BRA `(.L_x_83) ;  /* 0xfffffffc00f0b947 */ /* 0x004fea000383ffff */
[----:B------:R-:W-:Y:S05]  /*20210*/  BRA `(.L_x_375) ;  /* 0xffffff3400487947 */ /* 0x000fea000383ffff */
.L_x_94:
[----:B-1----:R1:W2:Y:S02]  /*20220*/  SYNCS.PHASECHK.TRANS64.TRYWAIT P3, [R9+URZ+0x60], R10 ;  /* 0x0000600a090075a7 */ /* 0x0022a4000806017f */
[----:B--2---:R-:W-:Y:S05]  /*20230*/  @!P3 NANOSLEEP.SYNCS 0x989680 ;  /* 0x009896800000b95d */ /* 0x004fea0003900000 */
[----:B------:R-:W2:Y:S02]  /*20240*/  @!P3 SYNCS.PHASECHK.TRANS64 P3, [R9+URZ+0x60], R10 ;  /* 0x0000600a0900b5a7 */ /* 0x000ea4000806007f */
[----:B--2---:R-:W-:Y:S05]  /*20250*/  @!P3 BRA `(.L_x_94) ;  /* 0xfffffffc00f0b947 */ /* 0x004fea000383ffff */
[----:B------:R-:W-:Y:S05]  /*20260*/  BRA `(.L_x_376) ;  /* 0xffffff3c00d87947 */ /* 0x000fea000383ffff */
.L_x_105:
[----:B-1----:R1:W2:Y:S02]  /*20270*/  SYNCS.PHASECHK.TRANS64.TRYWAIT P3, [R9+URZ+0x60], R10 ;  /* 0x0000600a090075a7 */ /* 0x0022a4000806017f */
[----:B--2---:R-:W-:Y:S05]  /*20280*/  @!P3 NANOSLEEP.SYNCS 0x989680 ;  /* 0x009896800000b95d */ /* 0x004fea0003900000 */
[----:B------:R-:W2:Y:S02]  /*20290*/  @!P3 SYNCS.PHASECHK.TRANS64 P3, [R9+URZ+0x60], R10 ;  /* 0x0000600a0900b5a7 */ /* 0x000ea4000806007f */
[----:B--2---:R-:W-:Y:S05]  /*202a0*/  @!P3 BRA `(.L_x_105) ;  /* 0xfffffffc00f0b947 */ /* 0x004fea000383ffff */
[----:B------:R-:W-:Y:S05]  /*202b0*/  BRA `(.L_x_377) ;  /* 0xffffff4800287947 */ /* 0x000fea000383ffff */
.L_x_116:
[----:B-1----:R1:W2:Y:S02]  /*202c0*/  SYNCS.PHASECHK.TRANS64.TRYWAIT P3, [R9+URZ+0x60], R10 ;  /* 0x0000600a090075a7 */ /* 0x0022a4000806017f */
[----:B--2---:R-:W-:Y:S05]  /*202d0*/  @!P3 NANOSLEEP.SYNCS 0x989680 ;  /* 0x009896800000b95d */ /* 0x004fea0003900000 */
[----:B------:R-:W2:Y:S02]  /*202e0*/  @!P3 SYNCS.PHASECHK.TRANS64 P3, [R9+URZ+0x60], R10 ;  /* 0x0000600a0900b5a7 */ /* 0x000ea4000806007f */
[----:B--2---:R-:W-:Y:S05]  /*202f0*/  @!P3 BRA `(.L_x_116) ;  /* 0xfffffffc00f0b947 */ /* 0x004fea000383ffff */
[----:B------:R-:W-:Y:S05]  /*20300*/  BRA `(.L_x_378) ;  /* 0xffffff5000b87947 */ /* 0x000fea000383ffff */
.L_x_127:
[----:B-1----:R1:W2:Y:S02]  /*20310*/  SYNCS.PHASECHK.TRANS64.TRYWAIT P3, [R9+URZ+0x60], R10 ;  /* 0x0000600a090075a7 */ /* 0x0022a4000806017f */
[----:B--2---:R-:W-:Y:S05]  /*20320*/  @!P3 NANOSLEEP.SYNCS 0x989680 ;  /* 0x009896800000b95d */ /* 0x004fea0003900000 */
[----:B------:R-:W2:Y:S02]  /*20330*/  @!P3 SYNCS.PHASECHK.TRANS64 P3, [R9+URZ+0x60], R10 ;  /* 0x0000600a0900b5a7 */ /* 0x000ea4000806007f */
[----:B--2---:R-:W-:Y:S05]  /*20340*/  @!P3 BRA `(.L_x_127) ;  /* 0xfffffffc00f0b947 */ /* 0x004fea000383ffff */
[----:B------:R-:W-:Y:S05]  /*20350*/  BRA `(.L_x_379) ;  /* 0xffffff5c00087947 */ /* 0x000fea000383ffff */
.L_x_138:
[----:B-1----:R1:W2:Y:S02]  /*20360*/  SYNCS.PHASECHK.TRANS64.TRYWAIT P3, [R9+URZ+0x60], R10 ;  /* 0x0000600a090075a7 */ /* 0x0022a4000806017f */
[----:B--2---:R-:W-:Y:S05]  /*20370*/  @!P3 NANOSLEEP.SYNCS 0x989680 ;  /* 0x009896800000b95d */ /* 0x004fea0003900000 */
[----:B------:R-:W2:Y:S02]  /*20380*/  @!P3 SYNCS.PHASECHK.TRANS64 P3, [R9+URZ+0x60], R10 ;  /* 0x0000600a0900b5a7 */ /* 0x000ea4000806007f */
[----:B--2---:R-:W-:Y:S05]  /*20390*/  @!P3 BRA `(.L_x_138) ;  /* 0xfffffffc00f0b947 */ /* 0x004fea000383ffff */
[----:B------:R-:W-:Y:S05]  /*203a0*/  BRA `(.L_x_380) ;  /* 0xffffff6400987947 */ /* 0x000fea000383ffff */
.L_x_149:
[----:B-1----:R1:W2:Y:S02]  /*203b0*/  SYNCS.PHASECHK.TRANS64.TRYWAIT P3, [R9+URZ+0x60], R10 ;  /* 0x0000600a090075a7 */ /* 0x0022a4000806017f */
[----:B--2---:R-:W-:Y:S05]  /*203c0*/  @!P3 NANOSLEEP.SYNCS 0x989680 ;  /* 0x009896800000b95d */ /* 0x004fea0003900000 */
[----:B------:R-:W2:Y:S02]  /*203d0*/  @!P3 SYNCS.PHASECHK.TRANS64 P3, [R9+URZ+0x60], R10 ;  /* 0x0000600a0900b5a7 */ /* 0x000ea4000806007f */
[----:B--2---:R-:W-:Y:S05]  /*203e0*/  @!P3 BRA `(.L_x_149) ;  /* 0xfffffffc00f0b947 */ /* 0x004fea000383ffff */
[----:B------:R-:W-:Y:S05]  /*203f0*/  BRA `(.L_x_381) ;  /* 0xffffff6c00e87947 */ /* 0x000fea000383ffff */
.L_x_160:
[----:B-1----:R1:W2:Y:S02]  /*20400*/  SYNCS.PHASECHK.TRANS64.TRYWAIT P3, [R9+URZ+0x60], R10 ;  /* 0x0000600a090075a7 */ /* 0x0022a4000806017f */
[----:B--2---:R-:W-:Y:S05]  /*20410*/  @!P3 NANOSLEEP.SYNCS 0x989680 ;  /* 0x009896800000b95d */ /* 0x004fea0003900000 */
[----:B------:R-:W2:Y:S02]  /*20420*/  @!P3 SYNCS.PHASECHK.TRANS64 P3, [R9+URZ+0x60], R10 ;  /* 0x0000600a0900b5a7 */ /* 0x000ea4000806007f */
[----:B--2---:R-:W-:Y:S05]  /*20430*/  @!P3 BRA `(.L_x_160) ;  /* 0xfffffffc00f0b947 */ /* 0x004fea000383ffff */
[----:B------:R-:W-:Y:S05]  /*20440*/  BRA `(.L_x_382) ;  /* 0xffffff7800787947 */ /* 0x000fea000383ffff */
.L_x_171:
[----:B-1----:R1:W2:Y:S02]  /*20450*/  SYNCS.PHASECHK.TRANS64.TRYWAIT P3, [R9+URZ+0x60], R10 ;  /* 0x0000600a090075a7 */ /* 0x0022a4000806017f */
[----:B--2---:R-:W-:Y:S05]  /*20460*/  @!P3 NANOSLEEP.SYNCS 0x989680 ;  /* 0x009896800000b95d */ /* 0x004fea0003900000 */
[----:B------:R-:W2:Y:S02]  /*20470*/  @!P3 SYNCS.PHASECHK.TRANS64 P3, [R9+URZ+0x60], R10 ;  /* 0x0000600a0900b5a7 */ /* 0x000ea4000806007f */
[----:B--2---:R-:W-:Y:S05]  /*20480*/  @!P3 BRA `(.L_x_171) ;  /* 0xfffffffc00f0b947 */ /* 0x004fea000383ffff */
[----:B------:R-:W-:Y:S05]  /*20490*/  BRA `(.L_x_383) ;  /* 0xffffff8000e87947 */ /* 0x000fea000383ffff */
.L_x_182:
[----:B-1----:R1:W2:Y:S02]  /*204a0*/  SYNCS.PHASECHK.TRANS64.TRYWAIT P3, [R9+URZ+0x60], R10 ;  /* 0x0000600a090075a7 */ /* 0x0022a4000806017f */
[----:B--2---:R-:W-:Y:S05]  /*204b0*/  @!P3 NANOSLEEP.SYNCS 0x989680 ;  /* 0x009896800000b95d */ /* 0x004fea0003900000 */
[----:B------:R-:W2:Y:S02]  /*204c0*/  @!P3 SYNCS.PHASECHK.TRANS64 P3, [R9+URZ+0x60], R10 ;  /* 0x0000600a0900b5a7 */ /* 0x000ea4000806007f */
[----:B--2---:R-:W-:Y:S05]  /*204d0*/  @!P3 BRA `(.L_x_182) ;  /* 0xfffffffc00f0b947 */ /* 0x004fea000383ffff */
[----:B------:R-:W-:Y:S05]  /*204e0*/  BRA `(.L_x_384) ;  /* 0xffffff8c00787947 */ /* 0x000fea000383ffff */
.L_x_193:
[----:B-1----:R1:W2:Y:S02]  /*204f0*/  SYNCS.PHASECHK.TRANS64.TRYWAIT P3, [R9+URZ+0x60], R10 ;  /* 0x0000600a090075a7 */ /* 0x0022a4000806017f */
[----:B--2---:R-:W-:Y:S05]  /*20500*/  @!P3 NANOSLEEP.SYNCS 0x989680 ;  /* 0x009896800000b95d */ /* 0x004fea0003900000 */
[----:B------:R-:W2:Y:S02]  /*20510*/  @!P3 SYNCS.PHASECHK.TRANS64 P3, [R9+URZ+0x60], R10 ;  /* 0x0000600a0900b5a7 */ /* 0x000ea4000806007f */
[----:B--2---:R-:W-:Y:S05]  /*20520*/  @!P3 BRA `(.L_x_193) ;  /* 0xfffffffc00f0b947 */ /* 0x004fea000383ffff */
[----:B------:R-:W-:Y:S05]  /*20530*/  BRA `(.L_x_385) ;  /* 0xffffff9800087947 */ /* 0x000fea000383ffff */
.L_x_204:
[----:B-1----:R1:W2:Y:S02]  /*20540*/  SYNCS.PHASECHK.TRANS64.TRYWAIT P3, [R9+URZ+0x60], R10 ;  /* 0x0000600a090075a7 */ /* 0x0022a4000806017f */
[----:B--2---:R-:W-:Y:S05]  /*20550*/  @!P3 NANOSLEEP.SYNCS 0x989680 ;  /* 0x009896800000b95d */ /* 0x004fea0003900000 */
[----:B------:R-:W2:Y:S02]  /*20560*/  @!P3 SYNCS.PHASECHK.TRANS64 P3, [R9+URZ+0x60], R10 ;  /* 0x0000600a0900b5a7 */ /* 0x000ea4000806007f */
[----:B--2---:R-:W-:Y:S05]  /*20570*/  @!P3 BRA `(.L_x_204) ;  /* 0xfffffffc00f0b947 */ /* 0x004fea000383ffff */
[----:B------:R-:W-:Y:S05]  /*20580*/  BRA `(.L_x_386) ;  /* 0xffffffa000987947 */ /* 0x000fea000383ffff */
.L_x_215:
[----:B-1----:R1:W2:Y:S02]  /*20590*/  SYNCS.PHASECHK.TRANS64.TRYWAIT P0, [R10+URZ+0x60], R9 ;  /* 0x000060090a0075a7 */ /* 0x0022a4000800017f */
[----:B--2---:R-:W-:Y:S05]  /*205a0*/  @!P0 NANOSLEEP.SYNCS 0x989680 ;  /* 0x009896800000895d */ /* 0x004fea0003900000 */
[----:B------:R-:W2:Y:S02]  /*205b0*/  @!P0 SYNCS.PHASECHK.TRANS64 P0, [R10+URZ+0x60], R9 ;  /* 0x000060090a0085a7 */ /* 0x000ea4000800007f */
[----:B--2---:R-:W-:Y:S05]  /*205c0*/  @!P0 BRA `(.L_x_215) ;  /* 0xfffffffc00f08947 */ /* 0x004fea000383ffff */
[----:B------:R-:W-:Y:S05]  /*205d0*/  BRA `(.L_x_387) ;  /* 0xffffffac00287947 */ /* 0x000fea000383ffff */
.L_x_231:
[----:B-1----:R-:W-:-:S04]  /*205e0*/  MOV R5, UR4 ;  /* 0x0000000400057c02 */ /* 0x002fc80008000f00 */
[----:B------:R1:W2:Y:S03]  /*205f0*/  SYNCS.PHASECHK.TRANS64.TRYWAIT P0, [R5+URZ+0xa8], R0 ;  /* 0x0000a800050075a7 */ /* 0x0002a6000800017f */
[----:B--2---:R-:W-:Y:S05]  /*20600*/  @!P0 NANOSLEEP.SYNCS 0x989680 ;  /* 0x009896800000895d */ /* 0x004fea0003900000 */
[----:B------:R-:W2:Y:S02]  /*20610*/  @!P0 SYNCS.PHASECHK.TRANS64 P0, [R5+URZ+0xa8], R0 ;  /* 0x0000a800050085a7 */ /* 0x000ea4000800007f */
[----:B--2---:R-:W-:Y:S05]  /*20620*/  @!P0 BRA `(.L_x_231) ;  /* 0xfffffffc00ec8947 */ /* 0x004fea000383ffff */
[----:B------:R-:W-:Y:S05]  /*20630*/  BRA `(.L_x_230) ;  /* 0xffffffc400247947 */ /* 0x000fea000383ffff */
.L_x_240:
[----:B-1----:R-:W-:-:S04]  /*20640*/  MOV R3, UR13 ;  /* 0x0000000d00037c02 */ /* 0x002fc80008000f00 */
[----:B------:R1:W2:Y:S03]  /*20650*/  SYNCS.PHASECHK.TRANS64.TRYWAIT P2, [R3+URZ+0x80], R2 ;  /* 0x00008002030075a7 */ /* 0x0002a6000804017f */
[----:B--2---:R-:W-:Y:S05]  /*20660*/  @!P2 NANOSLEEP.SYNCS 0x989680 ;  /* 0x009896800000a95d */ /* 0x004fea0003900000 */
[----:B------:R-:W2:Y:S02]  /*20670*/  @!P2 SYNCS.PHASECHK.TRANS64 P2, [R3+URZ+0x80], R2 ;  /* 0x000080020300a5a7 */ /* 0x000ea4000804007f */
[----:B--2---:R-:W-:Y:S05]  /*20680*/  @!P2 BRA `(.L_x_240) ;  /* 0xfffffffc00eca947 */ /* 0x004fea000383ffff */
[----:B------:R-:W-:Y:S05]  /*20690*/  BRA `(.L_x_388) ;  /* 0xffffffc800147947 */ /* 0x000fea000383ffff */
.L_x_246:
[----:B-12---:R-:W-:-:S04]  /*206a0*/  MOV R3, UR13 ;  /* 0x0000000d00037c02 */ /* 0x006fc80008000f00 */
[----:B------:R1:W2:Y:S03]  /*206b0*/  SYNCS.PHASECHK.TRANS64.TRYWAIT P2, [R3+URZ+0x88], R2 ;  /* 0x00008802030075a7 */ /* 0x0002a6000804017f */
[----:B--2---:R-:W-:Y:S05]  /*206c0*/  @!P2 NANOSLEEP.SYNCS 0x989680 ;  /* 0x009896800000a95d */ /* 0x004fea0003900000 */
[----:B------:R-:W2:Y:S02]  /*206d0*/  @!P2 SYNCS.PHASECHK.TRANS64 P2, [R3+URZ+0x88], R2 ;  /* 0x000088020300a5a7 */ /* 0x000ea4000804007f */
[----:B--2---:R-:W-:Y:S05]  /*206e0*/  @!P2 BRA `(.L_x_246) ;  /* 0xfffffffc00eca947 */ /* 0x004fea000383ffff */
[----:B------:R-:W-:Y:S05]  /*206f0*/  BRA `(.L_x_389) ;  /* 0xffffffc8005c7947 */ /* 0x000fea000383ffff */
.L_x_252:
[----:B-123--:R-:W-:-:S04]  /*20700*/  MOV R3, UR13 ;  /* 0x0000000d00037c02 */ /* 0x00efc80008000f00 */
[----:B------:R1:W2:Y:S03]  /*20710*/  SYNCS.PHASECHK.TRANS64.TRYWAIT P2, [R3+URZ+0x90], R2 ;  /* 0x00009002030075a7 */ /* 0x0002a6000804017f */
[----:B--2---:R-:W-:Y:S05]  /*20720*/  @!P2 NANOSLEEP.SYNCS 0x989680 ;  /* 0x009896800000a95d */ /* 0x004fea0003900000 */
[----:B------:R-:W2:Y:S02]  /*20730*/  @!P2 SYNCS.PHASECHK.TRANS64 P2, [R3+URZ+0x90], R2 ;  /* 0x000090020300a5a7 */ /* 0x000ea4000804007f */
[----:B--2---:R-:W-:Y:S05]  /*20740*/  @!P2 BRA `(.L_x_252) ;  /* 0xfffffffc00eca947 */ /* 0x004fea000383ffff */
[----:B------:R-:W-:Y:S05]  /*20750*/  BRA `(.L_x_390) ;  /* 0xffffffc800b07947 */ /* 0x000fea000383ffff */
.L_x_258:
[----:B-1234-:R-:W-:-:S04]  /*20760*/  MOV R3, UR13 ;  /* 0x0000000d00037c02 */ /* 0x01efc80008000f00 */
[----:B------:R1:W2:Y:S03]  /*20770*/  SYNCS.PHASECHK.TRANS64.TRYWAIT P2, [R3+URZ+0x98], R2 ;  /* 0x00009802030075a7 */ /* 0x0002a6000804017f */
[----:B--2---:R-:W-:Y:S05]  /*20780*/  @!P2 NANOSLEEP.SYNCS 0x989680 ;  /* 0x009896800000a95d */ /* 0x004fea0003900000 */
[----:B------:R-:W2:Y:S02]  /*20790*/  @!P2 SYNCS.PHASECHK.TRANS64 P2, [R3+URZ+0x98], R2 ;  /* 0x000098020300a5a7 */ /* 0x000ea4000804007f */
[----:B--2---:R-:W-:Y:S05]  /*207a0*/  @!P2 BRA `(.L_x_258) ;  /* 0xfffffffc00eca947 */ /* 0x004fea000383ffff */
[----:B------:R-:W-:Y:S05]  /*207b0*/  BRA `(.L_x_391) ;  /* 0xffffffc800fc7947 */ /* 0x000fea000383ffff */
.L_x_264:
[----:B-1----:R-:W-:-:S04]  /*207c0*/  MOV R4, UR13 ;  /* 0x0000000d00047c02 */ /* 0x002fc80008000f00 */
[----:B------:R1:W2:Y:S03]  /*207d0*/  SYNCS.PHASECHK.TRANS64.TRYWAIT P2, [R4+URZ+0x80], R3 ;  /* 0x00008003040075a7 */ /* 0x0002a6000804017f */
[----:B--2---:R-:W-:Y:S05]  /*207e0*/  @!P2 NANOSLEEP.SYNCS 0x989680 ;  /* 0x009896800000a95d */ /* 0x004fea0003900000 */
[----:B------:R-:W2:Y:S02]  /*207f0*/  @!P2 SYNCS.PHASECHK.TRANS64 P2, [R4+URZ+0x80], R3 ;  /* 0x000080030400a5a7 */ /* 0x000ea4000804007f */
[----:B--2---:R-:W-:Y:S05]  /*20800*/  @!P2 BRA `(.L_x_264) ;  /* 0xfffffffc00eca947 */ /* 0x004fea000383ffff */
[----:B------:R-:W-:Y:S05]  /*20810*/  BRA `(.L_x_392) ;  /* 0xffffffcc00507947 */ /* 0x000fea000383ffff */
.L_x_270:
[----:B-12---:R-:W-:-:S04]  /*20820*/  MOV R4, UR13 ;  /* 0x0000000d00047c02 */ /* 0x006fc80008000f00 */
[----:B------:R1:W2:Y:S03]  /*20830*/  SYNCS.PHASECHK.TRANS64.TRYWAIT P2, [R4+URZ+0x88], R3 ;  /* 0x00008803040075a7 */ /* 0x0002a6000804017f */
[----:B--2---:R-:W-:Y:S05]  /*20840*/  @!P2 NANOSLEEP.SYNCS 0x989680 ;  /* 0x009896800000a95d */ /* 0x004fea0003900000 */
[----:B------:R-:W2:Y:S02]  /*20850*/  @!P2 SYNCS.PHASECHK.TRANS64 P2, [R4+URZ+0x88], R3 ;  /* 0x000088030400a5a7 */ /* 0x000ea4000804007f */
[----:B--2---:R-:W-:Y:S05]  /*20860*/  @!P2 BRA `(.L_x_270) ;  /* 0xfffffffc00eca947 */ /* 0x004fea000383ffff */
[----:B------:R-:W-:Y:S05]  /*20870*/  BRA `(.L_x_393) ;  /* 0xffffffcc00907947 */ /* 0x000fea000383ffff */
.L_x_276:
[----:B-123--:R-:W-:-:S04]  /*20880*/  MOV R4, UR13 ;  /* 0x0000000d00047c02 */ /* 0x00efc80008000f00 */
[----:B------:R1:W2:Y:S03]  /*20890*/  SYNCS.PHASECHK.TRANS64.TRYWAIT P2, [R4+URZ+0x90], R3 ;  /* 0x00009003040075a7 */ /* 0x0002a6000804017f */
[----:B--2---:R-:W-:Y:S05]  /*208a0*/  @!P2 NANOSLEEP.SYNCS 0x989680 ;  /* 0x009896800000a95d */ /* 0x004fea0003900000 */
[----:B------:R-:W2:Y:S02]  /*208b0*/  @!P2 SYNCS.PHASECHK.TRANS64 P2, [R4+URZ+0x90], R3 ;  /* 0x000090030400a5a7 */ /* 0x000ea4000804007f */
[----:B--2---:R-:W-:Y:S05]  /*208c0*/  @!P2 BRA `(.L_x_276) ;  /* 0xfffffffc00eca947 */ /* 0x004fea000383ffff */
[----:B------:R-:W-:Y:S05]  /*208d0*/  BRA `(.L_x_394) ;  /* 0xffffffcc00d87947 */ /* 0x000fea000383ffff */
.L_x_282:
[----:B-1234-:R-:W-:-:S04]  /*208e0*/  MOV R4, UR13 ;  /* 0x0000000d00047c02 */ /* 0x01efc80008000f00 */
[----:B------:R1:W2:Y:S03]  /*208f0*/  SYNCS.PHASECHK.TRANS64.TRYWAIT P2, [R4+URZ+0x98], R3 ;  /* 0x00009803040075a7 */ /* 0x0002a6000804017f */
[----:B--2---:R-:W-:Y:S05]  /*20900*/  @!P2 NANOSLEEP.SYNCS 0x989680 ;  /* 0x009896800000a95d */ /* 0x004fea0003900000 */
[----:B------:R-:W2:Y:S02]  /*20910*/  @!P2 SYNCS.PHASECHK.TRANS64 P2, [R4+URZ+0x98], R3 ;  /* 0x000098030400a5a7 */ /* 0x000ea4000804007f */
[----:B--2---:R-:W-:Y:S05]  /*20920*/  @!P2 BRA `(.L_x_282) ;  /* 0xfffffffc00eca947 */ /* 0x004fea000383ffff */
[----:B------:R-:W-:Y:S05]  /*20930*/  BRA `(.L_x_395) ;  /* 0xffffffd000187947 */ /* 0x000fea000383ffff */
.L_x_288:
[----:B------:R-:W-:-:S04]  /*20940*/  MOV R5, UR13 ;  /* 0x0000000d00057c02 */ /* 0x000fc80008000f00 */
[----:B------:R1:W1:Y:S03]  /*20950*/  SYNCS.PHASECHK.TRANS64.TRYWAIT P2, [R5+URZ+0x80], R2 ;  /* 0x00008002050075a7 */ /* 0x000266000804017f */
[----:B-1----:R-:W-:Y:S05]  /*20960*/  @!P2 NANOSLEEP.SYNCS 0x989680 ;  /* 0x009896800000a95d */ /* 0x002fea0003900000 */
[----:B------:R-:W1:Y:S02]  /*20970*/  @!P2 SYNCS.PHASECHK.TRANS64 P2, [R5+URZ+0x80], R2 ;  /* 0x000080020500a5a7 */ /* 0x000e64000804007f */
[----:B-1----:R-:W-:Y:S05]  /*20980*/  @!P2 BRA `(.L_x_288) ;  /* 0xfffffffc00eca947 */ /* 0x002fea000383ffff */
[----:B------:R-:W-:Y:S05]  /*20990*/  BRA `(.L_x_396) ;  /* 0xffffffd000607947 */ /* 0x000fea000383ffff */
.L_x_294:
[----:B------:R-:W-:-:S04]  /*209a0*/  MOV R5, UR13 ;  /* 0x0000000d00057c02 */ /* 0x000fc80008000f00 */
[----:B------:R1:W1:Y:S03]  /*209b0*/  SYNCS.PHASECHK.TRANS64.TRYWAIT P2, [R5+URZ+0x88], R2 ;  /* 0x00008802050075a7 */ /* 0x000266000804017f */
[----:B-1----:R-:W-:Y:S05]  /*209c0*/  @!P2 NANOSLEEP.SYNCS 0x989680 ;  /* 0x009896800000a95d */ /* 0x002fea0003900000 */
[----:B------:R-:W1:Y:S02]  /*209d0*/  @!P2 SYNCS.PHASECHK.TRANS64 P2, [R5+URZ+0x88], R2 ;  /* 0x000088020500a5a7 */ /* 0x000e64000804007f */
[----:B-1----:R-:W-:Y:S05]  /*209e0*/  @!P2 BRA `(.L_x_294) ;  /* 0xfffffffc00eca947 */ /* 0x002fea000383ffff */
[----:B------:R-:W-:Y:S05]  /*209f0*/  BRA `(.L_x_397) ;  /* 0xffffffd000a47947 */ /* 0x000fea000383ffff */
.L_x_300:
[----:B------:R-:W-:-:S04]  /*20a00*/  MOV R5, UR13 ;  /* 0x0000000d00057c02 */ /* 0x000fc80008000f00 */
[----:B------:R1:W1:Y:S03]  /*20a10*/  SYNCS.PHASECHK.TRANS64.TRYWAIT P2, [R5+URZ+0x90], R2 ;  /* 0x00009002050075a7 */ /* 0x000266000804017f */
[----:B-1----:R-:W-:Y:S05]  /*20a20*/  @!P2 NANOSLEEP.SYNCS 0x989680 ;  /* 0x009896800000a95d */ /* 0x002fea0003900000 */
[----:B------:R-:W1:Y:S02]  /*20a30*/  @!P2 SYNCS.PHASECHK.TRANS64 P2, [R5+URZ+0x90], R2 ;  /* 0x000090020500a5a7 */ /* 0x000e64000804007f */
[----:B-1----:R-:W-:Y:S05]  /*20a40*/  @!P2 BRA `(.L_x_300) ;  /* 0xfffffffc00eca947 */ /* 0x002fea000383ffff */
[----:B------:R-:W-:Y:S05]  /*20a50*/  BRA `(.L_x_398) ;  /* 0xffffffd000ec7947 */ /* 0x000fea000383ffff */
.L_x_306:
[----:B------:R-:W-:-:S04]  /*20a60*/  MOV R5, UR13 ;  /* 0x0000000d00057c02 */ /* 0x000fc80008000f00 */
[----:B------:R1:W1:Y:S03]  /*20a70*/  SYNCS.PHASECHK.TRANS64.TRYWAIT P2, [R5+URZ+0x98], R2 ;  /* 0x00009802050075a7 */ /* 0x000266000804017f */
[----:B-1----:R-:W-:Y:S05]  /*20a80*/  @!P2 NANOSLEEP.SYNCS 0x989680 ;  /* 0x009896800000a95d */ /* 0x002fea0003900000 */
[----:B------:R-:W1:Y:S02]  /*20a90*/  @!P2 SYNCS.PHASECHK.TRANS64 P2, [R5+URZ+0x98], R2 ;  /* 0x000098020500a5a7 */ /* 0x000e64000804007f */
[----:B-1----:R-:W-:Y:S05]  /*20aa0*/  @!P2 BRA `(.L_x_306) ;  /* 0xfffffffc00eca947 */ /* 0x002fea000383ffff */
[----:B------:R-:W-:Y:S05]  /*20ab0*/  BRA `(.L_x_399) ;  /* 0xffffffd400307947 */ /* 0x000fea000383ffff */
.L_x_312:
[----:B-1----:R-:W-:-:S04]  /*20ac0*/  MOV R2, UR13 ;  /* 0x0000000d00027c02 */ /* 0x002fc80008000f00 */
[----:B------:R1:W1:Y:S03]  /*20ad0*/  SYNCS.PHASECHK.TRANS64.TRYWAIT P2, [R2+URZ+0x80], R3 ;  /* 0x00008003020075a7 */ /* 0x000266000804017f */
[----:B-1----:R-:W-:Y:S05]  /*20ae0*/  @!P2 NANOSLEEP.SYNCS 0x989680 ;  /* 0x009896800000a95d */ /* 0x002fea0003900000 */
[----:B------:R-:W1:Y:S02]  /*20af0*/  @!P2 SYNCS.PHASECHK.TRANS64 P2, [R2+URZ+0x80], R3 ;  /* 0x000080030200a5a7 */ /* 0x000e64000804007f */
[----:B-1----:R-:W-:Y:S05]  /*20b00*/  @!P2 BRA `(.L_x_312) ;  /* 0xfffffffc00eca947 */ /* 0x002fea000383ffff */
[----:B------:R-:W-:Y:S05]  /*20b10*/  BRA `(.L_x_400) ;  /* 0xffffffd400787947 */ /* 0x000fea000383ffff */
.L_x_318:
[----:B-1----:R-:W-:-:S04]  /*20b20*/  MOV R2, UR13 ;  /* 0x0000000d00027c02 */ /* 0x002fc80008000f00 */
[----:B------:R1:W1:Y:S03]  /*20b30*/  SYNCS.PHASECHK.TRANS64.TRYWAIT P2, [R2+URZ+0x88], R3 ;  /* 0x00008803020075a7 */ /* 0x000266000804017f */
[----:B-1----:R-:W-:Y:S05]  /*20b40*/  @!P2 NANOSLEEP.SYNCS 0x989680 ;  /* 0x009896800000a95d */ /* 0x002fea0003900000 */
[----:B------:R-:W1:Y:S02]  /*20b50*/  @!P2 SYNCS.PHASECHK.TRANS64 P2, [R2+URZ+0x88], R3 ;  /* 0x000088030200a5a7 */ /* 0x000e64000804007f */
[----:B-1----:R-:W-:Y:S05]  /*20b60*/  @!P2 BRA `(.L_x_318) ;  /* 0xfffffffc00eca947 */ /* 0x002fea000383ffff */
[----:B------:R-:W-:Y:S05]  /*20b70*/  BRA `(.L_x_401) ;  /* 0xffffffd400bc7947 */ /* 0x000fea000383ffff */
.L_x_324:
[----:B-1----:R-:W-:-:S04]  /*20b80*/  MOV R2, UR13 ;  /* 0x0000000d00027c02 */ /* 0x002fc80008000f00 */
[----:B------:R1:W1:Y:S03]  /*20b90*/  SYNCS.PHASECHK.TRANS64.TRYWAIT P2, [R2+URZ+0x90], R3 ;  /* 0x00009003020075a7 */ /* 0x000266000804017f */
[----:B-1----:R-:W-:Y:S05]  /*20ba0*/  @!P2 NANOSLEEP.SYNCS 0x989680 ;  /* 0x009896800000a95d */ /* 0x002fea0003900000 */
[----:B------:R-:W1:Y:S02]  /*20bb0*/  @!P2 SYNCS.PHASECHK.TRANS64 P2, [R2+URZ+0x90], R3 ;  /* 0x000090030200a5a7 */ /* 0x000e64000804007f */
[----:B-1----:R-:W-:Y:S05]  /*20bc0*/  @!P2 BRA `(.L_x_324) ;  /* 0xfffffffc00eca947 */ /* 0x002fea000383ffff */
[----:B------:R-:W-:Y:S05]  /*20bd0*/  BRA `(.L_x_402) ;  /* 0xffffffd800047947 */ /* 0x000fea000383ffff */
.L_x_330:
[----:B-1----:R-:W-:-:S04]  /*20be0*/  MOV R2, UR13 ;  /* 0x0000000d00027c02 */ /* 0x002fc80008000f00 */
[----:B------:R1:W1:Y:S03]  /*20bf0*/  SYNCS.PHASECHK.TRANS64.TRYWAIT P2, [R2+URZ+0x98], R3 ;  /* 0x00009803020075a7 */ /* 0x000266000804017f */
[----:B-1----:R-:W-:Y:S05]  /*20c00*/  @!P2 NANOSLEEP.SYNCS 0x989680 ;  /* 0x009896800000a95d */ /* 0x002fea0003900000 */
[----:B------:R-:W1:Y:S02]  /*20c10*/  @!P2 SYNCS.PHASECHK.TRANS64 P2, [R2+URZ+0x98], R3 ;  /* 0x000098030200a5a7 */ /* 0x000e64000804007f */
[----:B-1----:R-:W-:Y:S05]  /*20c20*/  @!P2 BRA `(.L_x_330) ;  /* 0xfffffffc00eca947 */ /* 0x002fea000383ffff */
[----:B------:R-:W-:Y:S05]  /*20c30*/  BRA `(.L_x_403) ;  /* 0xffffffd800487947 */ /* 0x000fea000383ffff */
.L_x_342:
[----:B---3--:R3:W4:Y:S02]  /*20c40*/  SYNCS.PHASECHK.TRANS64.TRYWAIT P1, [R0+URZ+0x80], R3 ;  /* 0x00008003000075a7 */ /* 0x008724000802017f */
[----:B----4-:R-:W-:Y:S05]  /*20c50*/  @!P1 NANOSLEEP.SYNCS 0x989680 ;  /* 0x009896800000995d */ /* 0x010fea0003900000 */
[----:B------:R-:W4:Y:S02]  /*20c60*/  @!P1 SYNCS.PHASECHK.TRANS64 P1, [R0+URZ+0x80], R3 ;  /* 0x00008003000095a7 */ /* 0x000f24000802007f */
[----:B----4-:R-:W-:Y:S05]  /*20c70*/  @!P1 BRA `(.L_x_342) ;  /* 0xfffffffc00f09947 */ /* 0x010fea000383ffff */
[----:B------:R-:W-:Y:S05]  /*20c80*/  BRA `(.L_x_404) ;  /* 0xffffffe000507947 */ /* 0x000fea000383ffff */
.L_x_344:
[----:B----4-:R4:W1:Y:S02]  /*20c90*/  SYNCS.PHASECHK.TRANS64.TRYWAIT P1, [R0+URZ+0x88], R3 ;  /* 0x00008803000075a7 */ /* 0x010864000802017f */
[----:B-1----:R-:W-:Y:S05]  /*20ca0*/  @!P1 NANOSLEEP.SYNCS 0x989680 ;  /* 0x009896800000995d */ /* 0x002fea0003900000 */
[----:B------:R-:W1:Y:S02]  /*20cb0*/  @!P1 SYNCS.PHASECHK.TRANS64 P1, [R0+URZ+0x88], R3 ;  /* 0x00008803000095a7 */ /* 0x000e64000802007f */
[----:B-1----:R-:W-:Y:S05]  /*20cc0*/  @!P1 BRA `(.L_x_344) ;  /* 0xfffffffc00f09947 */ /* 0x002fea000383ffff */
[----:B------:R-:W-:Y:S05]  /*20cd0*/  BRA `(.L_x_405) ;  /* 0xffffffe0004c7947 */ /* 0x000fea000383ffff */
.L_x_346:
[----:B------:R1:W1:Y:S02]  /*20ce0*/  SYNCS.PHASECHK.TRANS64.TRYWAIT P1, [R0+URZ+0x90], R3 ;  /* 0x00009003000075a7 */ /* 0x000264000802017f */
[----:B-1----:R-:W-:Y:S05]  /*20cf0*/  @!P1 NANOSLEEP.SYNCS 0x989680 ;  /* 0x009896800000995d */ /* 0x002fea0003900000 */
[----:B------:R-:W1:Y:S02]  /*20d00*/  @!P1 SYNCS.PHASECHK.TRANS64 P1, [R0+URZ+0x90], R3 ;  /* 0x00009003000095a7 */ /* 0x000e64000802007f */
[----:B-1----:R-:W-:Y:S05]  /*20d10*/  @!P1 BRA `(.L_x_346) ;  /* 0xfffffffc00f09947 */ /* 0x002fea000383ffff */
[----:B------:R-:W-:Y:S05]  /*20d20*/  BRA `(.L_x_406) ;  /* 0xffffffe000487947 */ /* 0x000fea000383ffff */
.L_x_350:
[----:B------:R-:W-:Y:S01]  /*20d30*/  BSSY B1, `(.L_x_407) ;  /* 0x0000006000017945 */ /* 0x000fe20003800000 */
[----:B------:R-:W-:-:S07]  /*20d40*/  MOV R15, 0xffffffff ;  /* 0xffffffff000f7802 */ /* 0x000fce0000000f00 */
[----:B------:R-:W-:Y:S05]  /*20d50*/  WARPSYNC.COLLECTIVE R15, `(.L_x_408) ;  /* 0x000000000f0c7348 */ /* 0x000fea0003c00000 */
[----:B------:R-:W-:Y:S02]  /*20d60*/  ELECT P6, UR62, PT ;  /* 0x00000000003e782f */ /* 0x000fe400038c0000 */
[----:B------:R-:W-:Y:S01]  /*20d70*/  MOV R14, UR62 ;  /* 0x0000003e000e7c02 */ /* 0x000fe20008000f00 */
[----:B------:R-:W-:Y:S10]  /*20d80*/  ENDCOLLECTIVE ;  /* 0x000000000000791b */ /* 0x000ff40003800000 */
.L_x_408:
[----:B------:R-:W-:Y:S05]  /*20d90*/  BSYNC B1 ;  /* 0x0000000000017941 */ /* 0x000fea0003800000 */
.L_x_407:
[----:B------:R-:W-:Y:S01]  /*20da0*/  PLOP3.LUT P0, PT, P6, PT, PT, 0x80, 0x0 ;  /* 0x000000000000781c */ /* 0x000fe2000370f070 */
[----:B------:R-:W-:-:S12]  /*20db0*/  BRA `(.L_x_409) ;  /* 0xffffffe000c87947 */ /* 0x000fd8000383ffff */
.L_x_353:
[----:B--2---:R2:W3:Y:S02]  /*20dc0*/  SYNCS.PHASECHK.TRANS64.TRYWAIT P0, [R14+URZ+0x30], R11 ;  /* 0x0000300b0e0075a7 */ /* 0x0044e4000800017f */
[----:B---3--:R-:W-:Y:S05]  /*20dd0*/  @!P0 NANOSLEEP.SYNCS 0x989680 ;  /* 0x009896800000895d */ /* 0x008fea0003900000 */
[----:B------:R-:W3:Y:S02]  /*20de0*/  @!P0 SYNCS.PHASECHK.TRANS64 P0, [R14+URZ+0x30], R11 ;  /* 0x0000300b0e0085a7 */ /* 0x000ee4000800007f */
[----:B---3--:R-:W-:Y:S05]  /*20df0*/  @!P0 BRA `(.L_x_353) ;  /* 0xfffffffc00f08947 */ /* 0x008fea000383ffff */
[----:B------:R-:W-:Y:S05]  /*20e00*/  BRA `(.L_x_410) ;  /* 0xffffffe000fc7947 */ /* 0x000fea000383ffff */
.L_x_362:
[----:B------:R-:W-:Y:S01]  /*20e10*/  BSSY B0, `(.L_x_411) ;  /* 0x0000006000007945 */ /* 0x000fe20003800000 */
[----:B------:R-:W-:-:S07]  /*20e20*/  MOV R15, 0xffffffff ;  /* 0xffffffff000f7802 */ /* 0x000fce0000000f00 */
[----:B------:R-:W-:Y:S05]  /*20e30*/  WARPSYNC.COLLECTIVE R15, `(.L_x_412) ;  /* 0x000000000f0c7348 */ /* 0x000fea0003c00000 */
[----:B------:R-:W-:Y:S02]  /*20e40*/  ELECT P6, UR62, PT ;  /* 0x00000000003e782f */ /* 0x000fe400038c0000 */
[----:B------:R-:W-:Y:S01]  /*20e50*/  MOV R14, UR62 ;  /* 0x0000003e000e7c02 */ /* 0x000fe20008000f00 */
[----:B------:R-:W-:Y:S10]  /*20e60*/  ENDCOLLECTIVE ;  /* 0x000000000000791b */ /* 0x000ff40003800000 */
.L_x_412:
[----:B------:R-:W-:Y:S05]  /*20e70*/  BSYNC B0 ;  /* 0x0000000000007941 */ /* 0x000fea0003800000 */
.L_x_411:
[----:B------:R-:W-:Y:S01]  /*20e80*/  PLOP3.LUT P0, PT, P6, PT, PT, 0x80, 0x0 ;  /* 0x000000000000781c */ /* 0x000fe2000370f070 */
[----:B------:R-:W-:-:S12]  /*20e90*/  BRA `(.L_x_413) ;  /* 0xffffffec00607947 */ /* 0x000fd8000383ffff */
.L_x_366:
[----:B-1----:R1:W2:Y:S02]  /*20ea0*/  SYNCS.PHASECHK.TRANS64.TRYWAIT P0, [R4+URZ], R3 ;  /* 0x00000003040075a7 */ /* 0x0022a4000800017f */
[----:B--2---:R-:W-:Y:S05]  /*20eb0*/  @!P0 NANOSLEEP.SYNCS 0x989680 ;  /* 0x009896800000895d */ /* 0x004fea0003900000 */
[----:B------:R-:W2:Y:S02]  /*20ec0*/  @!P0 SYNCS.PHASECHK.TRANS64 P0, [R4+URZ], R3 ;  /* 0x00000003040085a7 */ /* 0x000ea4000800007f */
[----:B--2---:R-:W-:Y:S05]  /*20ed0*/  @!P0 BRA `(.L_x_366) ;  /* 0xfffffffc00f08947 */ /* 0x004fea000383ffff */
[----:B------:R-:W-:Y:S05]  /*20ee0*/  BRA `(.L_x_414) ;  /* 0xffffffec00887947 */ /* 0x000fea000383ffff */
.L_x_367:
[----:B-1----:R1:W2:Y:S02]  /*20ef0*/  SYNCS.PHASECHK.TRANS64.TRYWAIT P0, [R3+URZ], R0 ;  /* 0x00000000030075a7 */ /* 0x0022a4000800017f */
[----:B--2---:R-:W-:Y:S05]  /*20f00*/  @!P0 NANOSLEEP.SYNCS 0x989680 ;  /* 0x009896800000895d */ /* 0x004fea0003900000 */
[----:B------:R-:W2:Y:S02]  /*20f10*/  @!P0 SYNCS.PHASECHK.TRANS64 P0, [R3+URZ], R0 ;  /* 0x00000000030085a7 */ /* 0x000ea4000800007f */
[----:B--2---:R-:W-:Y:S05]  /*20f20*/  @!P0 BRA `(.L_x_367) ;  /* 0xfffffffc00f08947 */ /* 0x004fea000383ffff */
[----:B------:R-:W-:Y:S05]  /*20f30*/  BRA `(.L_x_415) ;  /* 0xffffffec00987947 */ /* 0x000fea000383ffff */
.L_x_368:
[----:B-1----:R1:W2:Y:S02]  /*20f40*/  SYNCS.PHASECHK.TRANS64.TRYWAIT P0, [R3+URZ], R0 ;  /* 0x00000000030075a7 */ /* 0x0022a4000800017f */
[----:B--2---:R-:W-:Y:S05]  /*20f50*/  @!P0 NANOSLEEP.SYNCS 0x989680 ;  /* 0x009896800000895d */ /* 0x004fea0003900000 */
[----:B------:R-:W2:Y:S02]  /*20f60*/  @!P0 SYNCS.PHASECHK.TRANS64 P0, [R3+URZ], R0 ;  /* 0x00000000030085a7 */ /* 0x000ea4000800007f */
[----:B--2---:R-:W-:Y:S05]  /*20f70*/  @!P0 BRA `(.L_x_368) ;  /* 0xfffffffc00f08947 */ /* 0x004fea000383ffff */
[----:B------:R-:W-:Y:S05]  /*20f80*/  BRA `(.L_x_416) ;  /* 0xffffffec00a87947 */ /* 0x000fea000383ffff */
.L_x_369:
[----:B-1----:R1:W2:Y:S02]  /*20f90*/  SYNCS.PHASECHK.TRANS64.TRYWAIT P0, [R3+URZ], R0 ;  /* 0x00000000030075a7 */ /* 0x0022a4000800017f */
[----:B--2---:R-:W-:Y:S05]  /*20fa0*/  @!P0 NANOSLEEP.SYNCS 0x989680 ;  /* 0x009896800000895d */ /* 0x004fea0003900000 */
[----:B------:R-:W2:Y:S02]  /*20fb0*/  @!P0 SYNCS.PHASECHK.TRANS64 P0, [R3+URZ], R0 ;  /* 0x00000000030085a7 */ /* 0x000ea4000800007f */
[----:B--2---:R-:W-:Y:S05]  /*20fc0*/  @!P0 BRA `(.L_x_369) ;  /* 0xfffffffc00f08947 */ /* 0x004fea000383ffff */
[----:B------:R-:W-:Y:S05]  /*20fd0*/  BRA `(.L_x_417) ;  /* 0xffffffec00b87947 */ /* 0x000fea000383ffff */
.L_x_370:
[----:B-1----:R1:W2:Y:S02]  /*20fe0*/  SYNCS.PHASECHK.TRANS64.TRYWAIT P0, [R3+URZ], R0 ;  /* 0x00000000030075a7 */ /* 0x0022a4000800017f */
[----:B--2---:R-:W-:Y:S05]  /*20ff0*/  @!P0 NANOSLEEP.SYNCS 0x989680 ;  /* 0x009896800000895d */ /* 0x004fea0003900000 */
[----:B------:R-:W2:Y:S02]  /*21000*/  @!P0 SYNCS.PHASECHK.TRANS64 P0, [R3+URZ], R0 ;  /* 0x00000000030085a7 */ /* 0x000ea4000800007f */
[----:B--2---:R-:W-:Y:S05]  /*21010*/  @!P0 BRA `(.L_x_370) ;  /* 0xfffffffc00f08947 */ /* 0x004fea000383ffff */
[----:B------:R-:W-:Y:S05]  /*21020*/  BRA `(.L_x_418) ;  /* 0xffffffec00c87947 */ /* 0x000fea000383ffff */
.L_x_419:
[----:B------:R-:W-:-:S00]  /*21030*/  BRA `(.L_x_419) ;  /* 0xfffffffc00fc7947 */ /* 0x000fc0000383ffff */
[----:B------:R-:W-:-:S00]  /*21040*/  NOP ;  /* 0x0000000000007918 */ /* 0x000fc00000000000 */
        /* <DEDUP_REMOVED lines=11> */
.L_x_420:


//--------------------- .nv.global.init           --------------------------
	.section	.nv.global.init,"aw",@progbits
.nv.global.init:
	.type		$str$24,@object
	.size		$str$24,($str$25 - $str$24)
$str$24:
        /*0000*/ 	.byte	0x28, 0x61, 0x64, 0x64, 0x72, 0x65, 0x73, 0x73, 0x20, 0x26, 0x20, 0x6d, 0x61, 0x73, 0x6b, 0x29
        /*0010*/ 	.byte	0x20, 0x3d, 0x3d, 0x20, 0x30, 0x00
	.type		$str$25,@object
	.size		$str$25,(__unnamed_1 - $str$25)
$str$25:
        /*0016*/ 	.byte	0x2f, 0x74, 0x6d, 0x70, 0x2f, 0x63, 0x75, 0x74, 0x6c, 0x61, 0x73, 0x73, 0x5f, 0x73, 0x77, 0x65
        /*0026*/ 	.byte	0x65, 0x70, 0x5f, 0x73, 0x72, 0x63, 0x2f, 0x69, 0x6e, 0x63, 0x6c, 0x75, 0x64, 0x65, 0x2f, 0x63
        /*0036*/ 	.byte	0x75, 0x74, 0x65, 0x2f, 0x70, 0x6f, 0x69, 0x6e, 0x74, 0x65, 0x72, 0x5f, 0x66, 0x6c, 0x61, 0x67
        /*0046*/ 	.byte	0x67, 0x65, 0x64, 0x2e, 0x68, 0x70, 0x70, 0x00
	.type		__unnamed_1,@object
	.size		__unnamed_1,(__unnamed_2 - __unnamed_1)
__unnamed_1:
        /* <DEDUP_REMOVED lines=28> */
        /*020e*/ 	.byte	0x3a, 0x43, 0x3c, 0x34, 0x30, 0x39, 0x36, 0x3e, 0x3e, 0x3e, 0x3e, 0x3e, 0x5d, 0x00
	.type		__unnamed_2,@object
	.size		__unnamed_2,(.L_1 - __unnamed_2)
__unnamed_2:
        /* <DEDUP_REMOVED lines=29> */
.L_1:


//--------------------- .nv.shared._ZN7cutlass13device_kernelINS_4gemm6kernel13GemmUniversalIN4cute5tupleIJiiiiEEENS1_10collective13CollectiveMmaINS1_37MainloopSm90TmaGmmaWarpSpecializedFP8ILi6ENS5_IJNS4_1CILi1EEESB_SB_EEENS1_35KernelTmaWarpSpecializedCooperativeEEENS5_IJNSA_ILi256EEESF_NSA_ILi64EEEEEENS_12float_e4m3_tENS5_IJlSB_lEEESI_SJ_NS4_8TiledMMAINS4_8MMA_AtomIJNS4_4SM904GMMA31MMA_64x256x32_F32E4M3E4M3_SS_TNILNSN_7ScaleInE1ELSP_1EEEEEENS4_6LayoutINS5_IJNSA_ILi2EEESB_SB_EEENS5_IJSB_NSA_ILi0EEESV_EEEEENS5_IJNS4_10UnderscoreESY_SY_EEEEENS4_13SM90_TMA_LOADENS4_14ComposedLayoutINS4_7SwizzleILi2ELi4ELi3EEENS4_18smem_ptr_flag_bitsILi8EEENSS_INS5_IJNSA_ILi8EEESG_EEENS5_IJSG_SB_EEEEEEEvNS4_8identityES11_S1B_vS1C_EENS_8epilogue10collective18CollectiveEpilogueINS1E_22Sm90TmaWarpSpecializedILi4ELi2ELi16ELb0ELb0EEEJSH_NS5_IJNSA_ILi128EEENSA_ILi32EEEEEESI_SJ_SI_SJ_NS1E_6fusion15FusionCallbacksIS1I_NS1M_13LinCombEltActINS1E_6thread4ReLuESI_fSI_fLNS_15FloatRoundStyleE2EEESH_S1L_JEEES11_NS12_INS13_ILi1ELi4ELi3EEES16_NSS_INS5_IJS17_S1K_EEENS5_IJS1K_SB_EEEEEEENS4_39AutoVectorizingCopyWithAssumedAlignmentILi128EEENS4_14SM90_TMA_STOREES1Y_S20_NS4_9Copy_AtomIJNS4_17SM90_U32x4_STSM_NENS_6half_tEEEEvEEEvvEEEEvNT_6ParamsE --------------------------
	.section	.nv.shared._ZN7cutlass13device_kernelINS_4gemm6kernel13GemmUniversalIN4cute5tupleIJiiiiEEENS1_10collective13CollectiveMmaINS1_37MainloopSm90TmaGmmaWarpSpecializedFP8ILi6ENS5_IJNS4_1CILi1EEESB_SB_EEENS1_35KernelTmaWarpSpecializedCooperativeEEENS5_IJNSA_ILi256EEESF_NSA_ILi64EEEEEENS_12float_e4m3_tENS5_IJlSB_lEEESI_SJ_NS4_8TiledMMAINS4_8MMA_AtomIJNS4_4SM904GMMA31MMA_64x256x32_F32E4M3E4M3_SS_TNILNSN_7ScaleInE1ELSP_1EEEEEENS4_6LayoutINS5_IJNSA_ILi2EEESB_SB_EEENS5_IJSB_NSA_ILi0EEESV_EEEEENS5_IJNS4_10UnderscoreESY_SY_EEEEENS4_13SM90_TMA_LOADENS4_14ComposedLayoutINS4_7SwizzleILi2ELi4ELi3EEENS4_18smem_ptr_flag_bitsILi8EEENSS_INS5_IJNSA_ILi8EEESG_EEENS5_IJSG_SB_EEEEEEEvNS4_8identityES11_S1B_vS1C_EENS_8epilogue10collective18CollectiveEpilogueINS1E_22Sm90TmaWarpSpecializedILi4ELi2ELi16ELb0ELb0EEEJSH_NS5_IJNSA_ILi128EEENSA_ILi32EEEEEESI_SJ_SI_SJ_NS1E_6fusion15FusionCallbacksIS1I_NS1M_13LinCombEltActINS1E_6thread4ReLuESI_fSI_fLNS_15FloatRoundStyleE2EEESH_S1L_JEEES11_NS12_INS13_ILi1ELi4ELi3EEES16_NSS_INS5_IJS17_S1K_EEENS5_IJS1K_SB_EEEEEEENS4_39AutoVectorizingCopyWithAssumedAlignmentILi128EEENS4_14SM90_TMA_STOREES1Y_S20_NS4_9Copy_AtomIJNS4_17SM90_U32x4_STSM_NENS_6half_tEEEEvEEEvvEEEEvNT_6ParamsE,"aw",@nobits
	.sectionflags	@""
	.align	16
	.zero		1024


//--------------------- .nv.shared.reserved.0     --------------------------
	.section	.nv.shared.reserved.0,"aw",@nobits
	.weak		__nv_reservedSMEM_offset_0_alias
	.size		__nv_reservedSMEM_offset_0_alias, 0, 0
	.other		__nv_reservedSMEM_offset_0_alias,@"STO_CUDA_RESERVED_SHARED STV_DEFAULT"
__nv_reservedSMEM_offset_0_alias:
	.zero		0


//--------------------- .nv.global                --------------------------
	.section	.nv.global,"aw",@nobits
.nv.global:
	.type		_ZN39_INTERNAL_be713f7e_4_k_cu_8cff3c3f_27824cute1_E,@object
	.size		_ZN39_INTERNAL_be713f7e_4_k_cu_8cff3c3f_27824cute1_E,(_ZN39_INTERNAL_be713f7e_4_k_cu_8cff3c3f_27824cuda3std3__45__cpo6cbeginE - _ZN39_INTERNAL_be713f7e_4_k_cu_8cff3c3f_27824cute1_E)
_ZN39_INTERNAL_be713f7e_4_k_cu_8cff3c3f_27824cute1_E:
	.zero		1
	.type		_ZN39_INTERNAL_be713f7e_4_k_cu_8cff3c3f_27824cuda3std3__45__cpo6cbeginE,@object
	.size		_ZN39_INTERNAL_be713f7e_4_k_cu_8cff3c3f_27824cuda3std3__45__cpo6cbeginE,(_ZN39_INTERNAL_be713f7e_4_k_cu_8cff3c3f_27824cuda3std3__48in_placeE - _ZN39_INTERNAL_be713f7e_4_k_cu_8cff3c3f_27824cuda3std3__45__cpo6cbeginE)
_ZN39_INTERNAL_be713f7e_4_k_cu_8cff3c3f_27824cuda3std3__45__cpo6cbeginE:
	.zero		1
	.type		_ZN39_INTERNAL_be713f7e_4_k_cu_8cff3c3f_27824cuda3std3__48in_placeE,@object
	.size		_ZN39_INTERNAL_be713f7e_4_k_cu_8cff3c3f_27824cuda3std3__48in_placeE,(_ZN39_INTERNAL_be713f7e_4_k_cu_8cff3c3f_27824cuda3std6ranges3__45__cpo9iter_moveE - _ZN39_INTERNAL_be713f7e_4_k_cu_8cff3c3f_27824cuda3std3__48in_placeE)
_ZN39_INTERNAL_be713f7e_4_k_cu_8cff3c3f_27824cuda3std3__48in_placeE:
	.zero		1
	.type		_ZN39_INTERNAL_be713f7e_4_k_cu_8cff3c3f_27824cuda3std6ranges3__45__cpo9iter_moveE,@object
	.size		_ZN39_INTERNAL_be713f7e_4_k_cu_8cff3c3f_27824cuda3std6ranges3__45__cpo9iter_moveE,(_ZN39_INTERNAL_be713f7e_4_k_cu_8cff3c3f_27824cuda3std3__45__cpo5beginE - _ZN39_INTERNAL_be713f7e_4_k_cu_8cff3c3f_27824cuda3std6ranges3__45__cpo9iter_moveE)
_ZN39_INTERNAL_be713f7e_4_k_cu_8cff3c3f_27824cuda3std6ranges3__45__cpo9iter_moveE:
	.zero		1
	.type		_ZN39_INTERNAL_be713f7e_4_k_cu_8cff3c3f_27824cuda3std3__45__cpo5beginE,@object
	.size		_ZN39_INTERNAL_be713f7e_4_k_cu_8cff3c3f_27824cuda3std3__45__cpo5beginE,(_ZN39_INTERNAL_be713f7e_4_k_cu_8cff3c3f_27824cuda3std3__441_GLOBAL__N__be713f7e_4_k_cu_8cff3c3f_27826ignoreE - _ZN39_INTERNAL_be713f7e_4_k_cu_8cff3c3f_27824cuda3std3__45__cpo5beginE)
_ZN39_INTERNAL_be713f7e_4_k_cu_8cff3c3f_27824cuda3std3__45__cpo5beginE:
	.zero		1
	.type		_ZN39_INTERNAL_be713f7e_4_k_cu_8cff3c3f_27824cuda3std3__441_GLOBAL__N__be713f7e_4_k_cu_8cff3c3f_27826ignoreE,@object
	.size		_ZN39_INTERNAL_be713f7e_4_k_cu_8cff3c3f_27824cuda3std3__441_GLOBAL__N__be713f7e_4_k_cu_8cff3c3f_27826ignoreE,(_ZN39_INTERNAL_be713f7e_4_k_cu_8cff3c3f_27824cute7productE - _ZN39_INTERNAL_be713f7e_4_k_cu_8cff3c3f_27824cuda3std3__441_GLOBAL__N__be713f7e_4_k_cu_8cff3c3f_27826ignoreE)
_ZN39_INTERNAL_be713f7e_4_k_cu_8cff3c3f_27824cuda3std3__441_GLOBAL__N__be713f7e_4_k_cu_8cff3c3f_27826ignoreE:
	.zero		1
	.type		_ZN39_INTERNAL_be713f7e_4_k_cu_8cff3c3f_27824cute7productE,@object
	.size		_ZN39_INTERNAL_be713f7e_4_k_cu_8cff3c3f_27824cute7productE,(_ZN39_INTERNAL_be713f7e_4_k_cu_8cff3c3f_27824cuda3std3__45__cpo3endE - _ZN39_INTERNAL_be713f7e_4_k_cu_8cff3c3f_27824cute7productE)
_ZN39_INTERNAL_be713f7e_4_k_cu_8cff3c3f_27824cute7productE:
	.zero		1
	.type		_ZN39_INTERNAL_be713f7e_4_k_cu_8cff3c3f_27824cuda3std3__45__cpo3endE,@object
	.size		_ZN39_INTERNAL_be713f7e_4_k_cu_8cff3c3f_27824cuda3std3__45__cpo3endE,(_ZN39_INTERNAL_be713f7e_4_k_cu_8cff3c3f_27824cuda3std3__419piecewise_constructE - _ZN39_INTERNAL_be713f7e_4_k_cu_8cff3c3f_27824cuda3std3__45__cpo3endE)
_ZN39_INTERNAL_be713f7e_4_k_cu_8cff3c3f_27824cuda3std3__45__cpo3endE:
	.zero		1
	.type		_ZN39_INTERNAL_be713f7e_4_k_cu_8cff3c3f_27824cuda3std3__419piecewise_constructE,@object
	.size		_ZN39_INTERNAL_be713f7e_4_k_cu_8cff3c3f_27824cuda3std3__419piecewise_constructE,(_ZN39_INTERNAL_be713f7e_4_k_cu_8cff3c3f_27824cuda3std3__45__cpo4cendE - _ZN39_INTERNAL_be713f7e_4_k_cu_8cff3c3f_27824cuda3std3__419piecewise_constructE)
_ZN39_INTERNAL_be713f7e_4_k_cu_8cff3c3f_27824cuda3std3__419piecewise_constructE:
	.zero		1
	.type		_ZN39_INTERNAL_be713f7e_4_k_cu_8cff3c3f_27824cuda3std3__45__cpo4cendE,@object
	.size		_ZN39_INTERNAL_be713f7e_4_k_cu_8cff3c3f_27824cuda3std3__45__cpo4cendE,(_ZN39_INTERNAL_be713f7e_4_k_cu_8cff3c3f_27824cuda3std6ranges3__45__cpo4swapE - _ZN39_INTERNAL_be713f7e_4_k_cu_8cff3c3f_27824cuda3std3__45__cpo4cendE)
_ZN39_INTERNAL_be713f7e_4_k_cu_8cff3c3f_27824cuda3std3__45__cpo4cendE:
	.zero		1
	.type		_ZN39_INTERNAL_be713f7e_4_k_cu_8cff3c3f_27824cuda3std6ranges3__45__cpo4swapE,@object
	.size		_ZN39_INTERNAL_be713f7e_4_k_cu_8cff3c3f_27824cuda3std6ranges3__45__cpo4swapE,(.L_9 - _ZN39_INTERNAL_be713f7e_4_k_cu_8cff3c3f_27824cuda3std6ranges3__45__cpo4swapE)
_ZN39_INTERNAL_be713f7e_4_k_cu_8cff3c3f_27824cuda3std6ranges3__45__cpo4swapE:
	.zero		1
.L_9:


//--------------------- .nv.constant0._ZN7cutlass13device_kernelINS_4gemm6kernel13GemmUniversalIN4cute5tupleIJiiiiEEENS1_10collective13CollectiveMmaINS1_37MainloopSm90TmaGmmaWarpSpecializedFP8ILi6ENS5_IJNS4_1CILi1EEESB_SB_EEENS1_35KernelTmaWarpSpecializedCooperativeEEENS5_IJNSA_ILi256EEESF_NSA_ILi64EEEEEENS_12float_e4m3_tENS5_IJlSB_lEEESI_SJ_NS4_8TiledMMAINS4_8MMA_AtomIJNS4_4SM904GMMA31MMA_64x256x32_F32E4M3E4M3_SS_TNILNSN_7ScaleInE1ELSP_1EEEEEENS4_6LayoutINS5_IJNSA_ILi2EEESB_SB_EEENS5_IJSB_NSA_ILi0EEESV_EEEEENS5_IJNS4_10UnderscoreESY_SY_EEEEENS4_13SM90_TMA_LOADENS4_14ComposedLayoutINS4_7SwizzleILi2ELi4ELi3EEENS4_18smem_ptr_flag_bitsILi8EEENSS_INS5_IJNSA_ILi8EEESG_EEENS5_IJSG_SB_EEEEEEEvNS4_8identityES11_S1B_vS1C_EENS_8epilogue10collective18CollectiveEpilogueINS1E_22Sm90TmaWarpSpecializedILi4ELi2ELi16ELb0ELb0EEEJSH_NS5_IJNSA_ILi128EEENSA_ILi32EEEEEESI_SJ_SI_SJ_NS1E_6fusion15FusionCallbacksIS1I_NS1M_13LinCombEltActINS1E_6thread4ReLuESI_fSI_fLNS_15FloatRoundStyleE2EEESH_S1L_JEEES11_NS12_INS13_ILi1ELi4ELi3EEES16_NSS_INS5_IJS17_S1K_EEENS5_IJS1K_SB_EEEEEEENS4_39AutoVectorizingCopyWithAssumedAlignmentILi128EEENS4_14SM90_TMA_STOREES1Y_S20_NS4_9Copy_AtomIJNS4_17SM90_U32x4_STSM_NENS_6half_tEEEEvEEEvvEEEEvNT_6ParamsE --------------------------
	.section	.nv.constant0._ZN7cutlass13device_kernelINS_4gemm6kernel13GemmUniversalIN4cute5tupleIJiiiiEEENS1_10collective13CollectiveMmaINS1_37MainloopSm90TmaGmmaWarpSpecializedFP8ILi6ENS5_IJNS4_1CILi1EEESB_SB_EEENS1_35KernelTmaWarpSpecializedCooperativeEEENS5_IJNSA_ILi256EEESF_NSA_ILi64EEEEEENS_12float_e4m3_tENS5_IJlSB_lEEESI_SJ_NS4_8TiledMMAINS4_8MMA_AtomIJNS4_4SM904GMMA31MMA_64x256x32_F32E4M3E4M3_SS_TNILNSN_7ScaleInE1ELSP_1EEEEEENS4_6LayoutINS5_IJNSA_ILi2EEESB_SB_EEENS5_IJSB_NSA_ILi0EEESV_EEEEENS5_IJNS4_10UnderscoreESY_SY_EEEEENS4_13SM90_TMA_LOADENS4_14ComposedLayoutINS4_7SwizzleILi2ELi4ELi3EEENS4_18smem_ptr_flag_bitsILi8EEENSS_INS5_IJNSA_ILi8EEESG_EEENS5_IJSG_SB_EEEEEEEvNS4_8identityES11_S1B_vS1C_EENS_8epilogue10collective18CollectiveEpilogueINS1E_22Sm90TmaWarpSpecializedILi4ELi2ELi16ELb0ELb0EEEJSH_NS5_IJNSA_ILi128EEENSA_ILi32EEEEEESI_SJ_SI_SJ_NS1E_6fusion15FusionCallbacksIS1I_NS1M_13LinCombEltActINS1E_6thread4ReLuESI_fSI_fLNS_15FloatRoundStyleE2EEESH_S1L_JEEES11_NS12_INS13_ILi1ELi4ELi3EEES16_NSS_INS5_IJS17_S1K_EEENS5_IJS1K_SB_EEEEEEENS4_39AutoVectorizingCopyWithAssumedAlignmentILi128EEENS4_14SM90_TMA_STOREES1Y_S20_NS4_9Copy_AtomIJNS4_17SM90_U32x4_STSM_NENS_6half_tEEEEvEEEvvEEEEvNT_6ParamsE,"a",@progbits
	.sectionflags	@""
	.align	4
.nv.constant0._ZN7cutlass13device_kernelINS_4gemm6kernel13GemmUniversalIN4cute5tupleIJiiiiEEENS1_10collective13CollectiveMmaINS1_37MainloopSm90TmaGmmaWarpSpecializedFP8ILi6ENS5_IJNS4_1CILi1EEESB_SB_EEENS1_35KernelTmaWarpSpecializedCooperativeEEENS5_IJNSA_ILi256EEESF_NSA_ILi64EEEEEENS_12float_e4m3_tENS5_IJlSB_lEEESI_SJ_NS4_8TiledMMAINS4_8MMA_AtomIJNS4_4SM904GMMA31MMA_64x256x32_F32E4M3E4M3_SS_TNILNSN_7ScaleInE1ELSP_1EEEEEENS4_6LayoutINS5_IJNSA_ILi2EEESB_SB_EEENS5_IJSB_NSA_ILi0EEESV_EEEEENS5_IJNS4_10UnderscoreESY_SY_EEEEENS4_13SM90_TMA_LOADENS4_14ComposedLayoutINS4_7SwizzleILi2ELi4ELi3EEENS4_18smem_ptr_flag_bitsILi8EEENSS_INS5_IJNSA_ILi8EEESG_EEENS5_IJSG_SB_EEEEEEEvNS4_8identityES11_S1B_vS1C_EENS_8epilogue10collective18CollectiveEpilogueINS1E_22Sm90TmaWarpSpecializedILi4ELi2ELi16ELb0ELb0EEEJSH_NS5_IJNSA_ILi128EEENSA_ILi32EEEEEESI_SJ_SI_SJ_NS1E_6fusion15FusionCallbacksIS1I_NS1M_13LinCombEltActINS1E_6thread4ReLuESI_fSI_fLNS_15FloatRoundStyleE2EEESH_S1L_JEEES11_NS12_INS13_ILi1ELi4ELi3EEES16_NSS_INS5_IJS17_S1K_EEENS5_IJS1K_SB_EEEEEEENS4_39AutoVectorizingCopyWithAssumedAlignmentILi128EEENS4_14SM90_TMA_STOREES1Y_S20_NS4_9Copy_AtomIJNS4_17SM90_U32x4_STSM_NENS_6half_tEEEEvEEEvvEEEEvNT_6ParamsE:
	.zero		2432


//--------------------- SYMBOLS --------------------------

	.type		.nv.reservedSmem.offset0,@object
	.size		.nv.reservedSmem.offset0,0x4
	.type		__assertfail,@function
